	.target	sm_90a

	.elftype	@"ET_EXEC"


//--------------------- .note.nv.tkinfo           --------------------------
	.section	.note.nv.tkinfo,"",@"SHT_NOTE"
	.sectionflags	@"SHF_NOTE_NV_TKINFO"
	.tkinfo
        /*0018*/ 	.word	0x00000002
        /*0030*/ 	.string	""
        /*0030*/ 	.string	"ptxas"
        /*0030*/ 	.string	"Cuda compilation tools, release 13.0, V13.0.88"
        /*0030*/ 	.string	"Build cuda_13.0.r13.0/compiler.36424714_0"
        /*0030*/ 	.string	"-v  -suppress-debug-info  -lineinfo  -arch sm_90a "



//--------------------- .note.nv.cuinfo           --------------------------
	.section	.note.nv.cuinfo,"",@"SHT_NOTE"
	.sectionflags	@"SHF_NOTE_NV_CUINFO"
        /*0018*/ 	.short	0x0002
        /*001a*/ 	.short	0x005a
        /*001c*/ 	.short	0x0082
	.zero		2


//--------------------- .nv.info                  --------------------------
	.section	.nv.info,"",@"SHT_CUDA_INFO"
	.align	4


	//----- nvinfo : EIATTR_REGCOUNT
	.align		4
        /*0000*/ 	.byte	0x04, 0x2f
        /*0002*/ 	.short	(.L_1 - .L_0)
	.align		4
.L_0:
        /*0004*/ 	.word	index@(matmul_kernel)
        /*0008*/ 	.word	0x000000ff


	//----- nvinfo : EIATTR_FRAME_SIZE
	.align		4
.L_1:
        /*000c*/ 	.byte	0x04, 0x11
        /*000e*/ 	.short	(.L_3 - .L_2)
	.align		4
.L_2:
        /*0010*/ 	.word	index@(matmul_kernel)
        /*0014*/ 	.word	0x000019e8


	//----- nvinfo : EIATTR_MIN_STACK_SIZE
	.align		4
.L_3:
        /*0018*/ 	.byte	0x04, 0x12
        /*001a*/ 	.short	(.L_5 - .L_4)
	.align		4
.L_4:
        /*001c*/ 	.word	index@(matmul_kernel)
        /*0020*/ 	.word	0x000019e8
.L_5:


//--------------------- .nv.compat                --------------------------
	.section	.nv.compat,"",@"SHT_CUDA_COMPAT_INFO"
	.align	4
        /*0000*/ 	.byte	0x02, 0x09, 0x01, 0x00, 0x02, 0x02, 0x04, 0x00, 0x02, 0x05, 0x05, 0x00, 0x03, 0x07, 0x01, 0x01
        /*0010*/ 	.byte	0x02, 0x03, 0x00, 0x00, 0x02, 0x06, 0x01, 0x00, 0x04, 0x0b, 0x08, 0x00, 0x00, 0x00, 0x00, 0x00
        /*0020*/ 	.byte	0x00, 0x00, 0x00, 0x00


//--------------------- .nv.info.matmul_kernel    --------------------------
	.section	.nv.info.matmul_kernel,"",@"SHT_CUDA_INFO"
	.sectionflags	@""
	.align	4


	//----- nvinfo : EIATTR_CUDA_API_VERSION
	.align		4
        /*0000*/ 	.byte	0x04, 0x37
        /*0002*/ 	.short	(.L_7 - .L_6)
.L_6:
        /*0004*/ 	.word	0x00000082


	//----- nvinfo : EIATTR_KPARAM_INFO
	.align		4
.L_7:
        /*0008*/ 	.byte	0x04, 0x17
        /*000a*/ 	.short	(.L_9 - .L_8)
.L_8:
        /*000c*/ 	.word	0x00000000
        /*0010*/ 	.short	0x000d
        /*0012*/ 	.short	0x0048
        /*0014*/ 	.byte	0x00, 0xf4, 0x21, 0x00


	//----- nvinfo : EIATTR_KPARAM_INFO
	.align		4
.L_9:
        /*0018*/ 	.byte	0x04, 0x17
        /*001a*/ 	.short	(.L_11 - .L_10)
.L_10:
        /*001c*/ 	.word	0x00000000
        /*0020*/ 	.short	0x000c
        /*0022*/ 	.short	0x0040
        /*0024*/ 	.byte	0x00, 0xf4, 0x21, 0x00


	//----- nvinfo : EIATTR_KPARAM_INFO
	.align		4
.L_11:
        /*0028*/ 	.byte	0x04, 0x17
        /*002a*/ 	.short	(.L_13 - .L_12)
.L_12:
        /*002c*/ 	.word	0x00000000
        /*0030*/ 	.short	0x000b
        /*0032*/ 	.short	0x0038
        /*0034*/ 	.byte	0x00, 0xf0, 0x11, 0x00


	//----- nvinfo : EIATTR_KPARAM_INFO
	.align		4
.L_13:
        /*0038*/ 	.byte	0x04, 0x17
        /*003a*/ 	.short	(.L_15 - .L_14)
.L_14:
        /*003c*/ 	.word	0x00000000
        /*0040*/ 	.short	0x000a
        /*0042*/ 	.short	0x0034
        /*0044*/ 	.byte	0x00, 0xf0, 0x11, 0x00


	//----- nvinfo : EIATTR_KPARAM_INFO
	.align		4
.L_15:
        /*0048*/ 	.byte	0x04, 0x17
        /*004a*/ 	.short	(.L_17 - .L_16)
.L_16:
        /*004c*/ 	.word	0x00000000
        /*0050*/ 	.short	0x0009
        /*0052*/ 	.short	0x0030
        /*0054*/ 	.byte	0x00, 0xf0, 0x11, 0x00


	//----- nvinfo : EIATTR_KPARAM_INFO
	.align		4
.L_17:
        /*0058*/ 	.byte	0x04, 0x17
        /*005a*/ 	.short	(.L_19 - .L_18)
.L_18:
        /*005c*/ 	.word	0x00000000
        /*0060*/ 	.short	0x0008
        /*0062*/ 	.short	0x002c
        /*0064*/ 	.byte	0x00, 0xf0, 0x11, 0x00


	//----- nvinfo : EIATTR_KPARAM_INFO
	.align		4
.L_19:
        /*0068*/ 	.byte	0x04, 0x17
        /*006a*/ 	.short	(.L_21 - .L_20)
.L_20:
        /*006c*/ 	.word	0x00000000
        /*0070*/ 	.short	0x0007
        /*0072*/ 	.short	0x0028
        /*0074*/ 	.byte	0x00, 0xf0, 0x11, 0x00


	//----- nvinfo : EIATTR_KPARAM_INFO
	.align		4
.L_21:
        /*0078*/ 	.byte	0x04, 0x17
        /*007a*/ 	.short	(.L_23 - .L_22)
.L_22:
        /*007c*/ 	.word	0x00000000
        /*0080*/ 	.short	0x0006
        /*0082*/ 	.short	0x0024
        /*0084*/ 	.byte	0x00, 0xf0, 0x11, 0x00


	//----- nvinfo : EIATTR_KPARAM_INFO
	.align		4
.L_23:
        /*0088*/ 	.byte	0x04, 0x17
        /*008a*/ 	.short	(.L_25 - .L_24)
.L_24:
        /*008c*/ 	.word	0x00000000
        /*0090*/ 	.short	0x0005
        /*0092*/ 	.short	0x0020
        /*0094*/ 	.byte	0x00, 0xf0, 0x11, 0x00


	//----- nvinfo : EIATTR_KPARAM_INFO
	.align		4
.L_25:
        /*0098*/ 	.byte	0x04, 0x17
        /*009a*/ 	.short	(.L_27 - .L_26)
.L_26:
        /*009c*/ 	.word	0x00000000
        /*00a0*/ 	.short	0x0004
        /*00a2*/ 	.short	0x001c
        /*00a4*/ 	.byte	0x00, 0xf0, 0x11, 0x00


	//----- nvinfo : EIATTR_KPARAM_INFO
	.align		4
.L_27:
        /*00a8*/ 	.byte	0x04, 0x17
        /*00aa*/ 	.short	(.L_29 - .L_28)
.L_28:
        /*00ac*/ 	.word	0x00000000
        /*00b0*/ 	.short	0x0003
        /*00b2*/ 	.short	0x0018
        /*00b4*/ 	.byte	0x00, 0xf0, 0x11, 0x00


	//----- nvinfo : EIATTR_KPARAM_INFO
	.align		4
.L_29:
        /*00b8*/ 	.byte	0x04, 0x17
        /*00ba*/ 	.short	(.L_31 - .L_30)
.L_30:
        /*00bc*/ 	.word	0x00000000
        /*00c0*/ 	.short	0x0002
        /*00c2*/ 	.short	0x0010
        /*00c4*/ 	.byte	0x00, 0xf4, 0x21, 0x00


	//----- nvinfo : EIATTR_KPARAM_INFO
	.align		4
.L_31:
        /*00c8*/ 	.byte	0x04, 0x17
        /*00ca*/ 	.short	(.L_33 - .L_32)
.L_32:
        /*00cc*/ 	.word	0x00000000
        /*00d0*/ 	.short	0x0001
        /*00d2*/ 	.short	0x0008
        /*00d4*/ 	.byte	0x00, 0xf4, 0x21, 0x00


	//----- nvinfo : EIATTR_KPARAM_INFO
	.align		4
.L_33:
        /*00d8*/ 	.byte	0x04, 0x17
        /*00da*/ 	.short	(.L_35 - .L_34)
.L_34:
        /*00dc*/ 	.word	0x00000000
        /*00e0*/ 	.short	0x0000
        /*00e2*/ 	.short	0x0000
        /*00e4*/ 	.byte	0x00, 0xf4, 0x21, 0x00


	//----- nvinfo : EIATTR_SPARSE_MMA_MASK
	.align		4
.L_35:
        /*00e8*/ 	.byte	0x03, 0x50
        /*00ea*/ 	.short	0x0000


	//----- nvinfo : EIATTR_MAXREG_COUNT
	.align		4
        /*00ec*/ 	.byte	0x03, 0x1b
        /*00ee*/ 	.short	0x00ff


	//----- nvinfo : EIATTR_NUM_BARRIERS
	.align		4
        /*00f0*/ 	.byte	0x02, 0x4c
        /*00f2*/ 	.byte	0x01
	.zero		1


	//----- nvinfo : EIATTR_ANNOTATIONS
	.align		4
        /*00f4*/ 	.byte	0x04, 0x55
        /*00f6*/ 	.short	(.L_37 - .L_36)


	//   ....[0]....
.L_36:
        /*00f8*/ 	.word	0x00000001
        /*00fc*/ 	.byte	0xf0, 0x05, 0x00, 0x00, 0x01, 0x00, 0x00, 0x00, 0x30, 0x07, 0x00, 0x00, 0x01, 0x00, 0x00, 0x00
        /* <DEDUP_REMOVED lines=2684> */
        /*a8cc*/ 	.byte	0x90, 0xab, 0x02, 0x00, 0x01, 0x00, 0x00, 0x00, 0xb0, 0xab, 0x02, 0x00


	//----- nvinfo : EIATTR_MERCURY_ISA_VERSION
	.align		4
.L_37:
        /*a8d8*/ 	.byte	0x03, 0x5f
        /*a8da*/ 	.short	0x0101


	//----- nvinfo : EIATTR_EXIT_INSTR_OFFSETS
	.align		4
        /*a8dc*/ 	.byte	0x04, 0x1c
        /*a8de*/ 	.short	(.L_39 - .L_38)


	//   ....[0]....
.L_38:
        /*a8e0*/ 	.word	0x0002c010


	//   ....[1]....
        /*a8e4*/ 	.word	0x0002c040


	//----- nvinfo : EIATTR_REQNTID
	.align		4
.L_39:
        /*a8e8*/ 	.byte	0x04, 0x10
        /*a8ea*/ 	.short	(.L_41 - .L_40)
.L_40:
        /*a8ec*/ 	.word	0x00000080
        /*a8f0*/ 	.word	0x00000001
        /*a8f4*/ 	.word	0x00000001


	//----- nvinfo : EIATTR_CBANK_PARAM_SIZE
	.align		4
.L_41:
        /*a8f8*/ 	.byte	0x03, 0x19
        /*a8fa*/ 	.short	0x0050


	//----- nvinfo : EIATTR_PARAM_CBANK
	.align		4
        /*a8fc*/ 	.byte	0x04, 0x0a
        /*a8fe*/ 	.short	(.L_43 - .L_42)
	.align		4
.L_42:
        /*a900*/ 	.word	index@(.nv.constant0.matmul_kernel)
        /*a904*/ 	.short	0x0210
        /*a906*/ 	.short	0x0050


	//----- nvinfo : EIATTR_SW_WAR
	.align		4
.L_43:
        /*a908*/ 	.byte	0x04, 0x36
        /*a90a*/ 	.short	(.L_45 - .L_44)
.L_44:
        /*a90c*/ 	.word	0x00000008
.L_45:


//--------------------- .nv.callgraph             --------------------------
	.section	.nv.callgraph,"",@"SHT_CUDA_CALLGRAPH"
	.align	4
	.sectionentsize	8
	.align		4
        /*0000*/ 	.word	0x00000000
	.align		4
        /*0004*/ 	.word	0xffffffff
	.align		4
        /*0008*/ 	.word	0x00000000
	.align		4
        /*000c*/ 	.word	0xfffffffe
	.align		4
        /*0010*/ 	.word	0x00000000
	.align		4
        /*0014*/ 	.word	0xfffffffd
	.align		4
        /*0018*/ 	.word	0x00000000
	.align		4
        /*001c*/ 	.word	0xfffffffc


//--------------------- .text.matmul_kernel       --------------------------
	.section	.text.matmul_kernel,"ax",@progbits
	.align	128
        .global         matmul_kernel
        .type           matmul_kernel,@function
        .size           matmul_kernel,(.L_x_3 - matmul_kernel)
        .other          matmul_kernel,@"STO_CUDA_ENTRY STV_DEFAULT"
matmul_kernel:
.text.matmul_kernel:
[----:B------:R-:W0:Y:S08]  /*0000*/  LDC R1, c[0x0][0x28] ;  /* 0x00000a00ff017b82 */ /* 0x000e300000000800 */
[----:B------:R-:W1:Y:S01]  /*0010*/  LDC.64 R2, c[0x0][0x228] ;  /* 0x00008a00ff027b82 */ /* 0x000e620000000a00 */
[----:B------:R-:W2:Y:S01]  /*0020*/  S2R R7, SR_CTAID.X ;  /* 0x0000000000077919 */ /* 0x000ea20000002500 */
[----:B0-----:R-:W-:Y:S01]  /*0030*/  VIADD R1, R1, 0xffffe618 ;  /* 0xffffe61801017836 */ /* 0x001fe20000000000 */
[----:B------:R-:W-:Y:S01]  /*0040*/  ULDC.64 UR60, c[0x0][0x208] ;  /* 0x00008200003c7ab9 */ /* 0x000fe20000000a00 */
[----:B------:R-:W-:-:S02]  /*0050*/  CS2R R14, SRZ ;  /* 0x00000000000e7805 */ /* 0x000fc4000001ff00 */
[----:B------:R-:W-:Y:S02]  /*0060*/  CS2R R16, SRZ ;  /* 0x0000000000107805 */ /* 0x000fe4000001ff00 */
[----:B------:R-:W-:Y:S02]  /*0070*/  CS2R R18, SRZ ;  /* 0x0000000000127805 */ /* 0x000fe4000001ff00 */
[----:B------:R-:W-:Y:S02]  /*0080*/  CS2R R36, SRZ ;  /* 0x0000000000247805 */ /* 0x000fe4000001ff00 */
[----:B------:R-:W-:Y:S02]  /*0090*/  CS2R R38, SRZ ;  /* 0x0000000000267805 */ /* 0x000fe4000001ff00 */
[----:B------:R-:W-:Y:S02]  /*00a0*/  CS2R R52, SRZ ;  /* 0x0000000000347805 */ /* 0x000fe4000001ff00 */
        /* <DEDUP_REMOVED lines=8> */
[----:B------:R-:W-:Y:S01]  /*0130*/  CS2R R90, SRZ ;  /* 0x00000000005a7805 */ /* 0x000fe2000001ff00 */
[----:B-1----:R-:W-:-:S05]  /*0140*/  VIADD R0, R3, 0xf ;  /* 0x0000000f03007836 */ /* 0x002fca0000000000 */
[----:B------:R-:W-:-:S04]  /*0150*/  SHF.R.S32.HI R5, RZ, 0x1f, R0 ;  /* 0x0000001fff057819 */ /* 0x000fc80000011400 */
[----:B------:R-:W-:Y:S02]  /*0160*/  LEA.HI R5, R5, R0, RZ, 0x4 ;  /* 0x0000000005057211 */ /* 0x000fe400078f20ff */
[----:B--2---:R-:W-:Y:S02]  /*0170*/  IABS R10, R7 ;  /* 0x00000007000a7213 */ /* 0x004fe40000000000 */
[----:B------:R-:W-:-:S05]  /*0180*/  SHF.R.S32.HI R5, RZ, 0x4, R5 ;  /* 0x00000004ff057819 */ /* 0x000fca0000011405 */
[----:B------:R-:W-:-:S05]  /*0190*/  IMAD.SHL.U32 R6, R5, 0x8, RZ ;  /* 0x0000000805067824 */ /* 0x000fca00078e00ff */
[-C--:B------:R-:W-:Y:S02]  /*01a0*/  IABS R9, R6.reuse ;  /* 0x0000000600097213 */ /* 0x080fe40000000000 */
[----:B------:R-:W-:Y:S02]  /*01b0*/  IABS R12, R6 ;  /* 0x00000006000c7213 */ /* 0x000fe40000000000 */
[----:B------:R-:W0:Y:S08]  /*01c0*/  I2F.RP R0, R9 ;  /* 0x0000000900007306 */ /* 0x000e300000209400 */
[----:B0-----:R-:W0:Y:S02]  /*01d0*/  MUFU.RCP R0, R0 ;  /* 0x0000000000007308 */ /* 0x001e240000001000 */
[----:B0-----:R-:W-:-:S02]  /*01e0*/  VIADD R4, R0, 0xffffffe ;  /* 0x0ffffffe00047836 */ /* 0x001fc40000000000 */
[----:B------:R-:W-:-:S04]  /*01f0*/  IMAD.MOV R0, RZ, RZ, -R12 ;  /* 0x000000ffff007224 */ /* 0x000fc800078e0a0c */
[----:B------:R0:W1:Y:S02]  /*0200*/  F2I.FTZ.U32.TRUNC.NTZ R5, R4 ;  /* 0x0000000400057305 */ /* 0x000064000021f000 */
[----:B0-----:R-:W-:Y:S02]  /*0210*/  IMAD.MOV.U32 R4, RZ, RZ, RZ ;  /* 0x000000ffff047224 */ /* 0x001fe400078e00ff */
[----:B-1----:R-:W-:-:S04]  /*0220*/  IMAD.MOV R8, RZ, RZ, -R5 ;  /* 0x000000ffff087224 */ /* 0x002fc800078e0a05 */
[----:B------:R-:W-:Y:S02]  /*0230*/  IMAD R11, R8, R9, RZ ;  /* 0x00000009080b7224 */ /* 0x000fe400078e02ff */
[----:B------:R-:W-:Y:S02]  /*0240*/  IMAD.MOV.U32 R8, RZ, RZ, R10 ;  /* 0x000000ffff087224 */ /* 0x000fe400078e000a */
[----:B------:R-:W-:-:S06]  /*0250*/  IMAD.HI.U32 R5, R5, R11, R4 ;  /* 0x0000000b05057227 */ /* 0x000fcc00078e0004 */
[----:B------:R-:W-:-:S04]  /*0260*/  IMAD.HI.U32 R5, R5, R8, RZ ;  /* 0x0000000805057227 */ /* 0x000fc800078e00ff */
[----:B------:R-:W-:-:S05]  /*0270*/  IMAD R0, R5, R0, R8 ;  /* 0x0000000005007224 */ /* 0x000fca00078e0208 */
[----:B------:R-:W-:-:S13]  /*0280*/  ISETP.GT.U32.AND P1, PT, R9, R0, PT ;  /* 0x000000000900720c */ /* 0x000fda0003f24070 */
[----:B------:R-:W-:Y:S02]  /*0290*/  @!P1 IMAD.IADD R0, R0, 0x1, -R9 ;  /* 0x0000000100009824 */ /* 0x000fe400078e0a09 */
[----:B------:R-:W-:Y:S01]  /*02a0*/  @!P1 VIADD R5, R5, 0x1 ;  /* 0x0000000105059836 */ /* 0x000fe20000000000 */
[----:B------:R-:W-:Y:S02]  /*02b0*/  ISETP.NE.AND P1, PT, R6, RZ, PT ;  /* 0x000000ff0600720c */ /* 0x000fe40003f25270 */
[----:B------:R-:W-:Y:S02]  /*02c0*/  ISETP.GE.U32.AND P0, PT, R0, R9, PT ;  /* 0x000000090000720c */ /* 0x000fe40003f06070 */
[----:B------:R-:W-:-:S04]  /*02d0*/  LOP3.LUT R0, R7, R6, RZ, 0x3c, !PT ;  /* 0x0000000607007212 */ /* 0x000fc800078e3cff */
[----:B------:R-:W-:Y:S01]  /*02e0*/  ISETP.GE.AND P2, PT, R0, RZ, PT ;  /* 0x000000ff0000720c */ /* 0x000fe20003f46270 */
[----:B------:R-:W-:-:S06]  /*02f0*/  VIADD R0, R2, 0x1ff ;  /* 0x000001ff02007836 */ /* 0x000fcc0000000000 */
[----:B------:R-:W-:-:S04]  /*0300*/  @P0 VIADD R5, R5, 0x1 ;  /* 0x0000000105050836 */ /* 0x000fc80000000000 */
[----:B------:R-:W-:Y:S01]  /*0310*/  IMAD.MOV.U32 R4, RZ, RZ, R5 ;  /* 0x000000ffff047224 */ /* 0x000fe200078e0005 */
[----:B------:R-:W-:-:S03]  /*0320*/  SHF.R.S32.HI R5, RZ, 0x1f, R0 ;  /* 0x0000001fff057819 */ /* 0x000fc60000011400 */
[----:B------:R-:W-:Y:S01]  /*0330*/  @!P2 IMAD.MOV R4, RZ, RZ, -R4 ;  /* 0x000000ffff04a224 */ /* 0x000fe200078e0a04 */
[----:B------:R-:W-:Y:S02]  /*0340*/  @!P1 LOP3.LUT R4, RZ, R6, RZ, 0x33, !PT ;  /* 0x00000006ff049212 */ /* 0x000fe400078e33ff */
[----:B------:R-:W-:-:S03]  /*0350*/  LEA.HI R5, R5, R0, RZ, 0x9 ;  /* 0x0000000005057211 */ /* 0x000fc600078f48ff */
[----:B------:R-:W-:Y:S02]  /*0360*/  IMAD.SHL.U32 R8, R4, 0x8, RZ ;  /* 0x0000000804087824 */ /* 0x000fe400078e00ff */
[----:B------:R-:W-:-:S03]  /*0370*/  IMAD.MOV R4, RZ, RZ, -R4 ;  /* 0x000000ffff047224 */ /* 0x000fc600078e0a04 */
[----:B------:R-:W-:Y:S01]  /*0380*/  LEA.HI.SX32 R5, R5, -R8, 0x17 ;  /* 0x8000000805057211 */ /* 0x000fe200078fbaff */
[----:B------:R-:W-:-:S03]  /*0390*/  IMAD R13, R6, R4, R7 ;  /* 0x00000004060d7224 */ /* 0x000fc600078e0207 */
[----:B------:R-:W-:-:S04]  /*03a0*/  VIMNMX R10, R5, 0x8, PT ;  /* 0x00000008050a7848 */ /* 0x000fc80003fe0100 */
[-C--:B------:R-:W-:Y:S02]  /*03b0*/  IABS R9, R10.reuse ;  /* 0x0000000a00097213 */ /* 0x080fe40000000000 */
[----:B------:R-:W-:Y:S02]  /*03c0*/  IABS R6, R10 ;  /* 0x0000000a00067213 */ /* 0x000fe40000000000 */
[----:B------:R-:W0:Y:S08]  /*03d0*/  I2F.RP R0, R9 ;  /* 0x0000000900007306 */ /* 0x000e300000209400 */
[----:B0-----:R-:W0:Y:S02]  /*03e0*/  MUFU.RCP R0, R0 ;  /* 0x0000000000007308 */ /* 0x001e240000001000 */
[----:B0-----:R-:W-:-:S02]  /*03f0*/  VIADD R5, R0, 0xffffffe ;  /* 0x0ffffffe00057836 */ /* 0x001fc40000000000 */
[----:B------:R-:W-:Y:S02]  /*0400*/  IMAD.MOV R0, RZ, RZ, -R6 ;  /* 0x000000ffff007224 */ /* 0x000fe400078e0a06 */
[----:B------:R-:W0:Y:S02]  /*0410*/  LDC R6, c[0x0][0x230] ;  /* 0x00008c00ff067b82 */ /* 0x000e240000000800 */
[----:B------:R-:W1:Y:S02]  /*0420*/  F2I.FTZ.U32.TRUNC.NTZ R5, R5 ;  /* 0x0000000500057305 */ /* 0x000e64000021f000 */
[----:B-1----:R-:W-:-:S04]  /*0430*/  IMAD.MOV R11, RZ, RZ, -R5 ;  /* 0x000000ffff0b7224 */ /* 0x002fc800078e0a05 */
[----:B------:R-:W-:Y:S01]  /*0440*/  IMAD.MOV.U32 R4, RZ, RZ, R11 ;  /* 0x000000ffff047224 */ /* 0x000fe200078e000b */
[----:B------:R-:W-:Y:S01]  /*0450*/  IABS R11, R13 ;  /* 0x0000000d000b7213 */ /* 0x000fe20000000000 */
[----:B0-----:R-:W-:Y:S02]  /*0460*/  VIADD R6, R6, 0x7f ;  /* 0x0000007f06067836 */ /* 0x001fe40000000000 */
[----:B------:R-:W-:Y:S02]  /*0470*/  IMAD R7, R4, R9, RZ ;  /* 0x0000000904077224 */ /* 0x000fe400078e02ff */
[----:B------:R-:W-:-:S04]  /*0480*/  IMAD.MOV.U32 R4, RZ, RZ, RZ ;  /* 0x000000ffff047224 */ /* 0x000fc800078e00ff */
[----:B------:R-:W-:Y:S02]  /*0490*/  IMAD.HI.U32 R4, R5, R7, R4 ;  /* 0x0000000705047227 */ /* 0x000fe400078e0004 */
[----:B------:R-:W0:Y:S04]  /*04a0*/  S2R R7, SR_CgaCtaId ;  /* 0x0000000000077919 */ /* 0x000e280000008800 */
        /* <DEDUP_REMOVED lines=8> */
[----:B------:R-:W-:Y:S02]  /*0530*/  ISETP.GE.AND P2, PT, R0, RZ, PT ;  /* 0x000000ff0000720c */ /* 0x000fe40003f46270 */
[----:B------:R-:W-:-:S04]  /*0540*/  MOV R0, 0x400 ;  /* 0x0000040000007802 */ /* 0x000fc80000000f00 */
[----:B0-----:R-:W-:Y:S01]  /*0550*/  LEA R0, R7, R0, 0x18 ;  /* 0x0000000007007211 */ /* 0x001fe200078ec0ff */
[----:B------:R-:W-:Y:S01]  /*0560*/  @P0 VIADD R4, R4, 0x1 ;  /* 0x0000000104040836 */ /* 0x000fe20000000000 */
[----:B------:R-:W-:-:S05]  /*0570*/  ISETP.GE.AND P0, PT, R6, 0x80, PT ;  /* 0x000000800600780c */ /* 0x000fca0003f06270 */
[----:B------:R-:W-:Y:S01]  /*0580*/  @!P2 IMAD.MOV R4, RZ, RZ, -R4 ;  /* 0x000000ffff04a224 */ /* 0x000fe200078e0a04 */
[----:B------:R-:W-:-:S05]  /*0590*/  @!P1 LOP3.LUT R4, RZ, R10, RZ, 0x33, !PT ;  /* 0x0000000aff049212 */ /* 0x000fca00078e33ff */
[----:B------:R-:W-:Y:S02]  /*05a0*/  IMAD.MOV R5, RZ, RZ, -R4 ;  /* 0x000000ffff057224 */ /* 0x000fe400078e0a04 */
[----:B------:R-:W-:Y:S02]  /*05b0*/  IMAD.SHL.U32 R96, R4, 0x10, RZ ;  /* 0x0000001004607824 */ /* 0x000fe400078e00ff */
[----:B------:R-:W-:Y:S01]  /*05c0*/  IMAD R5, R10, R5, R13 ;  /* 0x000000050a057224 */ /* 0x000fe200078e020d */
[----:B------:R-:W-:Y:S01]  /*05d0*/  CS2R R12, SRZ ;  /* 0x00000000000c7805 */ /* 0x000fe2000001ff00 */
[----:B------:R-:W-:Y:S01]  /*05e0*/  VIADD R27, R96, 0x1 ;  /* 0x00000001601b7836 */ /* 0x000fe20000000000 */
[----:B------:R0:W-:Y:S01]  /*05f0*/  STL [R1+0x1554], R96 ;  /* 0x0015546001007387 */ /* 0x0001e20000100800 */
[----:B------:R-:W-:Y:S02]  /*0600*/  IMAD.IADD R5, R8, 0x1, R5 ;  /* 0x0000000108057824 */ /* 0x000fe400078e0205 */
[C---:B------:R-:W-:Y:S01]  /*0610*/  VIADD R28, R96.reuse, 0x2 ;  /* 0x00000002601c7836 */ /* 0x040fe20000000000 */
[----:B------:R-:W1:Y:S01]  /*0620*/  S2R R8, SR_TID.X ;  /* 0x0000000000087919 */ /* 0x000e620000002100 */
[----:B------:R-:W-:-:S02]  /*0630*/  VIADD R30, R96, 0x3 ;  /* 0x00000003601e7836 */ /* 0x000fc40000000000 */
[C---:B------:R-:W-:Y:S02]  /*0640*/  VIADD R25, R96.reuse, 0x4 ;  /* 0x0000000460197836 */ /* 0x040fe40000000000 */
[C---:B------:R-:W-:Y:S02]  /*0650*/  VIADD R26, R96.reuse, 0x5 ;  /* 0x00000005601a7836 */ /* 0x040fe40000000000 */
[C---:B------:R-:W-:Y:S02]  /*0660*/  VIADD R32, R96.reuse, 0x6 ;  /* 0x0000000660207836 */ /* 0x040fe40000000000 */
[C---:B------:R-:W-:Y:S02]  /*0670*/  VIADD R34, R96.reuse, 0x7 ;  /* 0x0000000760227836 */ /* 0x040fe40000000000 */
[C---:B------:R-:W-:Y:S02]  /*0680*/  VIADD R35, R96.reuse, 0x8 ;  /* 0x0000000860237836 */ /* 0x040fe40000000000 */
[----:B------:R-:W-:-:S02]  /*0690*/  VIADD R40, R96, 0x9 ;  /* 0x0000000960287836 */ /* 0x000fc40000000000 */
[C---:B------:R-:W-:Y:S02]  /*06a0*/  VIADD R41, R96.reuse, 0xa ;  /* 0x0000000a60297836 */ /* 0x040fe40000000000 */
[C---:B------:R-:W-:Y:S02]  /*06b0*/  VIADD R42, R96.reuse, 0xb ;  /* 0x0000000b602a7836 */ /* 0x040fe40000000000 */
[C---:B------:R-:W-:Y:S02]  /*06c0*/  VIADD R43, R96.reuse, 0xc ;  /* 0x0000000c602b7836 */ /* 0x040fe40000000000 */
[C---:B------:R-:W-:Y:S02]  /*06d0*/  VIADD R21, R96.reuse, 0xd ;  /* 0x0000000d60157836 */ /* 0x040fe40000000000 */
[C---:B------:R-:W-:Y:S02]  /*06e0*/  VIADD R22, R96.reuse, 0xe ;  /* 0x0000000e60167836 */ /* 0x040fe40000000000 */
[----:B------:R-:W-:Y:S01]  /*06f0*/  VIADD R24, R96, 0xf ;  /* 0x0000000f60187836 */ /* 0x000fe20000000000 */
[----:B-1----:R-:W-:-:S05]  /*0700*/  LOP3.LUT R8, R8, 0x7f, RZ, 0xc0, !PT ;  /* 0x0000007f08087812 */ /* 0x002fca00078ec0ff */
[----:B------:R-:W-:-:S04]  /*0710*/  IMAD R100, R5, 0x200, R8 ;  /* 0x0000020005647824 */ /* 0x000fc800078e0208 */
[C---:B------:R-:W-:Y:S01]  /*0720*/  VIADD R99, R100.reuse, 0x80 ;  /* 0x0000008064637836 */ /* 0x040fe20000000000 */
[----:B------:R0:W-:Y:S01]  /*0730*/  STL [R1+0x1570], R100 ;  /* 0x0015706401007387 */ /* 0x0001e20000100800 */
[C---:B------:R-:W-:Y:S02]  /*0740*/  VIADD R97, R100.reuse, 0x180 ;  /* 0x0000018064617836 */ /* 0x040fe40000000000 */
[----:B------:R-:W-:Y:S01]  /*0750*/  VIADD R98, R100, 0x100 ;  /* 0x0000010064627836 */ /* 0x000fe20000000000 */
[----:B------:R0:W-:Y:S04]  /*0760*/  STL [R1+0x1580], R99 ;  /* 0x0015806301007387 */ /* 0x0001e80000100800 */
[----:B------:R0:W-:Y:S04]  /*0770*/  STL [R1+0x1578], R97 ;  /* 0x0015786101007387 */ /* 0x0001e80000100800 */
[----:B------:R0:W-:Y:S01]  /*0780*/  STL [R1+0x157c], R98 ;  /* 0x00157c6201007387 */ /* 0x0001e20000100800 */
[----:B------:R-:W-:Y:S05]  /*0790*/  @!P0 BRA `(.L_x_0) ;  /* 0x000002a000e48947 */ /* 0x000fea0003800000 */
[----:B------:R-:W-:Y:S01]  /*07a0*/  IABS R20, R2 ;  /* 0x0000000200147213 */ /* 0x000fe20000000000 */
[----:B------:R-:W1:Y:S01]  /*07b0*/  LDC.64 R156, c[0x0][0x210] ;  /* 0x00008400ff9c7b82 */ /* 0x000e620000000a00 */
[----:B------:R-:W-:Y:S02]  /*07c0*/  IABS R23, R3 ;  /* 0x0000000300177213 */ /* 0x000fe40000000000 */
[----:B------:R-:W-:Y:S01]  /*07d0*/  CS2R R80, SRZ ;  /* 0x0000000000507805 */ /* 0x000fe2000001ff00 */
[----:B------:R-:W2:Y:S01]  /*07e0*/  I2F.RP R9, R20 ;  /* 0x0000001400097306 */ /* 0x000ea20000209400 */
[----:B------:R-:W-:Y:S02]  /*07f0*/  IABS R12, R98 ;  /* 0x00000062000c7213 */ /* 0x000fe40000000000 */
[----:B------:R-:W-:Y:S02]  /*0800*/  CS2R R82, SRZ ;  /* 0x0000000000527805 */ /* 0x000fe4000001ff00 */
[----:B------:R-:W-:-:S02]  /*0810*/  ISETP.GE.AND P4, PT, R24, RZ, PT ;  /* 0x000000ff1800720c */ /* 0x000fc40003f86270 */
[----:B------:R-:W-:Y:S02]  /*0820*/  CS2R R84, SRZ ;  /* 0x0000000000547805 */ /* 0x000fe4000001ff00 */
[----:B------:R-:W-:Y:S02]  /*0830*/  IABS R24, R24 ;  /* 0x0000001800187213 */ /* 0x000fe40000000000 */
[----:B------:R-:W-:Y:S02]  /*0840*/  CS2R R86, SRZ ;  /* 0x0000000000567805 */ /* 0x000fe4000001ff00 */
[----:B------:R-:W-:Y:S01]  /*0850*/  IABS R14, R22 ;  /* 0x00000016000e7213 */ /* 0x000fe20000000000 */
[----:B------:R-:W3:Y:S01]  /*0860*/  I2F.RP R10, R23 ;  /* 0x00000017000a7306 */ /* 0x000ee20000209400 */
[----:B------:R-:W-:Y:S02]  /*0870*/  IABS R15, R21 ;  /* 0x00000015000f7213 */ /* 0x000fe40000000000 */
[----:B------:R-:W-:-:S02]  /*0880*/  CS2R R72, SRZ ;  /* 0x0000000000487805 */ /* 0x000fc4000001ff00 */
[----:B------:R-:W-:Y:S02]  /*0890*/  IABS R17, R43 ;  /* 0x0000002b00117213 */ /* 0x000fe40000000000 */
[----:B------:R-:W-:Y:S02]  /*08a0*/  CS2R R74, SRZ ;  /* 0x00000000004a7805 */ /* 0x000fe4000001ff00 */
[----:B------:R-:W-:Y:S02]  /*08b0*/  IABS R19, R42 ;  /* 0x0000002a00137213 */ /* 0x000fe40000000000 */
[----:B------:R-:W-:Y:S02]  /*08c0*/  CS2R R76, SRZ ;  /* 0x00000000004c7805 */ /* 0x000fe4000001ff00 */
[----:B------:R-:W-:Y:S01]  /*08d0*/  ISETP.GE.AND P0, PT, R21, RZ, PT ;  /* 0x000000ff1500720c */ /* 0x000fe20003f06270 */
[----:B--2---:R-:W2:Y:S01]  /*08e0*/  MUFU.RCP R9, R9 ;  /* 0x0000000900097308 */ /* 0x004ea20000001000 */
[----:B------:R-:W-:-:S02]  /*08f0*/  IABS R21, R41 ;  /* 0x0000002900157213 */ /* 0x000fc40000000000 */
[----:B------:R-:W-:Y:S02]  /*0900*/  CS2R R78, SRZ ;  /* 0x00000000004e7805 */ /* 0x000fe4000001ff00 */
[----:B------:R-:W-:Y:S02]  /*0910*/  ISETP.GE.AND P1, PT, R22, RZ, PT ;  /* 0x000000ff1600720c */ /* 0x000fe40003f26270 */
[----:B------:R-:W-:Y:S02]  /*0920*/  CS2R R64, SRZ ;  /* 0x0000000000407805 */ /* 0x000fe4000001ff00 */
[----:B------:R-:W-:Y:S02]  /*0930*/  CS2R R66, SRZ ;  /* 0x0000000000427805 */ /* 0x000fe4000001ff00 */
[----:B------:R-:W-:Y:S02]  /*0940*/  CS2R R68, SRZ ;  /* 0x0000000000447805 */ /* 0x000fe4000001ff00 */
[----:B------:R-:W-:Y:S01]  /*0950*/  CS2R R70, SRZ ;  /* 0x0000000000467805 */ /* 0x000fe2000001ff00 */
[----:B---3--:R-:W3:Y:S01]  /*0960*/  MUFU.RCP R10, R10 ;  /* 0x0000000a000a7308 */ /* 0x008ee20000001000 */
[----:B------:R-:W-:-:S02]  /*0970*/  CS2R R56, SRZ ;  /* 0x0000000000387805 */ /* 0x000fc4000001ff00 */
[----:B------:R-:W-:Y:S02]  /*0980*/  CS2R R58, SRZ ;  /* 0x00000000003a7805 */ /* 0x000fe4000001ff00 */
[----:B------:R-:W-:Y:S02]  /*0990*/  CS2R R60, SRZ ;  /* 0x00000000003c7805 */ /* 0x000fe4000001ff00 */
[----:B------:R-:W-:Y:S02]  /*09a0*/  CS2R R62, SRZ ;  /* 0x00000000003e7805 */ /* 0x000fe4000001ff00 */
[----:B------:R-:W-:Y:S02]  /*09b0*/  CS2R R48, SRZ ;  /* 0x0000000000307805 */ /* 0x000fe4000001ff00 */
[----:B------:R-:W-:Y:S02]  /*09c0*/  CS2R R50, SRZ ;  /* 0x0000000000327805 */ /* 0x000fe4000001ff00 */
[----:B------:R-:W-:-:S02]  /*09d0*/  CS2R R52, SRZ ;  /* 0x0000000000347805 */ /* 0x000fc4000001ff00 */
[----:B------:R-:W-:Y:S01]  /*09e0*/  CS2R R54, SRZ ;  /* 0x0000000000367805 */ /* 0x000fe2000001ff00 */
[----:B--2---:R-:W-:Y:S01]  /*09f0*/  VIADD R4, R9, 0xffffffe ;  /* 0x0ffffffe09047836 */ /* 0x004fe20000000000 */
[----:B------:R-:W-:Y:S02]  /*0a00*/  IABS R9, R100 ;  /* 0x0000006400097213 */ /* 0x000fe40000000000 */
[----:B------:R-:W-:Y:S02]  /*0a10*/  CS2R R44, SRZ ;  /* 0x00000000002c7805 */ /* 0x000fe4000001ff00 */
[----:B------:R-:W-:Y:S01]  /*0a20*/  CS2R R46, SRZ ;  /* 0x00000000002e7805 */ /* 0x000fe2000001ff00 */
[----:B------:R2:W4:Y:S01]  /*0a30*/  F2I.FTZ.U32.TRUNC.NTZ R5, R4 ;  /* 0x0000000400057305 */ /* 0x000522000021f000 */
[----:B------:R-:W-:Y:S02]  /*0a40*/  CS2R R36, SRZ ;  /* 0x0000000000247805 */ /* 0x000fe4000001ff00 */
[----:B------:R-:W-:Y:S01]  /*0a50*/  CS2R R38, SRZ ;  /* 0x0000000000267805 */ /* 0x000fe2000001ff00 */
[----:B------:R-:W-:Y:S01]  /*0a60*/  UMOV UR35, 0x40000040 ;  /* 0x4000004000237882 */ /* 0x000fe20000000000 */
[----:B---3--:R-:W-:-:S04]  /*0a70*/  VIADD R6, R10, 0xffffffe ;  /* 0x0ffffffe0a067836 */ /* 0x008fc80000000000 */
[----:B------:R3:W5:Y:S01]  /*0a80*/  F2I.FTZ.U32.TRUNC.NTZ R7, R6 ;  /* 0x0000000600077305 */ /* 0x000762000021f000 */
[----:B--2---:R-:W-:Y:S02]  /*0a90*/  IMAD.MOV.U32 R4, RZ, RZ, RZ ;  /* 0x000000ffff047224 */ /* 0x004fe400078e00ff */
[----:B----4-:R-:W-:Y:S02]  /*0aa0*/  IMAD.MOV R11, RZ, RZ, -R5 ;  /* 0x000000ffff0b7224 */ /* 0x010fe400078e0a05 */
[----:B---3--:R-:W-:Y:S02]  /*0ab0*/  IMAD.MOV.U32 R6, RZ, RZ, RZ ;  /* 0x000000ffff067224 */ /* 0x008fe400078e00ff */
[----:B------:R-:W-:Y:S02]  /*0ac0*/  IMAD R11, R11, R20, RZ ;  /* 0x000000140b0b7224 */ /* 0x000fe400078e02ff */
[----:B-----5:R-:W-:Y:S02]  /*0ad0*/  IMAD.MOV R10, RZ, RZ, -R7 ;  /* 0x000000ffff0a7224 */ /* 0x020fe400078e0a07 */
[----:B------:R-:W-:Y:S01]  /*0ae0*/  IMAD.HI.U32 R5, R5, R11, R4 ;  /* 0x0000000b05057227 */ /* 0x000fe200078e0004 */
[----:B------:R-:W-:-:S03]  /*0af0*/  IABS R11, R99 ;  /* 0x00000063000b7213 */ /* 0x000fc60000000000 */
[----:B------:R-:W-:Y:S02]  /*0b00*/  IMAD R13, R10, R23, RZ ;  /* 0x000000170a0d7224 */ /* 0x000fe400078e02ff */
[----:B------:R-:W-:-:S04]  /*0b10*/  IMAD.HI.U32 R4, R5, R9, RZ ;  /* 0x0000000905047227 */ /* 0x000fc800078e00ff */
[----:B------:R-:W-:Y:S01]  /*0b20*/  IMAD.HI.U32 R10, R7, R13, R6 ;  /* 0x0000000d070a7227 */ /* 0x000fe200078e0006 */
[----:B------:R-:W-:-:S03]  /*0b30*/  IABS R13, R97 ;  /* 0x00000061000d7213 */ /* 0x000fc60000000000 */
[----:B------:R-:W-:-:S04]  /*0b40*/  IMAD.HI.U32 R6, R5, R11, RZ ;  /* 0x0000000b05067227 */ /* 0x000fc800078e00ff */
[----:B------:R-:W-:Y:S02]  /*0b50*/  IMAD.MOV R4, RZ, RZ, -R4 ;  /* 0x000000ffff047224 */ /* 0x000fe400078e0a04 */
[----:B------:R-:W-:-:S04]  /*0b60*/  IMAD.HI.U32 R7, R5, R12, RZ ;  /* 0x0000000c05077227 */ /* 0x000fc800078e00ff */
[----:B------:R-:W-:Y:S02]  /*0b70*/  IMAD.MOV R6, RZ, RZ, -R6 ;  /* 0x000000ffff067224 */ /* 0x000fe400078e0a06 */
[C---:B------:R-:W-:Y:S02]  /*0b80*/  IMAD R4, R20.reuse, R4, R9 ;  /* 0x0000000414047224 */ /* 0x040fe400078e0209 */
[----:B------:R-:W-:Y:S02]  /*0b90*/  IMAD.MOV R7, RZ, RZ, -R7 ;  /* 0x000000ffff077224 */ /* 0x000fe400078e0a07 */
[C---:B------:R-:W-:Y:S01]  /*0ba0*/  IMAD R6, R20.reuse, R6, R11 ;  /* 0x0000000614067224 */ /* 0x040fe200078e020b */
[C---:B------:R-:W-:Y:S01]  /*0bb0*/  ISETP.GT.U32.AND P5, PT, R20.reuse, R4, PT ;  /* 0x000000041400720c */ /* 0x040fe20003fa4070 */
[C---:B------:R-:W-:Y:S02]  /*0bc0*/  IMAD R7, R20.reuse, R7, R12 ;  /* 0x0000000714077224 */ /* 0x040fe400078e020c */
[----:B------:R-:W-:Y:S01]  /*0bd0*/  IMAD.MOV.U32 R11, RZ, RZ, R24 ;  /* 0x000000ffff0b7224 */ /* 0x000fe200078e0018 */
[C---:B------:R-:W-:Y:S01]  /*0be0*/  ISETP.GT.U32.AND P6, PT, R20.reuse, R6, PT ;  /* 0x000000061400720c */ /* 0x040fe20003fc4070 */
[----:B------:R-:W-:Y:S01]  /*0bf0*/  IMAD.HI.U32 R5, R5, R13, RZ ;  /* 0x0000000d05057227 */ /* 0x000fe200078e00ff */
[----:B------:R-:W-:-:S02]  /*0c00*/  ISETP.GT.U32.AND P3, PT, R20, R7, PT ;  /* 0x000000071400720c */ /* 0x000fc40003f64070 */
[----:B------:R-:W-:Y:S01]  /*0c10*/  IABS R24, R34 ;  /* 0x0000002200187213 */ /* 0x000fe20000000000 */
[----:B------:R-:W-:-:S04]  /*0c20*/  IMAD.HI.U32 R9, R10, R11, RZ ;  /* 0x0000000b0a097227 */ /* 0x000fc800078e00ff */
[----:B------:R-:W-:Y:S02]  /*0c30*/  IMAD.MOV R5, RZ, RZ, -R5 ;  /* 0x000000ffff057224 */ /* 0x000fe400078e0a05 */
[----:B------:R-:W-:Y:S02]  /*0c40*/  IMAD.MOV R12, RZ, RZ, -R9 ;  /* 0x000000ffff0c7224 */ /* 0x000fe400078e0a09 */
[----:B------:R-:W-:Y:S02]  /*0c50*/  IMAD R9, R20, R5, R13 ;  /* 0x0000000514097224 */ /* 0x000fe400078e020d */
[----:B------:R-:W-:-:S03]  /*0c60*/  IMAD.HI.U32 R5, R10, R14, RZ ;  /* 0x0000000e0a057227 */ /* 0x000fc600078e00ff */
[----:B------:R-:W-:Y:S01]  /*0c70*/  ISETP.GT.U32.AND P2, PT, R20, R9, PT ;  /* 0x000000091400720c */ /* 0x000fe20003f44070 */
[--C-:B------:R-:W-:Y:S02]  /*0c80*/  @!P5 IMAD.IADD R4, R4, 0x1, -R20.reuse ;  /* 0x000000010404d824 */ /* 0x100fe400078e0a14 */
[----:B------:R-:W-:Y:S02]  /*0c90*/  IMAD R11, R23, R12, R11 ;  /* 0x0000000c170b7224 */ /* 0x000fe400078e020b */
[----:B------:R-:W-:Y:S01]  /*0ca0*/  @!P6 IMAD.IADD R6, R6, 0x1, -R20 ;  /* 0x000000010606e824 */ /* 0x000fe200078e0a14 */
[----:B------:R-:W-:Y:S01]  /*0cb0*/  ISETP.GT.U32.AND P6, PT, R20, R4, PT ;  /* 0x000000041400720c */ /* 0x000fe20003fc4070 */
[----:B------:R-:W-:-:S04]  /*0cc0*/  IMAD.HI.U32 R12, R10, R15, RZ ;  /* 0x0000000f0a0c7227 */ /* 0x000fc800078e00ff */
[----:B------:R-:W-:Y:S02]  /*0cd0*/  IMAD.MOV R5, RZ, RZ, -R5 ;  /* 0x000000ffff057224 */ /* 0x000fe400078e0a05 */
[----:B------:R-:W-:-:S04]  /*0ce0*/  IMAD.HI.U32 R13, R10, R17, RZ ;  /* 0x000000110a0d7227 */ /* 0x000fc800078e00ff */
[----:B------:R-:W-:Y:S01]  /*0cf0*/  @!P3 IMAD.IADD R7, R7, 0x1, -R20 ;  /* 0x000000010707b824 */ /* 0x000fe200078e0a14 */
[C---:B------:R-:W-:Y:S01]  /*0d00*/  ISETP.GT.U32.AND P3, PT, R20.reuse, R6, PT ;  /* 0x000000061400720c */ /* 0x040fe20003f64070 */
[----:B------:R-:W-:Y:S02]  /*0d10*/  IMAD.MOV R16, RZ, RZ, -R12 ;  /* 0x000000ffff107224 */ /* 0x000fe400078e0a0c */
[----:B------:R-:W-:Y:S01]  /*0d20*/  IMAD R12, R23, R5, R14 ;  /* 0x00000005170c7224 */ /* 0x000fe200078e020e */
[----:B------:R-:W-:Y:S01]  /*0d30*/  ISETP.GT.U32.AND P5, PT, R20, R7, PT ;  /* 0x000000071400720c */ /* 0x000fe20003fa4070 */
[----:B------:R-:W-:Y:S02]  /*0d40*/  IMAD.MOV R18, RZ, RZ, -R13 ;  /* 0x000000ffff127224 */ /* 0x000fe400078e0a0d */
[----:B------:R-:W-:-:S04]  /*0d50*/  IMAD.HI.U32 R5, R10, R19, RZ ;  /* 0x000000130a057227 */ /* 0x000fc800078e00ff */
[----:B------:R-:W-:Y:S02]  /*0d60*/  IMAD R13, R23, R16, R15 ;  /* 0x00000010170d7224 */ /* 0x000fe400078e020f */
[----:B------:R-:W-:-:S04]  /*0d70*/  IMAD.HI.U32 R15, R10, R21, RZ ;  /* 0x000000150a0f7227 */ /* 0x000fc800078e00ff */
[----:B------:R-:W-:Y:S01]  /*0d80*/  IMAD.MOV R16, RZ, RZ, -R5 ;  /* 0x000000ffff107224 */ /* 0x000fe200078e0a05 */
[----:B------:R-:W-:Y:S01]  /*0d90*/  IABS R5, R40 ;  /* 0x0000002800057213 */ /* 0x000fe20000000000 */
[C---:B------:R-:W-:Y:S01]  /*0da0*/  IMAD R14, R23.reuse, R18, R17 ;  /* 0x00000012170e7224 */ /* 0x040fe200078e0211 */
[----:B------:R-:W-:Y:S01]  /*0db0*/  IABS R17, R35 ;  /* 0x0000002300117213 */ /* 0x000fe20000000000 */
[----:B------:R-:W-:Y:S02]  /*0dc0*/  IMAD.MOV R18, RZ, RZ, -R15 ;  /* 0x000000ffff127224 */ /* 0x000fe400078e0a0f */
[----:B------:R-:W-:Y:S02]  /*0dd0*/  IMAD R15, R23, R16, R19 ;  /* 0x00000010170f7224 */ /* 0x000fe400078e0213 */
[----:B------:R-:W-:Y:S01]  /*0de0*/  @!P6 IMAD.IADD R4, R4, 0x1, -R20 ;  /* 0x000000010404e824 */ /* 0x000fe200078e0a14 */
[----:B------:R-:W-:Y:S01]  /*0df0*/  ISETP.GE.AND P6, PT, R100, RZ, PT ;  /* 0x000000ff6400720c */ /* 0x000fe20003fc6270 */
[----:B------:R-:W-:-:S02]  /*0e00*/  IMAD.MOV.U32 R19, RZ, RZ, R5 ;  /* 0x000000ffff137224 */ /* 0x000fc400078e0005 */
[----:B------:R-:W-:Y:S02]  /*0e10*/  IMAD R16, R23, R18, R21 ;  /* 0x0000001217107224 */ /* 0x000fe400078e0215 */
[--C-:B------:R-:W-:Y:S01]  /*0e20*/  @!P3 IMAD.IADD R6, R6, 0x1, -R20.reuse ;  /* 0x000000010606b824 */ /* 0x100fe200078e0a14 */
[----:B------:R-:W-:Y:S01]  /*0e30*/  ISETP.GE.AND P3, PT, R99, RZ, PT ;  /* 0x000000ff6300720c */ /* 0x000fe20003f66270 */
[----:B------:R-:W-:Y:S02]  /*0e40*/  IMAD.MOV.U32 R21, RZ, RZ, R17 ;  /* 0x000000ffff157224 */ /* 0x000fe400078e0011 */
[----:B------:R-:W-:Y:S02]  /*0e50*/  @!P2 IMAD.IADD R9, R9, 0x1, -R20 ;  /* 0x000000010909a824 */ /* 0x000fe400078e0a14 */
[----:B------:R-:W-:-:S03]  /*0e60*/  IMAD.HI.U32 R5, R10, R19, RZ ;  /* 0x000000130a057227 */ /* 0x000fc600078e00ff */
[----:B------:R-:W-:Y:S01]  /*0e70*/  ISETP.GT.U32.AND P2, PT, R20, R9, PT ;  /* 0x000000091400720c */ /* 0x000fe20003f44070 */
[----:B------:R-:W-:-:S04]  /*0e80*/  IMAD.HI.U32 R17, R10, R21, RZ ;  /* 0x000000150a117227 */ /* 0x000fc800078e00ff */
[----:B------:R-:W-:Y:S01]  /*0e90*/  IMAD.MOV R18, RZ, RZ, -R5 ;  /* 0x000000ffff127224 */ /* 0x000fe200078e0a05 */
[----:B------:R-:W-:Y:S01]  /*0ea0*/  IABS R5, R32 ;  /* 0x0000002000057213 */ /* 0x000fe20000000000 */
[----:B------:R-:W-:Y:S02]  /*0eb0*/  IMAD.MOV R22, RZ, RZ, -R17 ;  /* 0x000000ffff167224 */ /* 0x000fe400078e0a11 */
[C---:B------:R-:W-:Y:S02]  /*0ec0*/  IMAD R17, R23.reuse, R18, R19 ;  /* 0x0000001217117224 */ /* 0x040fe400078e0213 */
[----:B------:R-:W-:Y:S02]  /*0ed0*/  IMAD R18, R23, R22, R21 ;  /* 0x0000001617127224 */ /* 0x000fe400078e0215 */
[----:B------:R-:W-:Y:S01]  /*0ee0*/  @!P5 IMAD.IADD R7, R7, 0x1, -R20 ;  /* 0x000000010707d824 */ /* 0x000fe200078e0a14 */
[----:B------:R-:W-:Y:S01]  /*0ef0*/  ISETP.GT.U32.AND P5, PT, R23, R11, PT ;  /* 0x0000000b1700720c */ /* 0x000fe20003fa4070 */
[----:B------:R-:W-:Y:S01]  /*0f00*/  @!P6 IMAD.MOV R4, RZ, RZ, -R4 ;  /* 0x000000ffff04e224 */ /* 0x000fe200078e0a04 */
[----:B------:R-:W-:Y:S01]  /*0f10*/  ISETP.GE.AND P6, PT, R98, RZ, PT ;  /* 0x000000ff6200720c */ /* 0x000fe20003fc6270 */
[----:B------:R-:W-:Y:S01]  /*0f20*/  IMAD.MOV.U32 R21, RZ, RZ, R24 ;  /* 0x000000ffff157224 */ /* 0x000fe200078e0018 */
[----:B------:R-:W-:Y:S01]  /*0f30*/  IABS R24, R96 ;  /* 0x0000006000187213 */ /* 0x000fe20000000000 */
[----:B------:R-:W-:Y:S01]  /*0f40*/  @!P3 IMAD.MOV R6, RZ, RZ, -R6 ;  /* 0x000000ffff06b224 */ /* 0x000fe200078e0a06 */
[----:B------:R-:W-:Y:S01]  /*0f50*/  ISETP.GE.AND P3, PT, R97, RZ, PT ;  /* 0x000000ff6100720c */ /* 0x000fe20003f66270 */
[----:B------:R-:W-:-:S02]  /*0f60*/  IMAD.MOV.U32 R22, RZ, RZ, R5 ;  /* 0x000000ffff167224 */ /* 0x000fc400078e0005 */
[----:B------:R-:W-:-:S04]  /*0f70*/  IMAD.HI.U32 R5, R10, R21, RZ ;  /* 0x000000150a057227 */ /* 0x000fc800078e00ff */
[----:B------:R-:W-:-:S04]  /*0f80*/  IMAD.HI.U32 R19, R10, R22, RZ ;  /* 0x000000160a137227 */ /* 0x000fc800078e00ff */
[----:B------:R-:W-:Y:S01]  /*0f90*/  @!P2 IMAD.IADD R9, R9, 0x1, -R20 ;  /* 0x000000010909a824 */ /* 0x000fe200078e0a14 */
[C---:B------:R-:W-:Y:S01]  /*0fa0*/  ISETP.GT.U32.AND P2, PT, R23.reuse, R12, PT ;  /* 0x0000000c1700720c */ /* 0x040fe20003f44070 */
[----:B------:R-:W-:Y:S02]  /*0fb0*/  IMAD.MOV R20, RZ, RZ, -R5 ;  /* 0x000000ffff147224 */ /* 0x000fe400078e0a05 */
[----:B------:R-:W-:Y:S02]  /*0fc0*/  IMAD.MOV R5, RZ, RZ, -R19 ;  /* 0x000000ffff057224 */ /* 0x000fe400078e0a13 */
[C---:B------:R-:W-:Y:S01]  /*0fd0*/  IMAD R19, R23.reuse, R20, R21 ;  /* 0x0000001417137224 */ /* 0x040fe200078e0215 */
[----:B------:R-:W-:Y:S01]  /*0fe0*/  IABS R21, R25 ;  /* 0x0000001900157213 */ /* 0x000fe20000000000 */
[----:B------:R-:W-:Y:S01]  /*0ff0*/  IMAD R20, R23, R5, R22 ;  /* 0x0000000517147224 */ /* 0x000fe200078e0216 */
[----:B------:R-:W-:Y:S01]  /*1000*/  LOP3.LUT R5, RZ, R2, RZ, 0x33, !PT ;  /* 0x00000002ff057212 */ /* 0x000fe200078e33ff */
[----:B------:R-:W-:Y:S01]  /*1010*/  @!P5 IMAD.IADD R11, R11, 0x1, -R23 ;  /* 0x000000010b0bd824 */ /* 0x000fe200078e0a17 */
[----:B------:R-:W-:Y:S01]  /*1020*/  ISETP.NE.AND P5, PT, R2, RZ, PT ;  /* 0x000000ff0200720c */ /* 0x000fe20003fa5270 */
[----:B------:R-:W-:Y:S01]  /*1030*/  @!P6 IMAD.MOV R7, RZ, RZ, -R7 ;  /* 0x000000ffff07e224 */ /* 0x000fe200078e0a07 */
[----:B------:R-:W-:Y:S01]  /*1040*/  ISETP.GT.U32.AND P6, PT, R23, R14, PT ;  /* 0x0000000e1700720c */ /* 0x000fe20003fc4070 */
[----:B------:R-:W-:Y:S01]  /*1050*/  @!P3 IMAD.MOV R9, RZ, RZ, -R9 ;  /* 0x000000ffff09b224 */ /* 0x000fe200078e0a09 */
[C---:B------:R-:W-:Y:S01]  /*1060*/  SEL R29, R5.reuse, R4, !P5 ;  /* 0x00000004051d7207 */ /* 0x040fe20006800000 */
[----:B------:R-:W-:Y:S01]  /*1070*/  @!P2 IMAD.IADD R12, R12, 0x1, -R23 ;  /* 0x000000010c0ca824 */ /* 0x000fe200078e0a17 */
[----:B------:R-:W-:-:S02]  /*1080*/  SEL R31, R5, R6, !P5 ;  /* 0x00000006051f7207 */ /* 0x000fc40006800000 */
[C---:B------:R-:W-:Y:S01]  /*1090*/  SEL R33, R5.reuse, R7, !P5 ;  /* 0x0000000705217207 */ /* 0x040fe20006800000 */
[----:B------:R-:W-:Y:S01]  /*10a0*/  IMAD.MOV.U32 R7, RZ, RZ, R21 ;  /* 0x000000ffff077224 */ /* 0x000fe200078e0015 */
[----:B------:R-:W-:Y:S02]  /*10b0*/  SEL R5, R5, R9, !P5 ;  /* 0x0000000905057207 */ /* 0x000fe40006800000 */
[C---:B------:R-:W-:Y:S01]  /*10c0*/  ISETP.GT.U32.AND P5, PT, R23.reuse, R13, PT ;  /* 0x0000000d1700720c */ /* 0x040fe20003fa4070 */
[----:B------:R-:W-:Y:S01]  /*10d0*/  IMAD.HI.U32 R4, R10, R7, RZ ;  /* 0x000000070a047227 */ /* 0x000fe200078e00ff */
[C---:B------:R-:W-:Y:S02]  /*10e0*/  ISETP.GT.U32.AND P2, PT, R23.reuse, R11, PT ;  /* 0x0000000b1700720c */ /* 0x040fe40003f44070 */
[----:B------:R-:W-:Y:S01]  /*10f0*/  ISETP.GT.U32.AND P3, PT, R23, R12, PT ;  /* 0x0000000c1700720c */ /* 0x000fe20003f64070 */
[----:B------:R-:W-:Y:S01]  /*1100*/  @!P6 IMAD.IADD R14, R14, 0x1, -R23 ;  /* 0x000000010e0ee824 */ /* 0x000fe200078e0a17 */
[----:B------:R-:W-:Y:S01]  /*1110*/  IABS R2, R26 ;  /* 0x0000001a00027213 */ /* 0x000fe20000000000 */
[----:B------:R-:W-:Y:S01]  /*1120*/  IMAD.MOV R22, RZ, RZ, -R4 ;  /* 0x000000ffff167224 */ /* 0x000fe200078e0a04 */
[----:B------:R-:W-:-:S02]  /*1130*/  IABS R9, R30 ;  /* 0x0000001e00097213 */ /* 0x000fc40000000000 */
[----:B------:R-:W-:Y:S01]  /*1140*/  IABS R21, R28 ;  /* 0x0000001c00157213 */ /* 0x000fe20000000000 */
[----:B------:R-:W-:Y:S02]  /*1150*/  IMAD.MOV.U32 R6, RZ, RZ, R2 ;  /* 0x000000ffff067224 */ /* 0x000fe400078e0002 */
[--C-:B------:R-:W-:Y:S01]  /*1160*/  @!P5 IMAD.IADD R13, R13, 0x1, -R23.reuse ;  /* 0x000000010d0dd824 */ /* 0x100fe200078e0a17 */
[----:B------:R-:W-:Y:S01]  /*1170*/  ISETP.GT.U32.AND P5, PT, R23, R17, PT ;  /* 0x000000111700720c */ /* 0x000fe20003fa4070 */
[--C-:B------:R-:W-:Y:S01]  /*1180*/  @!P2 IMAD.IADD R11, R11, 0x1, -R23.reuse ;  /* 0x000000010b0ba824 */ /* 0x100fe200078e0a17 */
[C---:B------:R-:W-:Y:S01]  /*1190*/  ISETP.GT.U32.AND P2, PT, R23.reuse, R15, PT ;  /* 0x0000000f1700720c */ /* 0x040fe20003f44070 */
[----:B------:R-:W-:Y:S01]  /*11a0*/  @!P3 IMAD.IADD R12, R12, 0x1, -R23 ;  /* 0x000000010c0cb824 */ /* 0x000fe200078e0a17 */
[C---:B------:R-:W-:Y:S01]  /*11b0*/  ISETP.GT.U32.AND P3, PT, R23.reuse, R16, PT ;  /* 0x000000101700720c */ /* 0x040fe20003f64070 */
[----:B------:R-:W-:Y:S01]  /*11c0*/  IMAD.HI.U32 R2, R10, R6, RZ ;  /* 0x000000060a027227 */ /* 0x000fe200078e00ff */
[----:B------:R-:W-:-:S03]  /*11d0*/  ISETP.GT.U32.AND P6, PT, R23, R13, PT ;  /* 0x0000000d1700720c */ /* 0x000fc60003fc4070 */
[----:B------:R-:W-:Y:S02]  /*11e0*/  IMAD.MOV R2, RZ, RZ, -R2 ;  /* 0x000000ffff027224 */ /* 0x000fe400078e0a02 */
[----:B------:R-:W-:Y:S02]  /*11f0*/  @!P4 IMAD.MOV R11, RZ, RZ, -R11 ;  /* 0x000000ffff0bc224 */ /* 0x000fe400078e0a0b */
[--C-:B------:R-:W-:Y:S02]  /*1200*/  @!P5 IMAD.IADD R17, R17, 0x1, -R23.reuse ;  /* 0x000000011111d824 */ /* 0x100fe400078e0a17 */
[--C-:B------:R-:W-:Y:S01]  /*1210*/  @!P2 IMAD.IADD R15, R15, 0x1, -R23.reuse ;  /* 0x000000010f0fa824 */ /* 0x100fe200078e0a17 */
[C---:B------:R-:W-:Y:S01]  /*1220*/  ISETP.GT.U32.AND P2, PT, R23.reuse, R14, PT ;  /* 0x0000000e1700720c */ /* 0x040fe20003f44070 */
[----:B------:R-:W-:Y:S01]  /*1230*/  @!P3 IMAD.IADD R16, R16, 0x1, -R23 ;  /* 0x000000011010b824 */ /* 0x000fe200078e0a17 */
[C---:B------:R-:W-:Y:S01]  /*1240*/  ISETP.GT.U32.AND P5, PT, R23.reuse, R17, PT ;  /* 0x000000111700720c */ /* 0x040fe20003fa4070 */
[C---:B------:R-:W-:Y:S01]  /*1250*/  IMAD R4, R23.reuse, R2, R6 ;  /* 0x0000000217047224 */ /* 0x040fe200078e0206 */
[C---:B------:R-:W-:Y:S01]  /*1260*/  ISETP.GT.U32.AND P3, PT, R23.reuse, R15, PT ;  /* 0x0000000f1700720c */ /* 0x040fe20003f64070 */
[C---:B------:R-:W-:Y:S01]  /*1270*/  IMAD R6, R23.reuse, R22, R7 ;  /* 0x0000001617067224 */ /* 0x040fe200078e0207 */
[----:B------:R-:W-:Y:S01]  /*1280*/  ISETP.GT.U32.AND P4, PT, R23, R16, PT ;  /* 0x000000101700720c */ /* 0x000fe20003f84070 */
[----:B------:R-:W-:Y:S01]  /*1290*/  @!P6 IMAD.IADD R13, R13, 0x1, -R23 ;  /* 0x000000010d0de824 */ /* 0x000fe200078e0a17 */
[----:B------:R-:W-:Y:S01]  /*12a0*/  ISETP.GT.U32.AND P6, PT, R23, R18, PT ;  /* 0x000000121700720c */ /* 0x000fe20003fc4070 */
[----:B------:R-:W-:-:S04]  /*12b0*/  IMAD.HI.U32 R2, R10, R9, RZ ;  /* 0x000000090a027227 */ /* 0x000fc800078e00ff */
[----:B------:R-:W-:-:S04]  /*12c0*/  IMAD.HI.U32 R7, R10, R21, RZ ;  /* 0x000000150a077227 */ /* 0x000fc800078e00ff */
[----:B------:R-:W-:Y:S01]  /*12d0*/  @!P5 IMAD.IADD R17, R17, 0x1, -R23 ;  /* 0x000000011111d824 */ /* 0x000fe200078e0a17 */
[C---:B------:R-:W-:Y:S01]  /*12e0*/  ISETP.GT.U32.AND P5, PT, R23.reuse, R6, PT ;  /* 0x000000061700720c */ /* 0x040fe20003fa4070 */
[----:B------:R-:W-:Y:S02]  /*12f0*/  IMAD.MOV R2, RZ, RZ, -R2 ;  /* 0x000000ffff027224 */ /* 0x000fe400078e0a02 */
[----:B------:R-:W-:Y:S02]  /*1300*/  IMAD.MOV R22, RZ, RZ, -R7 ;  /* 0x000000ffff167224 */ /* 0x000fe400078e0a07 */
[----:B------:R-:W-:Y:S01]  /*1310*/  IMAD R7, R23, R2, R9 ;  /* 0x0000000217077224 */ /* 0x000fe200078e0209 */
[----:B------:R-:W-:Y:S01]  /*1320*/  IABS R9, R27 ;  /* 0x0000001b00097213 */ /* 0x000fe20000000000 */
[--C-:B------:R-:W-:Y:S01]  /*1330*/  @!P3 IMAD.IADD R15, R15, 0x1, -R23.reuse ;  /* 0x000000010f0fb824 */ /* 0x100fe200078e0a17 */
[C---:B------:R-:W-:Y:S01]  /*1340*/  ISETP.GT.U32.AND P3, PT, R23.reuse, R20, PT ;  /* 0x000000141700720c */ /* 0x040fe20003f64070 */
[--C-:B------:R-:W-:Y:S01]  /*1350*/  @!P2 IMAD.IADD R14, R14, 0x1, -R23.reuse ;  /* 0x000000010e0ea824 */ /* 0x100fe200078e0a17 */
[C---:B------:R-:W-:Y:S01]  /*1360*/  ISETP.GT.U32.AND P2, PT, R23.reuse, R19, PT ;  /* 0x000000131700720c */ /* 0x040fe20003f44070 */
[--C-:B------:R-:W-:Y:S01]  /*1370*/  @!P6 IMAD.IADD R18, R18, 0x1, -R23.reuse ;  /* 0x000000011212e824 */ /* 0x100fe200078e0a17 */
[C---:B------:R-:W-:Y:S01]  /*1380*/  ISETP.GT.U32.AND P6, PT, R23.reuse, R7, PT ;  /* 0x000000071700720c */ /* 0x040fe20003fc4070 */
[--C-:B------:R-:W-:Y:S01]  /*1390*/  @!P4 IMAD.IADD R16, R16, 0x1, -R23.reuse ;  /* 0x000000011010c824 */ /* 0x100fe200078e0a17 */
[----:B------:R-:W-:Y:S01]  /*13a0*/  ISETP.GT.U32.AND P4, PT, R23, R4, PT ;  /* 0x000000041700720c */ /* 0x000fe20003f84070 */
[----:B------:R-:W-:Y:S01]  /*13b0*/  @!P5 IMAD.IADD R6, R6, 0x1, -R23 ;  /* 0x000000010606d824 */ /* 0x000fe200078e0a17 */
[----:B------:R-:W-:Y:S01]  /*13c0*/  ISETP.GE.AND P5, PT, R41, RZ, PT ;  /* 0x000000ff2900720c */ /* 0x000fe20003fa6270 */
[----:B------:R-:W-:-:S02]  /*13d0*/  IMAD R21, R23, R22, R21 ;  /* 0x0000001617157224 */ /* 0x000fc400078e0215 */
[----:B------:R-:W-:-:S04]  /*13e0*/  IMAD.HI.U32 R2, R10, R9, RZ ;  /* 0x000000090a027227 */ /* 0x000fc800078e00ff */
[--C-:B------:R-:W-:Y:S01]  /*13f0*/  @!P3 IMAD.IADD R20, R20, 0x1, -R23.reuse ;  /* 0x000000011414b824 */ /* 0x100fe200078e0a17 */
[----:B------:R-:W-:Y:S01]  /*1400*/  ISETP.GT.U32.AND P3, PT, R23, R21, PT ;  /* 0x000000151700720c */ /* 0x000fe20003f64070 */
[--C-:B------:R-:W-:Y:S01]  /*1410*/  @!P2 IMAD.IADD R19, R19, 0x1, -R23.reuse ;  /* 0x000000011313a824 */ /* 0x100fe200078e0a17 */
[----:B------:R-:W-:Y:S01]  /*1420*/  ISETP.GE.AND P2, PT, R43, RZ, PT ;  /* 0x000000ff2b00720c */ /* 0x000fe20003f46270 */
[--C-:B------:R-:W-:Y:S01]  /*1430*/  @!P6 IMAD.IADD R7, R7, 0x1, -R23.reuse ;  /* 0x000000010707e824 */ /* 0x100fe200078e0a17 */
[----:B------:R-:W-:Y:S01]  /*1440*/  ISETP.GE.AND P6, PT, R40, RZ, PT ;  /* 0x000000ff2800720c */ /* 0x000fe20003fc6270 */
[----:B------:R-:W-:Y:S01]  /*1450*/  @!P1 IMAD.MOV R12, RZ, RZ, -R12 ;  /* 0x000000ffff0c9224 */ /* 0x000fe200078e0a0c */
[C---:B------:R-:W-:Y:S01]  /*1460*/  ISETP.GT.U32.AND P1, PT, R23.reuse, R18, PT ;  /* 0x000000121700720c */ /* 0x040fe20003f24070 */
[----:B------:R-:W-:Y:S01]  /*1470*/  @!P4 IMAD.IADD R4, R4, 0x1, -R23 ;  /* 0x000000010404c824 */ /* 0x000fe200078e0a17 */
[----:B------:R-:W-:Y:S01]  /*1480*/  ISETP.GE.AND P4, PT, R42, RZ, PT ;  /* 0x000000ff2a00720c */ /* 0x000fe20003f86270 */
[----:B------:R-:W-:Y:S01]  /*1490*/  @!P5 IMAD.MOV R16, RZ, RZ, -R16 ;  /* 0x000000ffff10d224 */ /* 0x000fe200078e0a10 */
[----:B------:R-:W-:Y:S01]  /*14a0*/  ISETP.GT.U32.AND P5, PT, R23, R7, PT ;  /* 0x000000071700720c */ /* 0x000fe20003fa4070 */
[----:B------:R-:W-:Y:S01]  /*14b0*/  IMAD.MOV R22, RZ, RZ, -R2 ;  /* 0x000000ffff167224 */ /* 0x000fe200078e0a02 */
[----:B------:R-:W-:Y:S01]  /*14c0*/  CS2R R40, SRZ ;  /* 0x0000000000287805 */ /* 0x000fe2000001ff00 */
[----:B------:R-:W-:Y:S01]  /*14d0*/  IMAD.HI.U32 R2, R10, R24, RZ ;  /* 0x000000180a027227 */ /* 0x000fe200078e00ff */
[----:B------:R-:W-:-:S03]  /*14e0*/  CS2R R42, SRZ ;  /* 0x00000000002a7805 */ /* 0x000fc6000001ff00 */
[----:B------:R-:W-:Y:S01]  /*14f0*/  @!P0 IMAD.MOV R13, RZ, RZ, -R13 ;  /* 0x000000ffff0d8224 */ /* 0x000fe200078e0a0d */
[----:B------:R-:W-:Y:S01]  /*1500*/  ISETP.GT.U32.AND P0, PT, R23, R19, PT ;  /* 0x000000131700720c */ /* 0x000fe20003f04070 */
[----:B------:R-:W-:Y:S02]  /*1510*/  IMAD.MOV R2, RZ, RZ, -R2 ;  /* 0x000000ffff027224 */ /* 0x000fe400078e0a02 */
[----:B------:R-:W-:Y:S01]  /*1520*/  @!P3 IMAD.IADD R21, R21, 0x1, -R23 ;  /* 0x000000011515b824 */ /* 0x000fe200078e0a17 */
[C---:B------:R-:W-:Y:S01]  /*1530*/  ISETP.GT.U32.AND P3, PT, R23.reuse, R4, PT ;  /* 0x000000041700720c */ /* 0x040fe20003f64070 */
[C---:B------:R-:W-:Y:S02]  /*1540*/  IMAD R10, R23.reuse, R22, R9 ;  /* 0x00000016170a7224 */ /* 0x040fe400078e0209 */
[----:B------:R-:W-:Y:S01]  /*1550*/  @!P2 IMAD.MOV R14, RZ, RZ, -R14 ;  /* 0x000000ffff0ea224 */ /* 0x000fe200078e0a0e */
[C---:B------:R-:W-:Y:S01]  /*1560*/  ISETP.GT.U32.AND P2, PT, R23.reuse, R20, PT ;  /* 0x000000141700720c */ /* 0x040fe20003f44070 */
[----:B------:R-:W-:Y:S01]  /*1570*/  @!P6 IMAD.MOV R17, RZ, RZ, -R17 ;  /* 0x000000ffff11e224 */ /* 0x000fe200078e0a11 */
[C---:B------:R-:W-:Y:S01]  /*1580*/  ISETP.GT.U32.AND P6, PT, R23.reuse, R21, PT ;  /* 0x000000151700720c */ /* 0x040fe20003fc4070 */
[----:B------:R-:W-:-:S02]  /*1590*/  IMAD R22, R23, R2, R24 ;  /* 0x0000000217167224 */ /* 0x000fc400078e0218 */
[----:B------:R-:W-:Y:S01]  /*15a0*/  @!P1 IMAD.IADD R18, R18, 0x1, -R23 ;  /* 0x0000000112129824 */ /* 0x000fe200078e0a17 */
[C---:B------:R-:W-:Y:S01]  /*15b0*/  ISETP.GT.U32.AND P1, PT, R23.reuse, R10, PT ;  /* 0x0000000a1700720c */ /* 0x040fe20003f24070 */
[----:B------:R-:W-:Y:S01]  /*15c0*/  @!P4 IMAD.MOV R15, RZ, RZ, -R15 ;  /* 0x000000ffff0fc224 */ /* 0x000fe200078e0a0f */
[----:B------:R-:W-:Y:S01]  /*15d0*/  ISETP.GT.U32.AND P4, PT, R23, R6, PT ;  /* 0x000000061700720c */ /* 0x000fe20003f84070 */
[--C-:B------:R-:W-:Y:S01]  /*15e0*/  @!P5 IMAD.IADD R7, R7, 0x1, -R23.reuse ;  /* 0x000000010707d824 */ /* 0x100fe200078e0a17 */
[----:B------:R-:W-:Y:S01]  /*15f0*/  ISETP.GT.U32.AND P5, PT, R23, R22, PT ;  /* 0x000000161700720c */ /* 0x000fe20003fa4070 */
[----:B------:R-:W-:Y:S02]  /*1600*/  VIADD R2, R0, 0x20000 ;  /* 0x0002000000027836 */ /* 0x000fe40000000000 */
[--C-:B------:R-:W-:Y:S01]  /*1610*/  @!P0 IMAD.IADD R19, R19, 0x1, -R23.reuse ;  /* 0x0000000113138824 */ /* 0x100fe200078e0a17 */
[----:B------:R-:W-:Y:S01]  /*1620*/  ISETP.GE.AND P0, PT, R35, RZ, PT ;  /* 0x000000ff2300720c */ /* 0x000fe20003f06270 */
[--C-:B------:R-:W-:Y:S01]  /*1630*/  @!P2 IMAD.IADD R20, R20, 0x1, -R23.reuse ;  /* 0x000000011414a824 */ /* 0x100fe200078e0a17 */
[----:B------:R-:W-:Y:S01]  /*1640*/  SHF.R.U32.HI R2, RZ, 0x4, R2 ;  /* 0x00000004ff027819 */ /* 0x000fe20000011602 */
[--C-:B------:R-:W-:Y:S01]  /*1650*/  @!P6 IMAD.IADD R21, R21, 0x1, -R23.reuse ;  /* 0x000000011515e824 */ /* 0x100fe200078e0a17 */
[----:B------:R-:W-:Y:S01]  /*1660*/  ISETP.GE.AND P2, PT, R34, RZ, PT ;  /* 0x000000ff2200720c */ /* 0x000fe20003f46270 */
[--C-:B------:R-:W-:Y:S01]  /*1670*/  @!P1 IMAD.IADD R10, R10, 0x1, -R23.reuse ;  /* 0x000000010a0a9824 */ /* 0x100fe200078e0a17 */
[----:B------:R-:W-:Y:S01]  /*1680*/  ISETP.GE.AND P6, PT, R25, RZ, PT ;  /* 0x000000ff1900720c */ /* 0x000fe20003fc6270 */
[--C-:B------:R-:W-:Y:S01]  /*1690*/  @!P4 IMAD.IADD R6, R6, 0x1, -R23.reuse ;  /* 0x000000010606c824 */ /* 0x100fe200078e0a17 */
[----:B------:R-:W-:Y:S01]  /*16a0*/  SGXT.U32 R2, R2, 0xe ;  /* 0x0000000e0202781a */ /* 0x000fe20000000000 */
[----:B------:R-:W-:Y:S01]  /*16b0*/  IMAD.MOV.U32 R24, RZ, RZ, RZ ;  /* 0x000000ffff187224 */ /* 0x000fe200078e00ff */
[----:B------:R-:W-:Y:S01]  /*16c0*/  SHF.R.U32.HI R25, RZ, 0x4, R0 ;  /* 0x00000004ff197819 */ /* 0x000fe20000011600 */
[--C-:B------:R-:W-:Y:S01]  /*16d0*/  @!P5 IMAD.IADD R22, R22, 0x1, -R23.reuse ;  /* 0x000000011616d824 */ /* 0x100fe200078e0a17 */
[----:B------:R-:W-:Y:S01]  /*16e0*/  ISETP.GE.AND P4, PT, R26, RZ, PT ;  /* 0x000000ff1a00720c */ /* 0x000fe20003f86270 */
[----:B------:R-:W-:Y:S01]  /*16f0*/  @!P3 IMAD.IADD R4, R4, 0x1, -R23 ;  /* 0x000000010404b824 */ /* 0x000fe200078e0a17 */
[----:B------:R-:W-:Y:S01]  /*1700*/  IADD3 R26, P5, R2, 0x2, RZ ;  /* 0x00000002021a7810 */ /* 0x000fe20007fbe0ff */
[----:B------:R-:W-:Y:S01]  /*1710*/  @!P0 IMAD.MOV R18, RZ, RZ, -R18 ;  /* 0x000000ffff128224 */ /* 0x000fe200078e0a12 */
[----:B------:R-:W-:Y:S01]  /*1720*/  SGXT.U32 R88, R25, 0xe ;  /* 0x0000000e1958781a */ /* 0x000fe20000000000 */
[----:B------:R-:W-:Y:S01]  /*1730*/  @!P2 IMAD.MOV R19, RZ, RZ, -R19 ;  /* 0x000000ffff13a224 */ /* 0x000fe200078e0a13 */
[----:B------:R-:W-:Y:S01]  /*1740*/  ISETP.GE.AND P3, PT, R32, RZ, PT ;  /* 0x000000ff2000720c */ /* 0x000fe20003f66270 */
[----:B------:R-:W-:Y:S01]  /*1750*/  IMAD.MOV.U32 R9, RZ, RZ, RZ ;  /* 0x000000ffff097224 */ /* 0x000fe200078e00ff */
[----:B------:R-:W-:-:S02]  /*1760*/  ISETP.GT.U32.AND P1, PT, R23, R10, PT ;  /* 0x0000000a1700720c */ /* 0x000fc40003f24070 */
[----:B------:R-:W-:Y:S02]  /*1770*/  CS2R R34, SRZ ;  /* 0x0000000000227805 */ /* 0x000fe4000001ff00 */
[----:B------:R-:W-:Y:S02]  /*1780*/  IADD3.X R24, R24, 0x40000040, RZ, P5, !PT ;  /* 0x4000004018187810 */ /* 0x000fe40002ffe4ff */
[----:B------:R-:W-:Y:S01]  /*1790*/  IADD3 R25, P0, R88, 0x80, RZ ;  /* 0x0000008058197810 */ /* 0x000fe20007f1e0ff */
[----:B------:R-:W-:Y:S01]  /*17a0*/  @!P4 IMAD.MOV R4, RZ, RZ, -R4 ;  /* 0x000000ffff04c224 */ /* 0x000fe200078e0a04 */
[----:B------:R-:W-:Y:S02]  /*17b0*/  ISETP.GT.U32.AND P2, PT, R23, R22, PT ;  /* 0x000000161700720c */ /* 0x000fe40003f44070 */
[----:B------:R-:W-:Y:S02]  /*17c0*/  R2UR UR7, R24 ;  /* 0x00000000180772ca */ /* 0x000fe400000e0000 */
[----:B------:R-:W-:Y:S01]  /*17d0*/  R2UR UR4, R25 ;  /* 0x00000000190472ca */ /* 0x000fe200000e0000 */
[----:B------:R-:W2:Y:S01]  /*17e0*/  LDC R24, c[0x0][0x234] ;  /* 0x00008d00ff187b82 */ /* 0x000ea20000000800 */
[----:B------:R-:W-:Y:S01]  /*17f0*/  IADD3.X R9, R9, 0x40000040, RZ, P0, !PT ;  /* 0x4000004009097810 */ /* 0x000fe200007fe4ff */
[----:B------:R-:W-:Y:S01]  /*1800*/  @!P1 IMAD.IADD R10, R10, 0x1, -R23 ;  /* 0x000000010a0a9824 */ /* 0x000fe200078e0a17 */
[----:B------:R-:W-:Y:S01]  /*1810*/  ISETP.GE.AND P0, PT, R28, RZ, PT ;  /* 0x000000ff1c00720c */ /* 0x000fe20003f06270 */
[----:B------:R-:W-:Y:S01]  /*1820*/  @!P3 IMAD.MOV R20, RZ, RZ, -R20 ;  /* 0x000000ffff14b224 */ /* 0x000fe200078e0a14 */
[----:B------:R-:W-:-:S02]  /*1830*/  ISETP.GE.AND P5, PT, R27, RZ, PT ;  /* 0x000000ff1b00720c */ /* 0x000fc40003fa6270 */
[----:B------:R-:W-:Y:S01]  /*1840*/  R2UR UR6, R26 ;  /* 0x000000001a0672ca */ /* 0x000fe200000e0000 */
[----:B------:R-:W3:Y:S01]  /*1850*/  LDC R25, c[0x0][0x23c] ;  /* 0x00008f00ff197b82 */ /* 0x000ee20000000800 */
[----:B------:R-:W-:Y:S01]  /*1860*/  ISETP.GE.AND P1, PT, R30, RZ, PT ;  /* 0x000000ff1e00720c */ /* 0x000fe20003f26270 */
[----:B------:R-:W-:Y:S01]  /*1870*/  @!P2 IMAD.IADD R22, R22, 0x1, -R23 ;  /* 0x000000011616a824 */ /* 0x000fe200078e0a17 */
[----:B------:R-:W-:Y:S02]  /*1880*/  ISETP.GE.AND P3, PT, R96, RZ, PT ;  /* 0x000000ff6000720c */ /* 0x000fe40003f66270 */
[----:B------:R-:W-:Y:S01]  /*1890*/  R2UR UR34, R2 ;  /* 0x00000000022272ca */ /* 0x000fe200000e0000 */
[----:B------:R-:W-:Y:S01]  /*18a0*/  IMAD.MOV.U32 R23, RZ, RZ, R22 ;  /* 0x000000ffff177224 */ /* 0x000fe200078e0016 */
[----:B------:R-:W-:Y:S01]  /*18b0*/  ISETP.NE.AND P2, PT, R3, RZ, PT ;  /* 0x000000ff0300720c */ /* 0x000fe20003f45270 */
[----:B------:R-:W4:Y:S01]  /*18c0*/  LDC R28, c[0x0][0x240] ;  /* 0x00009000ff1c7b82 */ /* 0x000f220000000800 */
[----:B------:R-:W-:Y:S01]  /*18d0*/  LOP3.LUT R2, RZ, R3, RZ, 0x33, !PT ;  /* 0x00000003ff027212 */ /* 0x000fe200078e33ff */
[----:B------:R-:W-:Y:S01]  /*18e0*/  IMAD.MOV.U32 R3, RZ, RZ, R6 ;  /* 0x000000ffff037224 */ /* 0x000fe200078e0006 */
[----:B------:R-:W-:Y:S01]  /*18f0*/  R2UR UR5, R9 ;  /* 0x00000000090572ca */ /* 0x000fe200000e0000 */
[----:B------:R-:W-:Y:S01]  /*1900*/  IMAD.MOV.U32 R9, RZ, RZ, R7 ;  /* 0x000000ffff097224 */ /* 0x000fe200078e0007 */
[C---:B------:R-:W-:Y:S01]  /*1910*/  SEL R6, R2.reuse, R4, !P2 ;  /* 0x0000000402067207 */ /* 0x040fe20005000000 */
[----:B------:R-:W-:Y:S01]  /*1920*/  @!P6 IMAD.MOV R3, RZ, RZ, -R3 ;  /* 0x000000ffff03e224 */ /* 0x000fe200078e0a03 */
[C---:B------:R-:W-:Y:S01]  /*1930*/  SEL R11, R2.reuse, R11, !P2 ;  /* 0x0000000b020b7207 */ /* 0x040fe20005000000 */
[----:B------:R-:W5:Y:S01]  /*1940*/  LDC.64 R26, c[0x0][0x218] ;  /* 0x00008600ff1a7b82 */ /* 0x000f620000000a00 */
[----:B------:R-:W-:Y:S01]  /*1950*/  @!P1 IMAD.MOV R9, RZ, RZ, -R9 ;  /* 0x000000ffff099224 */ /* 0x000fe200078e0a09 */
[C---:B------:R-:W-:Y:S01]  /*1960*/  SEL R12, R2.reuse, R12, !P2 ;  /* 0x0000000c020c7207 */ /* 0x040fe20005000000 */
[----:B------:R-:W-:Y:S01]  /*1970*/  @!P0 IMAD.MOV R21, RZ, RZ, -R21 ;  /* 0x000000ffff158224 */ /* 0x000fe200078e0a15 */
[C---:B------:R-:W-:Y:S01]  /*1980*/  SEL R7, R2.reuse, R3, !P2 ;  /* 0x0000000302077207 */ /* 0x040fe20005000000 */
[----:B------:R-:W-:Y:S01]  /*1990*/  @!P5 IMAD.MOV R10, RZ, RZ, -R10 ;  /* 0x000000ffff0ad224 */ /* 0x000fe200078e0a0a */
[C---:B------:R-:W-:Y:S01]  /*19a0*/  SEL R13, R2.reuse, R13, !P2 ;  /* 0x0000000d020d7207 */ /* 0x040fe20005000000 */
[----:B------:R-:W-:Y:S01]  /*19b0*/  @!P3 IMAD.MOV R23, RZ, RZ, -R23 ;  /* 0x000000ffff17b224 */ /* 0x000fe200078e0a17 */
[C---:B------:R-:W-:Y:S01]  /*19c0*/  SEL R14, R2.reuse, R14, !P2 ;  /* 0x0000000e020e7207 */ /* 0x040fe20005000000 */
[-C--:B--2---:R-:W-:Y:S01]  /*19d0*/  IMAD R3, R31, R24.reuse, RZ ;  /* 0x000000181f037224 */ /* 0x084fe200078e02ff */
[C---:B------:R-:W-:Y:S01]  /*19e0*/  SEL R15, R2.reuse, R15, !P2 ;  /* 0x0000000f020f7207 */ /* 0x040fe20005000000 */
[----:B------:R-:W-:Y:S01]  /*19f0*/  IMAD R4, R33, R24, RZ ;  /* 0x0000001821047224 */ /* 0x000fe200078e02ff */
[----:B------:R-:W-:Y:S01]  /*1a00*/  SEL R16, R2, R16, !P2 ;  /* 0x0000001002107207 */ /* 0x000fe20005000000 */
[----:B---3--:R-:W-:Y:S01]  /*1a10*/  IMAD R8, R8, R25, RZ ;  /* 0x0000001908087224 */ /* 0x008fe200078e02ff */
[C---:B------:R-:W-:Y:S01]  /*1a20*/  SEL R17, R2.reuse, R17, !P2 ;  /* 0x0000001102117207 */ /* 0x040fe20005000000 */
[----:B------:R-:W-:Y:S01]  /*1a30*/  IMAD R5, R5, R24, RZ ;  /* 0x0000001805057224 */ /* 0x000fe200078e02ff */
[C---:B------:R-:W-:Y:S01]  /*1a40*/  SEL R18, R2.reuse, R18, !P2 ;  /* 0x0000001202127207 */ /* 0x040fe20005000000 */
[-C--:B----4-:R-:W-:Y:S01]  /*1a50*/  IMAD R11, R11, R28.reuse, RZ ;  /* 0x0000001c0b0b7224 */ /* 0x090fe200078e02ff */
[----:B------:R-:W-:Y:S01]  /*1a60*/  SEL R19, R2, R19, !P2 ;  /* 0x0000001302137207 */ /* 0x000fe20005000000 */
[----:B------:R-:W-:Y:S01]  /*1a70*/  IMAD R12, R12, R28, RZ ;  /* 0x0000001c0c0c7224 */ /* 0x000fe200078e02ff */
[C---:B------:R-:W-:Y:S01]  /*1a80*/  SEL R20, R2.reuse, R20, !P2 ;  /* 0x0000001402147207 */ /* 0x040fe20005000000 */
[-C--:B------:R-:W-:Y:S01]  /*1a90*/  IMAD R13, R13, R28.reuse, RZ ;  /* 0x0000001c0d0d7224 */ /* 0x080fe200078e02ff */
[----:B------:R-:W-:Y:S01]  /*1aa0*/  SEL R9, R2, R9, !P2 ;  /* 0x0000000902097207 */ /* 0x000fe20005000000 */
[-C--:B------:R-:W-:Y:S01]  /*1ab0*/  IMAD R14, R14, R28.reuse, RZ ;  /* 0x0000001c0e0e7224 */ /* 0x080fe200078e02ff */
[C---:B------:R-:W-:Y:S01]  /*1ac0*/  SEL R21, R2.reuse, R21, !P2 ;  /* 0x0000001502157207 */ /* 0x040fe20005000000 */
[----:B------:R-:W-:Y:S01]  /*1ad0*/  IMAD R15, R15, R28, RZ ;  /* 0x0000001c0f0f7224 */ /* 0x000fe200078e02ff */
[----:B------:R-:W-:Y:S01]  /*1ae0*/  SEL R22, R2, R10, !P2 ;  /* 0x0000000a02167207 */ /* 0x000fe20005000000 */
[----:B------:R-:W-:Y:S01]  /*1af0*/  IMAD R16, R16, R28, RZ ;  /* 0x0000001c10107224 */ /* 0x000fe200078e02ff */
[----:B------:R-:W-:Y:S01]  /*1b00*/  SEL R23, R2, R23, !P2 ;  /* 0x0000001702177207 */ /* 0x000fe20005000000 */
[----:B------:R-:W-:Y:S01]  /*1b10*/  IMAD R2, R29, R24, RZ ;  /* 0x000000181d027224 */ /* 0x000fe200078e02ff */
[----:B-1----:R-:W-:Y:S01]  /*1b20*/  LEA R158, P1, R3, R156, 0x1 ;  /* 0x0000009c039e7211 */ /* 0x002fe200078208ff */
[----:B------:R-:W-:Y:S01]  /*1b30*/  IMAD R17, R17, R28, RZ ;  /* 0x0000001c11117224 */ /* 0x000fe200078e02ff */
[----:B------:R-:W-:Y:S01]  /*1b40*/  LEA R154, P2, R4, R156, 0x1 ;  /* 0x0000009c049a7211 */ /* 0x000fe200078408ff */
[----:B------:R-:W-:Y:S01]  /*1b50*/  IMAD R18, R18, R28, RZ ;  /* 0x0000001c12127224 */ /* 0x000fe200078e02ff */
[----:B-----5:R-:W-:Y:S01]  /*1b60*/  LEA R24, P4, R8, R26, 0x1 ;  /* 0x0000001a08187211 */ /* 0x020fe200078808ff */
[----:B------:R-:W-:Y:S01]  /*1b70*/  IMAD R19, R19, R28, RZ ;  /* 0x0000001c13137224 */ /* 0x000fe200078e02ff */
[----:B------:R-:W-:Y:S01]  /*1b80*/  LEA R160, P0, R2, R156, 0x1 ;  /* 0x0000009c02a07211 */ /* 0x000fe200078008ff */
[-C--:B------:R-:W-:Y:S01]  /*1b90*/  IMAD R20, R20, R28.reuse, RZ ;  /* 0x0000001c14147224 */ /* 0x080fe200078e02ff */
[-C--:B------:R-:W-:Y:S01]  /*1ba0*/  LEA.HI.X.SX32 R159, R3, R157.reuse, 0x1, P1 ;  /* 0x0000009d039f7211 */ /* 0x080fe200008f0eff */
[-C--:B------:R-:W-:Y:S01]  /*1bb0*/  IMAD R6, R6, R28.reuse, RZ ;  /* 0x0000001c06067224 */ /* 0x080fe200078e02ff */
[-C--:B------:R-:W-:Y:S01]  /*1bc0*/  LEA.HI.X.SX32 R155, R4, R157.reuse, 0x1, P2 ;  /* 0x0000009d049b7211 */ /* 0x080fe200010f0eff */
[-C--:B------:R-:W-:Y:S01]  /*1bd0*/  IMAD R7, R7, R28.reuse, RZ ;  /* 0x0000001c07077224 */ /* 0x080fe200078e02ff */
[----:B------:R-:W-:Y:S01]  /*1be0*/  LEA.HI.X.SX32 R161, R2, R157, 0x1, P0 ;  /* 0x0000009d02a17211 */ /* 0x000fe200000f0eff */
[----:B------:R-:W-:Y:S01]  /*1bf0*/  IMAD R9, R9, R28, RZ ;  /* 0x0000001c09097224 */ /* 0x000fe200078e02ff */
[-C--:B------:R-:W-:Y:S01]  /*1c00*/  LEA R3, P2, R11, R24.reuse, 0x1 ;  /* 0x000000180b037211 */ /* 0x080fe200078408ff */
[----:B------:R-:W1:Y:S01]  /*1c10*/  LDC R10, c[0x0][0x238] ;  /* 0x00008e00ff0a7b82 */ /* 0x000e620000000800 */
[----:B------:R-:W-:Y:S01]  /*1c20*/  LEA R2, P1, R12, R24, 0x1 ;  /* 0x000000180c027211 */ /* 0x000fe200078208ff */
[----:B------:R-:W-:Y:S01]  /*1c30*/  IMAD R21, R21, R28, RZ ;  /* 0x0000001c15157224 */ /* 0x000fe200078e02ff */
[----:B------:R-:W-:Y:S01]  /*1c40*/  LEA R4, P0, R13, R24, 0x1 ;  /* 0x000000180d047211 */ /* 0x000fe200078008ff */
[----:B------:R2:W-:Y:S01]  /*1c50*/  STL [R1+0x4b8], R3 ;  /* 0x0004b80301007387 */ /* 0x0005e20000100800 */
[----:B------:R-:W-:Y:S01]  /*1c60*/  LEA.HI.X.SX32 R8, R8, R27, 0x1, P4 ;  /* 0x0000001b08087211 */ /* 0x000fe200020f0eff */
[----:B------:R-:W-:Y:S01]  /*1c70*/  IMAD R22, R22, R28, RZ ;  /* 0x0000001c16167224 */ /* 0x000fe200078e02ff */
[----:B------:R-:W-:Y:S01]  /*1c80*/  LEA R156, P3, R5, R156, 0x1 ;  /* 0x0000009c059c7211 */ /* 0x000fe200078608ff */
[----:B------:R3:W-:Y:S01]  /*1c90*/  STL [R1+0x4c0], R2 ;  /* 0x0004c00201007387 */ /* 0x0007e20000100800 */
[----:B------:R-:W-:Y:S01]  /*1ca0*/  IMAD R23, R23, R28, RZ ;  /* 0x0000001c17177224 */ /* 0x000fe200078e02ff */
[----:B------:R-:W-:Y:S01]  /*1cb0*/  UIADD3.64 UR10, UR4, 0x400, URZ ;  /* 0x00000400040a7897 */ /* 0x000fe2000fffe03f */
[----:B------:R-:W-:Y:S01]  /*1cc0*/  LEA.HI.X.SX32 R157, R5, R157, 0x1, P3 ;  /* 0x0000009d059d7211 */ /* 0x000fe200018f0eff */
[----:B------:R4:W-:Y:S01]  /*1cd0*/  STL [R1+0x4c8], R4 ;  /* 0x0004c80401007387 */ /* 0x0009e20000100800 */
[----:B------:R-:W-:Y:S01]  /*1ce0*/  UIADD3.64 UR14, UR4, 0x380, URZ ;  /* 0x00000380040e7897 */ /* 0x000fe2000fffe03f */
[-C--:B--2---:R-:W-:Y:S01]  /*1cf0*/  LEA R3, P4, R14, R24.reuse, 0x1 ;  /* 0x000000180e037211 */ /* 0x084fe200078808ff */
[----:B------:R-:W-:Y:S01]  /*1d00*/  UIADD3.64 UR10, UR4, 0x580, URZ ;  /* 0x00000580040a7897 */ /* 0x000fe2000fffe03f */
[----:B------:R-:W-:Y:S01]  /*1d10*/  CS2R R32, SRZ ;  /* 0x0000000000207805 */ /* 0x000fe2000001ff00 */
[----:B------:R-:W-:Y:S01]  /*1d20*/  UIADD3.64 UR14, UR4, 0x500, URZ ;  /* 0x00000500040e7897 */ /* 0x000fe2000fffe03f */
[----:B---3--:R-:W-:Y:S01]  /*1d30*/  LEA R2, P6, R15, R24, 0x1 ;  /* 0x000000180f027211 */ /* 0x008fe200078c08ff */
[----:B------:R2:W-:Y:S01]  /*1d40*/  STL [R1+0x4d0], R3 ;  /* 0x0004d00301007387 */ /* 0x0005e20000100800 */
[----:B------:R-:W-:Y:S01]  /*1d50*/  UIADD3.64 UR10, UR4, 0x700, URZ ;  /* 0x00000700040a7897 */ /* 0x000fe2000fffe03f */
[----:B------:R-:W-:-:S02]  /*1d60*/  CS2R R26, SRZ ;  /* 0x00000000001a7805 */ /* 0x000fc4000001ff00 */
[-C--:B----4-:R-:W-:Y:S01]  /*1d70*/  LEA R4, P5, R16, R24.reuse, 0x1 ;  /* 0x0000001810047211 */ /* 0x090fe200078a08ff */
[----:B------:R3:W-:Y:S01]  /*1d80*/  STL [R1+0x4d8], R2 ;  /* 0x0004d80201007387 */ /* 0x0007e20000100800 */
[C---:B-1----:R-:W-:Y:S01]  /*1d90*/  IMAD R25, R10.reuse, 0x7f, RZ ;  /* 0x0000007f0a197824 */ /* 0x042fe200078e02ff */
[----:B------:R-:W-:Y:S01]  /*1da0*/  UIADD3.64 UR18, UR4, 0x480, URZ ;  /* 0x0000048004127897 */ /* 0x000fe2000fffe03f */
[----:B------:R-:W-:Y:S01]  /*1db0*/  CS2R R28, SRZ ;  /* 0x00000000001c7805 */ /* 0x000fe2000001ff00 */
[----:B------:R1:W-:Y:S01]  /*1dc0*/  STL [R1+0x4e0], R4 ;  /* 0x0004e00401007387 */ /* 0x0003e20000100800 */
[----:B------:R-:W-:Y:S01]  /*1dd0*/  UIADD3.64 UR14, UR4, 0x680, URZ ;  /* 0x00000680040e7897 */ /* 0x000fe2000fffe03f */
[----:B--2---:R-:W-:Y:S01]  /*1de0*/  LEA R3, P3, R17, R24, 0x1 ;  /* 0x0000001811037211 */ /* 0x004fe200078608ff */
[----:B------:R-:W-:Y:S01]  /*1df0*/  UIADD3.64 UR10, UR4, 0x880, URZ ;  /* 0x00000880040a7897 */ /* 0x000fe2000fffe03f */
[----:B------:R-:W-:Y:S01]  /*1e00*/  CS2R R30, SRZ ;  /* 0x00000000001e7805 */ /* 0x000fe2000001ff00 */
[----:B------:R-:W-:Y:S01]  /*1e10*/  UIADD3.64 UR18, UR4, 0x600, URZ ;  /* 0x0000060004127897 */ /* 0x000fe2000fffe03f */
[----:B---3--:R-:W-:Y:S01]  /*1e20*/  LEA.HI.X.SX32 R2, R11, R8, 0x1, P2 ;  /* 0x000000080b027211 */ /* 0x008fe200010f0eff */
[----:B------:R2:W-:Y:S01]  /*1e30*/  STL [R1+0x4e8], R3 ;  /* 0x0004e80301007387 */ /* 0x0005e20000100800 */
[----:B------:R-:W-:Y:S01]  /*1e40*/  IMAD R11, R10, 0x7d, RZ ;  /* 0x0000007d0a0b7824 */ /* 0x000fe200078e02ff */
[----:B------:R-:W-:Y:S01]  /*1e50*/  UIADD3.64 UR14, UR4, 0x800, URZ ;  /* 0x00000800040e7897 */ /* 0x000fe2000fffe03f */
[----:B-1----:R-:W-:Y:S01]  /*1e60*/  LEA R4, P2, R18, R24, 0x1 ;  /* 0x0000001812047211 */ /* 0x002fe200078408ff */
[----:B------:R1:W-:Y:S01]  /*1e70*/  STL [R1+0x4b4], R2 ;  /* 0x0004b40201007387 */ /* 0x0003e20000100800 */
[----:B------:R-:W-:-:S02]  /*1e80*/  UIADD3.64 UR10, UR4, 0xa00, URZ ;  /* 0x00000a00040a7897 */ /* 0x000fc4000fffe03f */
[----:B------:R-:W-:Y:S01]  /*1e90*/  UIADD3.64 UR18, UR4, 0x780, URZ ;  /* 0x0000078004127897 */ /* 0x000fe2000fffe03f */
[----:B------:R3:W-:Y:S01]  /*1ea0*/  STL [R1+0x4f0], R4 ;  /* 0x0004f00401007387 */ /* 0x0007e20000100800 */
[----:B------:R-:W-:Y:S01]  /*1eb0*/  UIADD3.64 UR14, UR4, 0x980, URZ ;  /* 0x00000980040e7897 */ /* 0x000fe2000fffe03f */
[----:B--2---:R-:W-:Y:S01]  /*1ec0*/  LEA.HI.X.SX32 R3, R12, R8, 0x1, P1 ;  /* 0x000000080c037211 */ /* 0x004fe200008f0eff */
[----:B------:R-:W-:Y:S01]  /*1ed0*/  IMAD R12, R10, 0x66, RZ ;  /* 0x000000660a0c7824 */ /* 0x000fe200078e02ff */
[----:B------:R-:W-:Y:S01]  /*1ee0*/  UIADD3.64 UR10, UR4, 0xb80, URZ ;  /* 0x00000b80040a7897 */ /* 0x000fe2000fffe03f */
[----:B-1----:R-:W-:Y:S02]  /*1ef0*/  LEA R2, P1, R19, R24, 0x1 ;  /* 0x0000001813027211 */ /* 0x002fe400078208ff */
[----:B------:R1:W-:Y:S01]  /*1f00*/  STL [R1+0x4bc], R3 ;  /* 0x0004bc0301007387 */ /* 0x0003e20000100800 */
[----:B------:R-:W-:Y:S01]  /*1f10*/  UIADD3.64 UR18, UR4, 0x900, URZ ;  /* 0x0000090004127897 */ /* 0x000fe2000fffe03f */
[----:B---3--:R-:W-:-:S02]  /*1f20*/  LEA.HI.X.SX32 R4, R13, R8, 0x1, P0 ;  /* 0x000000080d047211 */ /* 0x008fc400000f0eff */
[----:B------:R2:W-:Y:S01]  /*1f30*/  STL [R1+0x4fc], R2 ;  /* 0x0004fc0201007387 */ /* 0x0005e20000100800 */
[----:B------:R-:W-:Y:S01]  /*1f40*/  IMAD R13, R10, 0x6e, RZ ;  /* 0x0000006e0a0d7824 */ /* 0x000fe200078e02ff */
[----:B------:R-:W-:Y:S02]  /*1f50*/  UIADD3.64 UR14, UR4, 0xb00, URZ ;  /* 0x00000b00040e7897 */ /* 0x000fe4000fffe03f */
[----:B------:R3:W-:Y:S01]  /*1f60*/  STL [R1+0x4c4], R4 ;  /* 0x0004c40401007387 */ /* 0x0007e20000100800 */
[----:B------:R-:W-:Y:S01]  /*1f70*/  UIADD3.64 UR10, UR4, 0xc80, URZ ;  /* 0x00000c80040a7897 */ /* 0x000fe2000fffe03f */
[----:B-1----:R-:W-:Y:S01]  /*1f80*/  LEA R3, P0, R20, R24, 0x1 ;  /* 0x0000001814037211 */ /* 0x002fe200078008ff */
[----:B------:R-:W-:Y:S02]  /*1f90*/  UIADD3.64 UR18, UR4, 0xa80, URZ ;  /* 0x00000a8004127897 */ /* 0x000fe4000fffe03f */
[----:B------:R-:W-:Y:S01]  /*1fa0*/  UIADD3.64 UR14, UR4, 0xc00, URZ ;  /* 0x00000c00040e7897 */ /* 0x000fe2000fffe03f */
[----:B--2---:R-:W-:Y:S01]  /*1fb0*/  LEA.HI.X.SX32 R2, R14, R8, 0x1, P4 ;  /* 0x000000080e027211 */ /* 0x004fe200020f0eff */
[----:B------:R1:W-:Y:S01]  /*1fc0*/  STL [R1+0x50c], R3 ;  /* 0x00050c0301007387 */ /* 0x0003e20000100800 */
[----:B------:R-:W-:Y:S01]  /*1fd0*/  UIADD3.64 UR10, UR4, 0xd00, URZ ;  /* 0x00000d00040a7897 */ /* 0x000fe2000fffe03f */
[----:B---3--:R-:W-:-:S02]  /*1fe0*/  LEA R4, P4, R6, R24, 0x1 ;  /* 0x0000001806047211 */ /* 0x008fc400078808ff */
[----:B------:R2:W-:Y:S01]  /*1ff0*/  STL [R1+0x4cc], R2 ;  /* 0x0004cc0201007387 */ /* 0x0005e20000100800 */
[----:B------:R-:W-:Y:S02]  /*2000*/  UIADD3.64 UR18, UR4, 0xd80, URZ ;  /* 0x00000d8004127897 */ /* 0x000fe4000fffe03f */
[----:B------:R-:W-:Y:S01]  /*2010*/  UIADD3.64 UR14, UR4, 0xe00, URZ ;  /* 0x00000e00040e7897 */ /* 0x000fe2000fffe03f */
[----:B------:R3:W-:Y:S01]  /*2020*/  STL [R1+0x518], R4 ;  /* 0x0005180401007387 */ /* 0x0007e20000100800 */
[----:B------:R-:W-:Y:S01]  /*2030*/  UIADD3.64 UR10, UR4, 0xe80, URZ ;  /* 0x00000e80040a7897 */ /* 0x000fe2000fffe03f */
[----:B-1----:R-:W-:Y:S01]  /*2040*/  LEA.HI.X.SX32 R3, R15, R8, 0x1, P6 ;  /* 0x000000080f037211 */ /* 0x002fe200030f0eff */
[----:B------:R-:W-:Y:S02]  /*2050*/  UIADD3.64 UR18, UR4, 0xf00, URZ ;  /* 0x00000f0004127897 */ /* 0x000fe4000fffe03f */
[----:B------:R-:W-:Y:S01]  /*2060*/  UIADD3.64 UR14, UR4, 0xf80, URZ ;  /* 0x00000f80040e7897 */ /* 0x000fe2000fffe03f */
[----:B--2---:R-:W-:Y:S01]  /*2070*/  LEA R2, P6, R7, R24, 0x1 ;  /* 0x0000001807027211 */ /* 0x004fe200078c08ff */
[----:B------:R1:W-:Y:S01]  /*2080*/  STL [R1+0x4d4], R3 ;  /* 0x0004d40301007387 */ /* 0x0003e20000100800 */
[----:B------:R-:W-:Y:S01]  /*2090*/  UIADD3.64 UR10, UR4, 0x1000, URZ ;  /* 0x00001000040a7897 */ /* 0x000fe2000fffe03f */
[----:B---3--:R-:W-:-:S02]  /*20a0*/  LEA.HI.X.SX32 R4, R16, R8, 0x1, P5 ;  /* 0x0000000810047211 */ /* 0x008fc400028f0eff */
[----:B------:R2:W-:Y:S01]  /*20b0*/  STL [R1+0x520], R2 ;  /* 0x0005200201007387 */ /* 0x0005e20000100800 */
[----:B------:R-:W-:Y:S01]  /*20c0*/  LEA.HI.X.SX32 R5, R7, R8, 0x1, P6 ;  /* 0x0000000807057211 */ /* 0x000fe200030f0eff */
        /* <DEDUP_REMOVED lines=23> */
[----:B------:R-:W-:Y:S02]  /*2240*/  UIADD3.64 UR10, UR4, 0x1600, URZ ;  /* 0x00001600040a7897 */ /* 0x000fe4000fffe03f */
[----:B------:R-:W-:Y:S01]  /*2250*/  UIADD3.64 UR18, UR4, 0x1680, URZ ;  /* 0x0000168004127897 */ /* 0x000fe2000fffe03f */
[----:B------:R3:W-:Y:S01]  /*2260*/  STL [R1+0x4f4], R4 ;  /* 0x0004f40401007387 */ /* 0x0007e20000100800 */
[----:B------:R-:W-:Y:S01]  /*2270*/  UIADD3.64 UR14, UR4, 0x1700, URZ ;  /* 0x00001700040e7897 */ /* 0x000fe2000fffe03f */
[----:B-1----:R-:W-:Y:S01]  /*2280*/  LEA R3, P1, R23, R24, 0x1 ;  /* 0x0000001817037211 */ /* 0x002fe200078208ff */
[----:B------:R-:W-:Y:S02]  /*2290*/  UIADD3.64 UR10, UR4, 0x1780, URZ ;  /* 0x00001780040a7897 */ /* 0x000fe4000fffe03f */
[----:B------:R-:W-:Y:S01]  /*22a0*/  UIADD3.64 UR18, UR4, 0x1800, URZ ;  /* 0x0000180004127897 */ /* 0x000fe2000fffe03f */
[-C--:B--2---:R-:W-:Y:S01]  /*22b0*/  LEA.HI.X.SX32 R2, R20, R8.reuse, 0x1, P0 ;  /* 0x0000000814027211 */ /* 0x084fe200000f0eff */
[----:B------:R-:W-:Y:S01]  /*22c0*/  STL [R1+0x540], R3 ;  /* 0x0005400301007387 */ /* 0x000fe20000100800 */
[----:B------:R-:W-:Y:S01]  /*22d0*/  UIADD3.64 UR14, UR4, 0x1880, URZ ;  /* 0x00001880040e7897 */ /* 0x000fe2000fffe03f */
[----:B---3--:R-:W-:-:S02]  /*22e0*/  LEA.HI.X.SX32 R4, R6, R8, 0x1, P4 ;  /* 0x0000000806047211 */ /* 0x008fc400020f0eff */
[----:B------:R1:W-:Y:S01]  /*22f0*/  STL [R1+0x504], R2 ;  /* 0x0005040201007387 */ /* 0x0003e20000100800 */
[----:B------:R-:W-:Y:S01]  /*2300*/  LEA.HI.X.SX32 R6, R21, R8, 0x1, P3 ;  /* 0x0000000815067211 */ /* 0x000fe200018f0eff */
[----:B------:R-:W-:Y:S02]  /*2310*/  UIADD3.64 UR10, UR4, 0x1900, URZ ;  /* 0x00001900040a7897 */ /* 0x000fe4000fffe03f */
[----:B------:R2:W-:Y:S01]  /*2320*/  STL [R1+0x514], R4 ;  /* 0x0005140401007387 */ /* 0x0005e20000100800 */
[----:B------:R-:W-:Y:S02]  /*2330*/  UIADD3.64 UR18, UR4, 0x1980, URZ ;  /* 0x0000198004127897 */ /* 0x000fe4000fffe03f */
[----:B------:R-:W-:Y:S01]  /*2340*/  UIADD3.64 UR14, UR4, 0x1a00, URZ ;  /* 0x00001a00040e7897 */ /* 0x000fe2000fffe03f */
[----:B------:R3:W-:Y:S01]  /*2350*/  STL [R1+0x51c], R5 ;  /* 0x00051c0501007387 */ /* 0x0007e20000100800 */
[----:B------:R-:W-:Y:S01]  /*2360*/  UIADD3.64 UR10, UR4, 0x1a80, URZ ;  /* 0x00001a80040a7897 */ /* 0x000fe2000fffe03f */
[----:B-1----:R-:W-:Y:S01]  /*2370*/  IMAD.WIDE R2, R25, 0x2, R156 ;  /* 0x0000000219027825 */ /* 0x002fe200078e029c */
[----:B------:R-:W-:-:S02]  /*2380*/  UIADD3.64 UR18, UR4, 0x1b00, URZ ;  /* 0x00001b0004127897 */ /* 0x000fc4000fffe03f */
[----:B------:R-:W-:Y:S01]  /*2390*/  UIADD3.64 UR14, UR4, 0x1b80, URZ ;  /* 0x00001b80040e7897 */ /* 0x000fe2000fffe03f */
[-C--:B--2---:R-:W-:Y:S01]  /*23a0*/  LEA.HI.X.SX32 R4, R9, R8.reuse, 0x1, P5 ;  /* 0x0000000809047211 */ /* 0x084fe200028f0eff */
[----:B------:R-:W-:Y:S01]  /*23b0*/  IMAD R9, R10, 0x7e, RZ ;  /* 0x0000007e0a097824 */ /* 0x000fe200078e02ff */
[----:B------:R-:W-:Y:S01]  /*23c0*/  UIADD3.64 UR10, UR4, 0x1c00, URZ ;  /* 0x00001c00040a7897 */ /* 0x000fe2000fffe03f */
[----:B---3--:R-:W-:Y:S02]  /*23d0*/  LEA.HI.X.SX32 R5, R22, R8, 0x1, P2 ;  /* 0x0000000816057211 */ /* 0x008fe400010f0eff */
[----:B------:R1:W-:Y:S01]  /*23e0*/  STL [R1+0x524], R4 ;  /* 0x0005240401007387 */ /* 0x0003e20000100800 */
[----:B------:R-:W-:Y:S02]  /*23f0*/  UIADD3.64 UR8, UR4, 0x80, URZ ;  /* 0x0000008004087897 */ /* 0x000fe4000fffe03f */
[----:B------:R-:W-:Y:S01]  /*2400*/  UIADD3.64 UR12, UR4, 0x100, URZ ;  /* 0x00000100040c7897 */ /* 0x000fe2000fffe03f */
[----:B------:R2:W-:Y:S01]  /*2410*/  STL [R1+0x52c], R6 ;  /* 0x00052c0601007387 */ /* 0x0005e20000100800 */
[----:B------:R-:W-:-:S02]  /*2420*/  UIADD3.64 UR16, UR4, 0x180, URZ ;  /* 0x0000018004107897 */ /* 0x000fc4000fffe03f */
[----:B------:R-:W-:Y:S01]  /*2430*/  UIADD3.64 UR20, UR4, 0x200, URZ ;  /* 0x0000020004147897 */ /* 0x000fe2000fffe03f */
[----:B------:R-:W-:Y:S01]  /*2440*/  STL [R1+0x534], R5 ;  /* 0x0005340501007387 */ /* 0x000fe20000100800 */
[----:B------:R-:W-:Y:S01]  /*2450*/  UIADD3.64 UR24, UR4, 0x280, URZ ;  /* 0x0000028004187897 */ /* 0x000fe2000fffe03f */
[----:B-1----:R-:W-:Y:S01]  /*2460*/  LEA.HI.X.SX32 R4, R23, R8, 0x1, P1 ;  /* 0x0000000817047211 */ /* 0x002fe200008f0eff */
[----:B------:R-:W-:Y:S01]  /*2470*/  UIADD3.64 UR28, UR4, 0x300, URZ ;  /* 0x00000300041c7897 */ /* 0x000fe2000fffe03f */
[----:B------:R-:W-:Y:S01]  /*2480*/  STL [R1+0x548], R2 ;  /* 0x0005480201007387 */ /* 0x000fe20000100800 */
[----:B------:R-:W-:Y:S01]  /*2490*/  UIADD3.64 UR36, UR4, 0x1c80, URZ ;  /* 0x00001c8004247897 */ /* 0x000fe2000fffe03f */
[----:B--2---:R-:W-:Y:S01]  /*24a0*/  IMAD.WIDE R6, R25, 0x2, R160 ;  /* 0x0000000219067825 */ /* 0x004fe200078e02a0 */
[----:B------:R-:W-:Y:S01]  /*24b0*/  UIADD3.64 UR40, UR4, 0x1d00, URZ ;  /* 0x00001d0004287897 */ /* 0x000fe2000fffe03f */
[----:B------:R1:W-:Y:S01]  /*24c0*/  STL [R1+0x53c], R4 ;  /* 0x00053c0401007387 */ /* 0x0003e20000100800 */
[----:B------:R-:W-:-:S02]  /*24d0*/  UIADD3.64 UR44, UR4, 0x1d80, URZ ;  /* 0x00001d80042c7897 */ /* 0x000fc4000fffe03f */
[----:B------:R-:W-:Y:S01]  /*24e0*/  UIADD3.64 UR48, UR4, 0x1e00, URZ ;  /* 0x00001e0004307897 */ /* 0x000fe2000fffe03f */
[----:B------:R2:W-:Y:S01]  /*24f0*/  STL [R1+0x544], R3 ;  /* 0x0005440301007387 */ /* 0x0005e20000100800 */
[----:B------:R-:W-:Y:S02]  /*2500*/  UIADD3.64 UR52, UR4, 0x1e80, URZ ;  /* 0x00001e8004347897 */ /* 0x000fe4000fffe03f */
[----:B------:R-:W-:Y:S02]  /*2510*/  UIADD3.64 UR56, UR4, 0x1f00, URZ ;  /* 0x00001f0004387897 */ /* 0x000fe4000fffe03f */
[----:B------:R-:W-:Y:S01]  /*2520*/  UIADD3.64 UR10, UR6, 0x2, URZ ;  /* 0x00000002060a7897 */ /* 0x000fe2000fffe03f */
[C---:B-1----:R-:W-:Y:S01]  /*2530*/  IMAD.WIDE R4, R25.reuse, 0x2, R158 ;  /* 0x0000000219047825 */ /* 0x042fe200078e029e */
[----:B------:R-:W-:Y:S02]  /*2540*/  UIADD3.64 UR14, UR6, 0x4, URZ ;  /* 0x00000004060e7897 */ /* 0x000fe4000fffe03f */
[----:B------:R-:W-:Y:S01]  /*2550*/  UIADD3.64 UR18, UR6, 0x7e, URZ ;  /* 0x0000007e06127897 */ /* 0x000fe2000fffe03f */
[----:B--2---:R-:W-:Y:S01]  /*2560*/  IMAD.WIDE R2, R25, 0x2, R154 ;  /* 0x0000000219027825 */ /* 0x004fe200078e029a */
[----:B------:R-:W-:Y:S01]  /*2570*/  CS2R R24, SRZ ;  /* 0x0000000000187805 */ /* 0x000fe2000001ff00 */
[----:B------:R-:W-:-:S02]  /*2580*/  UIADD3.64 UR22, UR6, 0x80, URZ ;  /* 0x0000008006167897 */ /* 0x000fc4000fffe03f */
[----:B------:R-:W-:Y:S01]  /*2590*/  UIADD3.64 UR26, UR6, 0x82, URZ ;  /* 0x00000082061a7897 */ /* 0x000fe2000fffe03f */
[----:B------:R-:W-:Y:S01]  /*25a0*/  STL [R1+0x550], R2 ;  /* 0x0005500201007387 */ /* 0x000fe20000100800 */
[----:B------:R-:W-:-:S03]  /*25b0*/  UIADD3.64 UR30, UR6, 0x84, URZ ;  /* 0x00000084061e7897 */ /* 0x000fc6000fffe03f */
[----:B------:R1:W-:Y:S04]  /*25c0*/  STL [R1+0x54c], R3 ;  /* 0x00054c0301007387 */ /* 0x0003e80000100800 */
[----:B------:R-:W-:Y:S04]  /*25d0*/  STL [R1+0x558], R4 ;  /* 0x0005580401007387 */ /* 0x000fe80000100800 */
[----:B------:R2:W-:Y:S01]  /*25e0*/  STL [R1+0x554], R5 ;  /* 0x0005540501007387 */ /* 0x0005e20000100800 */
[----:B-1----:R-:W-:-:S03]  /*25f0*/  IMAD.WIDE R2, R9, 0x2, R156 ;  /* 0x0000000209027825 */ /* 0x002fc600078e029c */
[----:B------:R-:W-:Y:S04]  /*2600*/  STL [R1+0x570], R6 ;  /* 0x0005700601007387 */ /* 0x000fe80000100800 */
[----:B------:R1:W-:Y:S01]  /*2610*/  STL [R1+0x56c], R7 ;  /* 0x00056c0701007387 */ /* 0x0003e20000100800 */
[----:B--2---:R-:W-:-:S03]  /*2620*/  IMAD.WIDE R4, R9, 0x2, R154 ;  /* 0x0000000209047825 */ /* 0x004fc600078e029a */
[----:B------:R-:W-:Y:S04]  /*2630*/  STL [R1+0x578], R2 ;  /* 0x0005780201007387 */ /* 0x000fe80000100800 */
[----:B------:R2:W-:Y:S01]  /*2640*/  STL [R1+0x574], R3 ;  /* 0x0005740301007387 */ /* 0x0005e20000100800 */
[----:B-1----:R-:W-:-:S03]  /*2650*/  IMAD.WIDE R6, R9, 0x2, R160 ;  /* 0x0000000209067825 */ /* 0x002fc600078e02a0 */
[----:B------:R-:W-:Y:S04]  /*2660*/  STL [R1+0x588], R4 ;  /* 0x0005880401007387 */ /* 0x000fe80000100800 */
[----:B------:R1:W-:Y:S01]  /*2670*/  STL [R1+0x580], R5 ;  /* 0x0005800501007387 */ /* 0x0003e20000100800 */
[----:B--2---:R-:W-:-:S04]  /*2680*/  IMAD.WIDE R2, R9, 0x2, R158 ;  /* 0x0000000209027825 */ /* 0x004fc800078e029e */
[----:B------:R-:W-:Y:S01]  /*2690*/  IMAD R9, R10, 0x7c, RZ ;  /* 0x0000007c0a097824 */ /* 0x000fe200078e02ff */
[----:B------:R-:W-:Y:S01]  /*26a0*/  STL [R1+0x598], R2 ;  /* 0x0005980201007387 */ /* 0x000fe20000100800 */
[----:B-1----:R-:W-:-:S03]  /*26b0*/  IMAD.WIDE R4, R11, 0x2, R156 ;  /* 0x000000020b047825 */ /* 0x002fc600078e029c */
        /* <DEDUP_REMOVED lines=9> */
[----:B-1----:R-:W-:-:S04]  /*2750*/  IMAD.WIDE R4, R11, 0x2, R158 ;  /* 0x000000020b047825 */ /* 0x002fc800078e029e */
[----:B------:R-:W-:Y:S01]  /*2760*/  IMAD R11, R10, 0x7b, RZ ;  /* 0x0000007b0a0b7824 */ /* 0x000fe200078e02ff */
[----:B------:R-:W-:Y:S01]  /*2770*/  STL [R1+0x5b8], R4 ;  /* 0x0005b80401007387 */ /* 0x000fe20000100800 */
[----:B--2---:R-:W-:-:S03]  /*2780*/  IMAD.WIDE R2, R9, 0x2, R156 ;  /* 0x0000000209027825 */ /* 0x004fc600078e029c */
        /* <DEDUP_REMOVED lines=88> */
[----:B------:R-:W-:Y:S01]  /*2d10*/  STL [R1+0x6a8], R6 ;  /* 0x0006a80601007387 */ /* 0x000fe20000100800 */
[----:B------:R-:W-:-:S03]  /*2d20*/  IMAD R9, R10, 0x74, RZ ;  /* 0x000000740a097824 */ /* 0x000fc600078e02ff */
[----:B------:R1:W-:Y:S01]  /*2d30*/  STL [R1+0x6a4], R7 ;  /* 0x0006a40701007387 */ /* 0x0003e20000100800 */
[----:B--2---:R-:W-:-:S03]  /*2d40*/  IMAD.WIDE R4, R11, 0x2, R156 ;  /* 0x000000020b047825 */ /* 0x004fc600078e029c */
[----:B------:R-:W-:Y:S04]  /*2d50*/  STL [R1+0x6b0], R2 ;  /* 0x0006b00201007387 */ /* 0x000fe80000100800 */
[----:B------:R2:W-:Y:S01]  /*2d60*/  STL [R1+0x6ac], R3 ;  /* 0x0006ac0301007387 */ /* 0x0005e20000100800 */
[----:B-1----:R-:W-:-:S03]  /*2d70*/  IMAD.WIDE R6, R11, 0x2, R158 ;  /* 0x000000020b067825 */ /* 0x002fc600078e029e */
[----:B------:R-:W-:Y:S04]  /*2d80*/  STL [R1+0x6b8], R4 ;  /* 0x0006b80401007387 */ /* 0x000fe80000100800 */
[----:B------:R1:W-:Y:S01]  /*2d90*/  STL [R1+0x6b4], R5 ;  /* 0x0006b40501007387 */ /* 0x0003e20000100800 */
[----:B--2---:R-:W-:-:S05]  /*2da0*/  IMAD.WIDE R2, R11, 0x2, R154 ;  /* 0x000000020b027825 */ /* 0x004fca00078e029a */
[----:B------:R-:W-:Y:S01]  /*2db0*/  STL [R1+0x6c0], R2 ;  /* 0x0006c00201007387 */ /* 0x000fe20000100800 */
[----:B-1----:R-:W-:-:S03]  /*2dc0*/  IMAD.WIDE R4, R11, 0x2, R160 ;  /* 0x000000020b047825 */ /* 0x002fc600078e02a0 */
[----:B------:R1:W-:Y:S01]  /*2dd0*/  STL [R1+0x6bc], R3 ;  /* 0x0006bc0301007387 */ /* 0x0003e20000100800 */
[----:B------:R-:W-:-:S03]  /*2de0*/  IMAD R11, R10, 0x73, RZ ;  /* 0x000000730a0b7824 */ /* 0x000fc600078e02ff */
        /* <DEDUP_REMOVED lines=8> */
[----:B-1----:R-:W-:-:S05]  /*2e70*/  IMAD.WIDE R4, R9, 0x2, R154 ;  /* 0x0000000209047825 */ /* 0x002fca00078e029a */
[----:B------:R-:W-:Y:S01]  /*2e80*/  STL [R1+0x1544], R4 ;  /* 0x0015440401007387 */ /* 0x000fe20000100800 */
[----:B--2---:R-:W-:-:S03]  /*2e90*/  IMAD.WIDE R2, R9, 0x2, R160 ;  /* 0x0000000209027825 */ /* 0x004fc600078e02a0 */
        /* <DEDUP_REMOVED lines=53> */
[----:B------:R-:W-:-:S03]  /*31f0*/  IMAD.WIDE R8, R13, 0x2, R156 ;  /* 0x000000020d087825 */ /* 0x000fc600078e029c */
        /* <DEDUP_REMOVED lines=101> */
[----:B------:R-:W1:Y:S03]  /*3850*/  LDC R13, c[0x0][0x238] ;  /* 0x00008e00ff0d7b82 */ /* 0x000e660000000800 */
[----:B------:R3:W-:Y:S01]  /*3860*/  STL [R1+0x7ac], R3 ;  /* 0x0007ac0301007387 */ /* 0x0007e20000100800 */
[----:B--2---:R-:W-:-:S03]  /*3870*/  IMAD.WIDE R8, R11, 0x2, R156 ;  /* 0x000000020b087825 */ /* 0x004fc600078e029c */
[----:B------:R-:W-:Y:S04]  /*3880*/  STL [R1+0x7b8], R4 ;  /* 0x0007b80401007387 */ /* 0x000fe80000100800 */
[----:B------:R2:W-:Y:S01]  /*3890*/  STL [R1+0x7b4], R5 ;  /* 0x0007b40501007387 */ /* 0x0005e20000100800 */
[----:B---3--:R-:W-:-:S03]  /*38a0*/  IMAD.WIDE R2, R11, 0x2, R154 ;  /* 0x000000020b027825 */ /* 0x008fc600078e029a */
[----:B------:R-:W-:Y:S04]  /*38b0*/  STL [R1+0x7c0], R6 ;  /* 0x0007c00601007387 */ /* 0x000fe80000100800 */
[----:B------:R3:W-:Y:S01]  /*38c0*/  STL [R1+0x7bc], R7 ;  /* 0x0007bc0701007387 */ /* 0x0007e20000100800 */
[----:B--2---:R-:W-:-:S03]  /*38d0*/  IMAD.WIDE R4, R11, 0x2, R158 ;  /* 0x000000020b047825 */ /* 0x004fc600078e029e */
[----:B------:R-:W-:Y:S04]  /*38e0*/  STL [R1+0x7c8], R8 ;  /* 0x0007c80801007387 */ /* 0x000fe80000100800 */
[----:B------:R2:W-:Y:S01]  /*38f0*/  STL [R1+0x7c4], R9 ;  /* 0x0007c40901007387 */ /* 0x0005e20000100800 */
[----:B---3--:R-:W-:-:S03]  /*3900*/  IMAD.WIDE R6, R11, 0x2, R160 ;  /* 0x000000020b067825 */ /* 0x008fc600078e02a0 */
[----:B------:R-:W-:Y:S01]  /*3910*/  STL [R1+0x7d0], R2 ;  /* 0x0007d00201007387 */ /* 0x000fe20000100800 */
[----:B------:R-:W-:-:S03]  /*3920*/  IMAD R11, R10, 0x65, RZ ;  /* 0x000000650a0b7824 */ /* 0x000fc600078e02ff */
        /* <DEDUP_REMOVED lines=480> */
[----:B------:R-:W-:-:S03]  /*5730*/  IMAD.SHL.U32 R12, R10, 0x40, RZ ;  /* 0x000000400a0c7824 */ /* 0x000fc600078e00ff */
        /* <DEDUP_REMOVED lines=47> */
[----:B------:R2:W-:Y:S04]  /*5a30*/  STL [R1+0xce8], R8 ;  /* 0x000ce80801007387 */ /* 0x0005e80000100800 */
[----:B------:R-:W-:Y:S01]  /*5a40*/  STL [R1+0xce4], R9 ;  /* 0x000ce40901007387 */ /* 0x000fe20000100800 */
[----:B---3--:R-:W-:-:S03]  /*5a50*/  IMAD.WIDE R6, R12, 0x2, R160 ;  /* 0x000000020c067825 */ /* 0x008fc600078e02a0 */
[----:B------:R-:W-:Y:S01]  /*5a60*/  STL [R1+0xcf0], R2 ;  /* 0x000cf00201007387 */ /* 0x000fe20000100800 */
[----:B------:R-:W3:Y:S01]  /*5a70*/  LDC R12, c[0x0][0x238] ;  /* 0x00008e00ff0c7b82 */ /* 0x000ee20000000800 */
[C---:B--2---:R-:W-:Y:S02]  /*5a80*/  IMAD R8, R10.reuse, 0x3d, RZ ;  /* 0x0000003d0a087824 */ /* 0x044fe400078e02ff */
[----:B------:R2:W-:Y:S01]  /*5a90*/  STL [R1+0xcec], R3 ;  /* 0x000cec0301007387 */ /* 0x0005e20000100800 */
[----:B------:R-:W-:-:S03]  /*5aa0*/  IMAD R10, R10, 0x3b, RZ ;  /* 0x0000003b0a0a7824 */ /* 0x000fc600078e02ff */
[----:B------:R-:W-:Y:S04]  /*5ab0*/  STL [R1+0xcf8], R4 ;  /* 0x000cf80401007387 */ /* 0x000fe80000100800 */
[----:B------:R4:W-:Y:S01]  /*5ac0*/  STL [R1+0xcf4], R5 ;  /* 0x000cf40501007387 */ /* 0x0009e20000100800 */
[----:B--2---:R-:W-:-:S03]  /*5ad0*/  IMAD.WIDE R2, R8, 0x2, R156 ;  /* 0x0000000208027825 */ /* 0x004fc600078e029c */
[----:B------:R-:W-:Y:S04]  /*5ae0*/  STL [R1+0xd00], R6 ;  /* 0x000d000601007387 */ /* 0x000fe80000100800 */
[----:B------:R2:W-:Y:S01]  /*5af0*/  STL [R1+0xcfc], R7 ;  /* 0x000cfc0701007387 */ /* 0x0005e20000100800 */
[----:B----4-:R-:W-:-:S03]  /*5b00*/  IMAD.WIDE R4, R8, 0x2, R158 ;  /* 0x0000000208047825 */ /* 0x010fc600078e029e */
[----:B------:R-:W-:Y:S04]  /*5b10*/  STL [R1+0xd08], R2 ;  /* 0x000d080201007387 */ /* 0x000fe80000100800 */
[----:B------:R4:W-:Y:S01]  /*5b20*/  STL [R1+0xd04], R3 ;  /* 0x000d040301007387 */ /* 0x0009e20000100800 */
[----:B--2---:R-:W-:-:S04]  /*5b30*/  IMAD.WIDE R6, R8, 0x2, R160 ;  /* 0x0000000208067825 */ /* 0x004fc800078e02a0 */
[----:B----4-:R-:W-:-:S04]  /*5b40*/  IMAD.WIDE R2, R8, 0x2, R154 ;  /* 0x0000000208027825 */ /* 0x010fc800078e029a */
[C---:B------:R-:W-:Y:S01]  /*5b50*/  IMAD.WIDE R8, R11.reuse, 0x2, R156 ;  /* 0x000000020b087825 */ /* 0x040fe200078e029c */
[----:B------:R-:W-:Y:S04]  /*5b60*/  STL [R1+0xd10], R2 ;  /* 0x000d100201007387 */ /* 0x000fe80000100800 */
[----:B------:R2:W-:Y:S04]  /*5b70*/  STL [R1+0xd0c], R3 ;  /* 0x000d0c0301007387 */ /* 0x0005e80000100800 */
[----:B------:R-:W-:Y:S04]  /*5b80*/  STL [R1+0xd18], R4 ;  /* 0x000d180401007387 */ /* 0x000fe80000100800 */
[----:B------:R4:W-:Y:S01]  /*5b90*/  STL [R1+0xd14], R5 ;  /* 0x000d140501007387 */ /* 0x0009e20000100800 */
[----:B--2---:R-:W-:-:S03]  /*5ba0*/  IMAD.WIDE R2, R11, 0x2, R154 ;  /* 0x000000020b027825 */ /* 0x004fc600078e029a */
[----:B------:R-:W-:Y:S04]  /*5bb0*/  STL [R1+0xd20], R6 ;  /* 0x000d200601007387 */ /* 0x000fe80000100800 */
[----:B------:R2:W-:Y:S01]  /*5bc0*/  STL [R1+0xd1c], R7 ;  /* 0x000d1c0701007387 */ /* 0x0005e20000100800 */
[----:B----4-:R-:W-:-:S03]  /*5bd0*/  IMAD.WIDE R4, R11, 0x2, R158 ;  /* 0x000000020b047825 */ /* 0x010fc600078e029e */
[----:B------:R3:W-:Y:S04]  /*5be0*/  STL [R1+0xd28], R8 ;  /* 0x000d280801007387 */ /* 0x0007e80000100800 */
[----:B------:R4:W-:Y:S01]  /*5bf0*/  STL [R1+0xd24], R9 ;  /* 0x000d240901007387 */ /* 0x0009e20000100800 */
[----:B--2---:R-:W-:-:S03]  /*5c00*/  IMAD.WIDE R6, R10, 0x2, R156 ;  /* 0x000000020a067825 */ /* 0x004fc600078e029c */
[----:B------:R-:W-:Y:S04]  /*5c10*/  STL [R1+0xd30], R2 ;  /* 0x000d300201007387 */ /* 0x000fe80000100800 */
[----:B------:R2:W-:Y:S01]  /*5c20*/  STL [R1+0xd2c], R3 ;  /* 0x000d2c0301007387 */ /* 0x0005e20000100800 */
[----:B---3--:R-:W-:Y:S01]  /*5c30*/  IMAD R8, R12, 0x3a, RZ ;  /* 0x0000003a0c087824 */ /* 0x008fe200078e02ff */
[----:B----4-:R-:W3:Y:S02]  /*5c40*/  LDC R9, c[0x0][0x238] ;  /* 0x00008e00ff097b82 */ /* 0x010ee40000000800 */
[----:B------:R-:W-:Y:S04]  /*5c50*/  STL [R1+0xd38], R4 ;  /* 0x000d380401007387 */ /* 0x000fe80000100800 */
[----:B------:R4:W-:Y:S01]  /*5c60*/  STL [R1+0xd34], R5 ;  /* 0x000d340501007387 */ /* 0x0009e20000100800 */
[----:B--2---:R-:W-:Y:S01]  /*5c70*/  IMAD.WIDE R2, R11, 0x2, R160 ;  /* 0x000000020b027825 */ /* 0x004fe200078e02a0 */
[----:B------:R-:W2:Y:S04]  /*5c80*/  LDC R12, c[0x0][0x238] ;  /* 0x00008e00ff0c7b82 */ /* 0x000ea80000000800 */
[----:B------:R-:W-:Y:S01]  /*5c90*/  STL [R1+0xd40], R2 ;  /* 0x000d400201007387 */ /* 0x000fe20000100800 */
[----:B----4-:R-:W-:-:S03]  /*5ca0*/  IMAD.WIDE R4, R10, 0x2, R158 ;  /* 0x000000020a047825 */ /* 0x010fc600078e029e */
[----:B------:R4:W-:Y:S01]  /*5cb0*/  STL [R1+0xd3c], R3 ;  /* 0x000d3c0301007387 */ /* 0x0009e20000100800 */
[----:B------:R-:W5:Y:S03]  /*5cc0*/  LDC R11, c[0x0][0x238] ;  /* 0x00008e00ff0b7b82 */ /* 0x000f660000000800 */
[----:B------:R-:W-:Y:S01]  /*5cd0*/  STL [R1+0xd48], R6 ;  /* 0x000d480601007387 */ /* 0x000fe20000100800 */
[----:B---3--:R-:W-:-:S03]  /*5ce0*/  IMAD R9, R9, 0x39, RZ ;  /* 0x0000003909097824 */ /* 0x008fc600078e02ff */
[----:B------:R3:W-:Y:S01]  /*5cf0*/  STL [R1+0xd44], R7 ;  /* 0x000d440701007387 */ /* 0x0007e20000100800 */
[----:B----4-:R-:W-:-:S05]  /*5d00*/  IMAD.WIDE R2, R10, 0x2, R154 ;  /* 0x000000020a027825 */ /* 0x010fca00078e029a */
[----:B------:R-:W-:Y:S01]  /*5d10*/  STL [R1+0xd50], R2 ;  /* 0x000d500201007387 */ /* 0x000fe20000100800 */
[----:B---3--:R-:W-:-:S03]  /*5d20*/  IMAD.WIDE R6, R8, 0x2, R156 ;  /* 0x0000000208067825 */ /* 0x008fc600078e029c */
[----:B------:R3:W-:Y:S04]  /*5d30*/  STL [R1+0xd4c], R3 ;  /* 0x000d4c0301007387 */ /* 0x0007e80000100800 */
[----:B------:R-:W-:Y:S04]  /*5d40*/  STL [R1+0xd58], R4 ;  /* 0x000d580401007387 */ /* 0x000fe80000100800 */
[----:B------:R4:W-:Y:S01]  /*5d50*/  STL [R1+0xd54], R5 ;  /* 0x000d540501007387 */ /* 0x0009e20000100800 */
[----:B---3--:R-:W-:Y:S02]  /*5d60*/  IMAD.WIDE R2, R10, 0x2, R160 ;  /* 0x000000020a027825 */ /* 0x008fe400078e02a0 */
[----:B------:R-:W3:Y:S03]  /*5d70*/  LDC R10, c[0x0][0x238] ;  /* 0x00008e00ff0a7b82 */ /* 0x000ee60000000800 */
[----:B------:R-:W-:Y:S01]  /*5d80*/  STL [R1+0xd60], R2 ;  /* 0x000d600201007387 */ /* 0x000fe20000100800 */
[----:B----4-:R-:W-:-:S03]  /*5d90*/  IMAD.WIDE R4, R8, 0x2, R158 ;  /* 0x0000000208047825 */ /* 0x010fc600078e029e */
[----:B------:R4:W-:Y:S04]  /*5da0*/  STL [R1+0xd5c], R3 ;  /* 0x000d5c0301007387 */ /* 0x0009e80000100800 */
[----:B------:R-:W-:Y:S04]  /*5db0*/  STL [R1+0xd68], R6 ;  /* 0x000d680601007387 */ /* 0x000fe80000100800 */
[----:B------:R0:W-:Y:S01]  /*5dc0*/  STL [R1+0xd64], R7 ;  /* 0x000d640701007387 */ /* 0x0001e20000100800 */
[----:B----4-:R-:W-:-:S05]  /*5dd0*/  IMAD.WIDE R2, R8, 0x2, R154 ;  /* 0x0000000208027825 */ /* 0x010fca00078e029a */
[----:B------:R-:W-:Y:S01]  /*5de0*/  STL [R1+0xd70], R2 ;  /* 0x000d700201007387 */ /* 0x000fe20000100800 */
[----:B---3--:R-:W-:Y:S02]  /*5df0*/  IMAD R10, R10, 0x38, RZ ;  /* 0x000000380a0a7824 */ /* 0x008fe400078e02ff */
[----:B0-----:R-:W-:Y:S01]  /*5e00*/  IMAD.WIDE R6, R8, 0x2, R160 ;  /* 0x0000000208067825 */ /* 0x001fe200078e02a0 */
[----:B------:R0:W-:Y:S04]  /*5e10*/  STL [R1+0xd6c], R3 ;  /* 0x000d6c0301007387 */ /* 0x0001e80000100800 */
[----:B------:R-:W-:Y:S04]  /*5e20*/  STL [R1+0xd78], R4 ;  /* 0x000d780401007387 */ /* 0x000fe80000100800 */
[----:B------:R3:W-:Y:S01]  /*5e30*/  STL [R1+0xd74], R5 ;  /* 0x000d740501007387 */ /* 0x0007e20000100800 */
[----:B0-----:R-:W-:-:S03]  /*5e40*/  IMAD.WIDE R2, R9, 0x2, R156 ;  /* 0x0000000209027825 */ /* 0x001fc600078e029c */
[----:B------:R-:W-:Y:S04]  /*5e50*/  STL [R1+0xd80], R6 ;  /* 0x000d800601007387 */ /* 0x000fe80000100800 */
[----:B------:R0:W-:Y:S01]  /*5e60*/  STL [R1+0xd7c], R7 ;  /* 0x000d7c0701007387 */ /* 0x0001e20000100800 */
[----:B---3--:R-:W-:-:S03]  /*5e70*/  IMAD.WIDE R4, R9, 0x2, R158 ;  /* 0x0000000209047825 */ /* 0x008fc600078e029e */
[----:B------:R-:W-:Y:S04]  /*5e80*/  STL [R1+0xd88], R2 ;  /* 0x000d880201007387 */ /* 0x000fe80000100800 */
[----:B------:R3:W-:Y:S01]  /*5e90*/  STL [R1+0xd84], R3 ;  /* 0x000d840301007387 */ /* 0x0007e20000100800 */
[----:B0-----:R-:W-:-:S04]  /*5ea0*/  IMAD.WIDE R6, R9, 0x2, R160 ;  /* 0x0000000209067825 */ /* 0x001fc800078e02a0 */
[----:B---3--:R-:W-:-:S04]  /*5eb0*/  IMAD.WIDE R2, R9, 0x2, R154 ;  /* 0x0000000209027825 */ /* 0x008fc800078e029a */
[C---:B------:R-:W-:Y:S01]  /*5ec0*/  IMAD.WIDE R8, R10.reuse, 0x2, R156 ;  /* 0x000000020a087825 */ /* 0x040fe200078e029c */
[----:B------:R-:W-:Y:S04]  /*5ed0*/  STL [R1+0xd90], R2 ;  /* 0x000d900201007387 */ /* 0x000fe80000100800 */
[----:B------:R0:W-:Y:S04]  /*5ee0*/  STL [R1+0xd8c], R3 ;  /* 0x000d8c0301007387 */ /* 0x0001e80000100800 */
[----:B------:R-:W-:Y:S04]  /*5ef0*/  STL [R1+0xd98], R4 ;  /* 0x000d980401007387 */ /* 0x000fe80000100800 */
[----:B------:R3:W-:Y:S01]  /*5f00*/  STL [R1+0xd94], R5 ;  /* 0x000d940501007387 */ /* 0x0007e20000100800 */
[----:B0-----:R-:W-:-:S03]  /*5f10*/  IMAD.WIDE R2, R10, 0x2, R154 ;  /* 0x000000020a027825 */ /* 0x001fc600078e029a */
[----:B------:R-:W-:Y:S04]  /*5f20*/  STL [R1+0xda0], R6 ;  /* 0x000da00601007387 */ /* 0x000fe80000100800 */
[----:B------:R-:W-:Y:S01]  /*5f30*/  STL [R1+0xd9c], R7 ;  /* 0x000d9c0701007387 */ /* 0x000fe20000100800 */
[----:B---3--:R-:W-:-:S03]  /*5f40*/  IMAD.WIDE R4, R10, 0x2, R158 ;  /* 0x000000020a047825 */ /* 0x008fc600078e029e */
[----:B------:R5:W-:Y:S04]  /*5f50*/  STL [R1+0xda8], R8 ;  /* 0x000da80801007387 */ /* 0x000be80000100800 */
[----:B------:R2:W-:Y:S04]  /*5f60*/  STL [R1+0xda4], R9 ;  /* 0x000da40901007387 */ /* 0x0005e80000100800 */
[----:B------:R-:W-:Y:S04]  /*5f70*/  STL [R1+0xdb0], R2 ;  /* 0x000db00201007387 */ /* 0x000fe80000100800 */
[----:B------:R0:W-:Y:S01]  /*5f80*/  STL [R1+0xdac], R3 ;  /* 0x000dac0301007387 */ /* 0x0001e20000100800 */
[----:B-----5:R-:W-:-:S02]  /*5f90*/  IMAD R8, R11, 0x37, RZ ;  /* 0x000000370b087824 */ /* 0x020fc400078e02ff */
[----:B------:R-:W3:Y:S01]  /*5fa0*/  LDC R11, c[0x0][0x238] ;  /* 0x00008e00ff0b7b82 */ /* 0x000ee20000000800 */
[----:B------:R-:W-:Y:S01]  /*5fb0*/  STL [R1+0xdb8], R4 ;  /* 0x000db80401007387 */ /* 0x000fe20000100800 */
[----:B------:R-:W-:-:S03]  /*5fc0*/  IMAD.WIDE R6, R8, 0x2, R156 ;  /* 0x0000000208067825 */ /* 0x000fc600078e029c */
[----:B------:R4:W-:Y:S01]  /*5fd0*/  STL [R1+0xdb4], R5 ;  /* 0x000db40501007387 */ /* 0x0009e20000100800 */
[----:B--2---:R-:W-:Y:S02]  /*5fe0*/  IMAD R9, R12, 0x36, RZ ;  /* 0x000000360c097824 */ /* 0x004fe400078e02ff */
[----:B0-----:R-:W-:Y:S01]  /*5ff0*/  IMAD.WIDE R2, R10, 0x2, R160 ;  /* 0x000000020a027825 */ /* 0x001fe200078e02a0 */
[----:B------:R-:W0:Y:S04]  /*6000*/  LDC R12, c[0x0][0x238] ;  /* 0x00008e00ff0c7b82 */ /* 0x000e280000000800 */
[----:B------:R-:W-:Y:S01]  /*6010*/  STL [R1+0xdc0], R2 ;  /* 0x000dc00201007387 */ /* 0x000fe20000100800 */
[----:B----4-:R-:W-:-:S03]  /*6020*/  IMAD.WIDE R4, R8, 0x2, R158 ;  /* 0x0000000208047825 */ /* 0x010fc600078e029e */
[----:B------:R-:W2:Y:S01]  /*6030*/  LDC R10, c[0x0][0x238] ;  /* 0x00008e00ff0a7b82 */ /* 0x000ea20000000800 */
[----:B------:R4:W-:Y:S04]  /*6040*/  STL [R1+0xdbc], R3 ;  /* 0x000dbc0301007387 */ /* 0x0009e80000100800 */
[----:B------:R-:W-:Y:S04]  /*6050*/  STL [R1+0xdc8], R6 ;  /* 0x000dc80601007387 */ /* 0x000fe80000100800 */
[----:B------:R5:W-:Y:S01]  /*6060*/  STL [R1+0xdc4], R7 ;  /* 0x000dc40701007387 */ /* 0x000be20000100800 */
[----:B----4-:R-:W-:-:S05]  /*6070*/  IMAD.WIDE R2, R8, 0x2, R154 ;  /* 0x0000000208027825 */ /* 0x010fca00078e029a */
[----:B------:R-:W-:Y:S01]  /*6080*/  STL [R1+0xdd0], R2 ;  /* 0x000dd00201007387 */ /* 0x000fe20000100800 */
[----:B-----5:R-:W-:-:S03]  /*6090*/  IMAD.WIDE R6, R9, 0x2, R156 ;  /* 0x0000000209067825 */ /* 0x020fc600078e029c */
[----:B------:R4:W-:Y:S04]  /*60a0*/  STL [R1+0xdcc], R3 ;  /* 0x000dcc0301007387 */ /* 0x0009e80000100800 */
[----:B------:R-:W-:Y:S04]  /*60b0*/  STL [R1+0xdd8], R4 ;  /* 0x000dd80401007387 */ /* 0x000fe80000100800 */
[----:B------:R5:W-:Y:S01]  /*60c0*/  STL [R1+0xdd4], R5 ;  /* 0x000dd40501007387 */ /* 0x000be20000100800 */
[----:B----4-:R-:W-:-:S04]  /*60d0*/  IMAD.WIDE R2, R8, 0x2, R160 ;  /* 0x0000000208027825 */ /* 0x010fc800078e02a0 */
[----:B--2---:R-:W-:Y:S01]  /*60e0*/  IMAD R8, R10, 0x35, RZ ;  /* 0x000000350a087824 */ /* 0x004fe200078e02ff */
[----:B------:R-:W-:Y:S01]  /*60f0*/  STL [R1+0xde0], R2 ;  /* 0x000de00201007387 */ /* 0x000fe20000100800 */
[----:B---3--:R-:W-:Y:S02]  /*6100*/  IMAD R10, R11, 0x34, RZ ;  /* 0x000000340b0a7824 */ /* 0x008fe400078e02ff */
[C---:B-----5:R-:W-:Y:S01]  /*6110*/  IMAD.WIDE R4, R9.reuse, 0x2, R158 ;  /* 0x0000000209047825 */ /* 0x060fe200078e029e */
[----:B------:R2:W-:Y:S01]  /*6120*/  STL [R1+0xddc], R3 ;  /* 0x000ddc0301007387 */ /* 0x0005e20000100800 */
[----:B------:R-:W3:Y:S03]  /*6130*/  LDC R11, c[0x0][0x238] ;  /* 0x00008e00ff0b7b82 */ /* 0x000ee60000000800 */
[----:B------:R-:W-:Y:S04]  /*6140*/  STL [R1+0xde8], R6 ;  /* 0x000de80601007387 */ /* 0x000fe80000100800 */
[----:B------:R4:W-:Y:S01]  /*6150*/  STL [R1+0xde4], R7 ;  /* 0x000de40701007387 */ /* 0x0009e20000100800 */
[----:B--2---:R-:W-:-:S05]  /*6160*/  IMAD.WIDE R2, R9, 0x2, R154 ;  /* 0x0000000209027825 */ /* 0x004fca00078e029a */
[----:B------:R-:W-:Y:S01]  /*6170*/  STL [R1+0xdf0], R2 ;  /* 0x000df00201007387 */ /* 0x000fe20000100800 */
[----:B----4-:R-:W-:-:S03]  /*6180*/  IMAD.WIDE R6, R9, 0x2, R160 ;  /* 0x0000000209067825 */ /* 0x010fc600078e02a0 */
[----:B------:R2:W-:Y:S04]  /*6190*/  STL [R1+0xdec], R3 ;  /* 0x000dec0301007387 */ /* 0x0005e80000100800 */
        /* <DEDUP_REMOVED lines=17> */
[----:B------:R-:W-:Y:S01]  /*62b0*/  STL [R1+0xe1c], R7 ;  /* 0x000e1c0701007387 */ /* 0x000fe20000100800 */
[----:B----4-:R-:W-:-:S03]  /*62c0*/  IMAD.WIDE R4, R10, 0x2, R158 ;  /* 0x000000020a047825 */ /* 0x010fc600078e029e */
[----:B------:R0:W-:Y:S04]  /*62d0*/  STL [R1+0xe28], R8 ;  /* 0x000e280801007387 */ /* 0x0001e80000100800 */
[----:B------:R1:W-:Y:S04]  /*62e0*/  STL [R1+0xe24], R9 ;  /* 0x000e240901007387 */ /* 0x0003e80000100800 */
[----:B------:R-:W-:Y:S04]  /*62f0*/  STL [R1+0xe30], R2 ;  /* 0x000e300201007387 */ /* 0x000fe80000100800 */
[----:B------:R2:W-:Y:S01]  /*6300*/  STL [R1+0xe2c], R3 ;  /* 0x000e2c0301007387 */ /* 0x0005e20000100800 */
[----:B0-----:R-:W-:-:S02]  /*6310*/  IMAD R8, R12, 0x33, RZ ;  /* 0x000000330c087824 */ /* 0x001fc400078e02ff */
[----:B-1----:R-:W-:Y:S01]  /*6320*/  IMAD R9, R13, 0x32, RZ ;  /* 0x000000320d097824 */ /* 0x002fe200078e02ff */
[----:B------:R-:W-:Y:S01]  /*6330*/  STL [R1+0xe38], R4 ;  /* 0x000e380401007387 */ /* 0x000fe20000100800 */
[----:B------:R-:W-:Y:S01]  /*6340*/  IMAD.WIDE R6, R8, 0x2, R156 ;  /* 0x0000000208067825 */ /* 0x000fe200078e029c */
[----:B------:R-:W0:Y:S02]  /*6350*/  LDC R12, c[0x0][0x238] ;  /* 0x00008e00ff0c7b82 */ /* 0x000e240000000800 */
[----:B------:R1:W-:Y:S01]  /*6360*/  STL [R1+0xe34], R5 ;  /* 0x000e340501007387 */ /* 0x0003e20000100800 */
[----:B--2---:R-:W-:-:S05]  /*6370*/  IMAD.WIDE R2, R10, 0x2, R160 ;  /* 0x000000020a027825 */ /* 0x004fca00078e02a0 */
[----:B------:R-:W2:Y:S01]  /*6380*/  LDC R10, c[0x0][0x238] ;  /* 0x00008e00ff0a7b82 */ /* 0x000ea20000000800 */
[----:B------:R-:W-:Y:S01]  /*6390*/  STL [R1+0xe40], R2 ;  /* 0x000e400201007387 */ /* 0x000fe20000100800 */
[----:B-1----:R-:W-:-:S03]  /*63a0*/  IMAD.WIDE R4, R8, 0x2, R158 ;  /* 0x0000000208047825 */ /* 0x002fc600078e029e */
[----:B------:R1:W-:Y:S03]  /*63b0*/  STL [R1+0xe3c], R3 ;  /* 0x000e3c0301007387 */ /* 0x0003e60000100800 */
[----:B------:R-:W4:Y:S01]  /*63c0*/  LDC R13, c[0x0][0x238] ;  /* 0x00008e00ff0d7b82 */ /* 0x000f220000000800 */
[----:B------:R-:W-:Y:S04]  /*63d0*/  STL [R1+0xe48], R6 ;  /* 0x000e480601007387 */ /* 0x000fe80000100800 */
[----:B------:R5:W-:Y:S01]  /*63e0*/  STL [R1+0xe44], R7 ;  /* 0x000e440701007387 */ /* 0x000be20000100800 */
[----:B-1----:R-:W-:-:S05]  /*63f0*/  IMAD.WIDE R2, R8, 0x2, R154 ;  /* 0x0000000208027825 */ /* 0x002fca00078e029a */
[----:B------:R-:W-:Y:S01]  /*6400*/  STL [R1+0xe50], R2 ;  /* 0x000e500201007387 */ /* 0x000fe20000100800 */
[----:B-----5:R-:W-:-:S03]  /*6410*/  IMAD.WIDE R6, R9, 0x2, R156 ;  /* 0x0000000209067825 */ /* 0x020fc600078e029c */
[----:B------:R1:W-:Y:S04]  /*6420*/  STL [R1+0xe4c], R3 ;  /* 0x000e4c0301007387 */ /* 0x0003e80000100800 */
[----:B------:R-:W-:Y:S04]  /*6430*/  STL [R1+0xe58], R4 ;  /* 0x000e580401007387 */ /* 0x000fe80000100800 */
[----:B------:R5:W-:Y:S01]  /*6440*/  STL [R1+0xe54], R5 ;  /* 0x000e540501007387 */ /* 0x000be20000100800 */
[----:B-1----:R-:W-:-:S04]  /*6450*/  IMAD.WIDE R2, R8, 0x2, R160 ;  /* 0x0000000208027825 */ /* 0x002fc800078e02a0 */
[----:B--2---:R-:W-:Y:S01]  /*6460*/  IMAD R8, R10, 0x31, RZ ;  /* 0x000000310a087824 */ /* 0x004fe200078e02ff */
[----:B------:R-:W-:Y:S01]  /*6470*/  STL [R1+0xe60], R2 ;  /* 0x000e600201007387 */ /* 0x000fe20000100800 */
[----:B---3--:R-:W-:Y:S02]  /*6480*/  IMAD R10, R11, 0x30, RZ ;  /* 0x000000300b0a7824 */ /* 0x008fe400078e02ff */
[C---:B-----5:R-:W-:Y:S01]  /*6490*/  IMAD.WIDE R4, R9.reuse, 0x2, R158 ;  /* 0x0000000209047825 */ /* 0x060fe200078e029e */
[----:B------:R1:W-:Y:S01]  /*64a0*/  STL [R1+0xe5c], R3 ;  /* 0x000e5c0301007387 */ /* 0x0003e20000100800 */
[----:B------:R-:W2:Y:S03]  /*64b0*/  LDC R11, c[0x0][0x238] ;  /* 0x00008e00ff0b7b82 */ /* 0x000ea60000000800 */
[----:B------:R-:W-:Y:S04]  /*64c0*/  STL [R1+0xe68], R6 ;  /* 0x000e680601007387 */ /* 0x000fe80000100800 */
[----:B------:R3:W-:Y:S01]  /*64d0*/  STL [R1+0xe64], R7 ;  /* 0x000e640701007387 */ /* 0x0007e20000100800 */
[----:B-1----:R-:W-:-:S05]  /*64e0*/  IMAD.WIDE R2, R9, 0x2, R154 ;  /* 0x0000000209027825 */ /* 0x002fca00078e029a */
[----:B------:R-:W-:Y:S01]  /*64f0*/  STL [R1+0xe70], R2 ;  /* 0x000e700201007387 */ /* 0x000fe20000100800 */
[----:B---3--:R-:W-:-:S03]  /*6500*/  IMAD.WIDE R6, R9, 0x2, R160 ;  /* 0x0000000209067825 */ /* 0x008fc600078e02a0 */
[----:B------:R1:W-:Y:S04]  /*6510*/  STL [R1+0xe6c], R3 ;  /* 0x000e6c0301007387 */ /* 0x0003e80000100800 */
[----:B------:R-:W-:Y:S04]  /*6520*/  STL [R1+0xe78], R4 ;  /* 0x000e780401007387 */ /* 0x000fe80000100800 */
[----:B------:R3:W-:Y:S01]  /*6530*/  STL [R1+0xe74], R5 ;  /* 0x000e740501007387 */ /* 0x0007e20000100800 */
[----:B-1----:R-:W-:-:S03]  /*6540*/  IMAD.WIDE R2, R8, 0x2, R156 ;  /* 0x0000000208027825 */ /* 0x002fc600078e029c */
[----:B------:R-:W-:Y:S04]  /*6550*/  STL [R1+0xe80], R6 ;  /* 0x000e800601007387 */ /* 0x000fe80000100800 */
[----:B------:R1:W-:Y:S01]  /*6560*/  STL [R1+0xe7c], R7 ;  /* 0x000e7c0701007387 */ /* 0x0003e20000100800 */
[----:B---3--:R-:W-:-:S03]  /*6570*/  IMAD.WIDE R4, R8, 0x2, R158 ;  /* 0x0000000208047825 */ /* 0x008fc600078e029e */
[----:B------:R-:W-:Y:S04]  /*6580*/  STL [R1+0xe88], R2 ;  /* 0x000e880201007387 */ /* 0x000fe80000100800 */
[----:B------:R3:W-:Y:S01]  /*6590*/  STL [R1+0xe84], R3 ;  /* 0x000e840301007387 */ /* 0x0007e20000100800 */
[----:B-1----:R-:W-:-:S04]  /*65a0*/  IMAD.WIDE R6, R8, 0x2, R160 ;  /* 0x0000000208067825 */ /* 0x002fc800078e02a0 */
[----:B---3--:R-:W-:-:S04]  /*65b0*/  IMAD.WIDE R2, R8, 0x2, R154 ;  /* 0x0000000208027825 */ /* 0x008fc800078e029a */
[C---:B------:R-:W-:Y:S01]  /*65c0*/  IMAD.WIDE R8, R10.reuse, 0x2, R156 ;  /* 0x000000020a087825 */ /* 0x040fe200078e029c */
[----:B------:R-:W-:Y:S04]  /*65d0*/  STL [R1+0xe90], R2 ;  /* 0x000e900201007387 */ /* 0x000fe80000100800 */
[----:B------:R1:W-:Y:S04]  /*65e0*/  STL [R1+0xe8c], R3 ;  /* 0x000e8c0301007387 */ /* 0x0003e80000100800 */
[----:B------:R-:W-:Y:S04]  /*65f0*/  STL [R1+0xe98], R4 ;  /* 0x000e980401007387 */ /* 0x000fe80000100800 */
[----:B------:R3:W-:Y:S01]  /*6600*/  STL [R1+0xe94], R5 ;  /* 0x000e940501007387 */ /* 0x0007e20000100800 */
[----:B-1----:R-:W-:-:S03]  /*6610*/  IMAD.WIDE R2, R10, 0x2, R154 ;  /* 0x000000020a027825 */ /* 0x002fc600078e029a */
[----:B------:R-:W-:Y:S04]  /*6620*/  STL [R1+0xea0], R6 ;  /* 0x000ea00601007387 */ /* 0x000fe80000100800 */
[----:B------:R-:W-:Y:S01]  /*6630*/  STL [R1+0xe9c], R7 ;  /* 0x000e9c0701007387 */ /* 0x000fe20000100800 */
[----:B---3--:R-:W-:-:S03]  /*6640*/  IMAD.WIDE R4, R10, 0x2, R158 ;  /* 0x000000020a047825 */ /* 0x008fc600078e029e */
[----:B------:R0:W-:Y:S04]  /*6650*/  STL [R1+0xea8], R8 ;  /* 0x000ea80801007387 */ /* 0x0001e80000100800 */
[----:B------:R4:W-:Y:S04]  /*6660*/  STL [R1+0xea4], R9 ;  /* 0x000ea40901007387 */ /* 0x0009e80000100800 */
[----:B------:R-:W-:Y:S04]  /*6670*/  STL [R1+0xeb0], R2 ;  /* 0x000eb00201007387 */ /* 0x000fe80000100800 */
[----:B------:R1:W-:Y:S01]  /*6680*/  STL [R1+0xeac], R3 ;  /* 0x000eac0301007387 */ /* 0x0003e20000100800 */
[----:B0-----:R-:W-:-:S02]  /*6690*/  IMAD R8, R12, 0x2f, RZ ;  /* 0x0000002f0c087824 */ /* 0x001fc400078e02ff */
[----:B----4-:R-:W-:Y:S01]  /*66a0*/  IMAD R9, R13, 0x2e, RZ ;  /* 0x0000002e0d097824 */ /* 0x010fe200078e02ff */
[----:B------:R-:W-:Y:S01]  /*66b0*/  STL [R1+0xeb8], R4 ;  /* 0x000eb80401007387 */ /* 0x000fe20000100800 */
[----:B------:R-:W-:Y:S01]  /*66c0*/  IMAD.WIDE R6, R8, 0x2, R156 ;  /* 0x0000000208067825 */ /* 0x000fe200078e029c */
[----:B------:R-:W0:Y:S02]  /*66d0*/  LDC R12, c[0x0][0x238] ;  /* 0x00008e00ff0c7b82 */ /* 0x000e240000000800 */
[----:B------:R3:W-:Y:S01]  /*66e0*/  STL [R1+0xeb4], R5 ;  /* 0x000eb40501007387 */ /* 0x0007e20000100800 */
[----:B-1----:R-:W-:-:S05]  /*66f0*/  IMAD.WIDE R2, R10, 0x2, R160 ;  /* 0x000000020a027825 */ /* 0x002fca00078e02a0 */
[----:B------:R-:W1:Y:S01]  /*6700*/  LDC R10, c[0x0][0x238] ;  /* 0x00008e00ff0a7b82 */ /* 0x000e620000000800 */
[----:B------:R-:W-:Y:S01]  /*6710*/  STL [R1+0xec0], R2 ;  /* 0x000ec00201007387 */ /* 0x000fe20000100800 */
[----:B---3--:R-:W-:-:S03]  /*6720*/  IMAD.WIDE R4, R8, 0x2, R158 ;  /* 0x0000000208047825 */ /* 0x008fc600078e029e */
[----:B------:R3:W-:Y:S03]  /*6730*/  STL [R1+0xebc], R3 ;  /* 0x000ebc0301007387 */ /* 0x0007e60000100800 */
[----:B------:R-:W4:Y:S01]  /*6740*/  LDC R13, c[0x0][0x238] ;  /* 0x00008e00ff0d7b82 */ /* 0x000f220000000800 */
[----:B------:R-:W-:Y:S04]  /*6750*/  STL [R1+0xec8], R6 ;  /* 0x000ec80601007387 */ /* 0x000fe80000100800 */
[----:B------:R5:W-:Y:S01]  /*6760*/  STL [R1+0xec4], R7 ;  /* 0x000ec40701007387 */ /* 0x000be20000100800 */
[----:B---3--:R-:W-:-:S05]  /*6770*/  IMAD.WIDE R2, R8, 0x2, R154 ;  /* 0x0000000208027825 */ /* 0x008fca00078e029a */
[----:B------:R-:W-:Y:S01]  /*6780*/  STL [R1+0xed0], R2 ;  /* 0x000ed00201007387 */ /* 0x000fe20000100800 */
[----:B-----5:R-:W-:-:S03]  /*6790*/  IMAD.WIDE R6, R9, 0x2, R156 ;  /* 0x0000000209067825 */ /* 0x020fc600078e029c */
[----:B------:R3:W-:Y:S04]  /*67a0*/  STL [R1+0xecc], R3 ;  /* 0x000ecc0301007387 */ /* 0x0007e80000100800 */
[----:B------:R-:W-:Y:S04]  /*67b0*/  STL [R1+0xed8], R4 ;  /* 0x000ed80401007387 */ /* 0x000fe80000100800 */
[----:B------:R5:W-:Y:S01]  /*67c0*/  STL [R1+0xed4], R5 ;  /* 0x000ed40501007387 */ /* 0x000be20000100800 */
[----:B---3--:R-:W-:-:S04]  /*67d0*/  IMAD.WIDE R2, R8, 0x2, R160 ;  /* 0x0000000208027825 */ /* 0x008fc800078e02a0 */
[----:B-1----:R-:W-:Y:S01]  /*67e0*/  IMAD R8, R10, 0x2d, RZ ;  /* 0x0000002d0a087824 */ /* 0x002fe200078e02ff */
[----:B------:R-:W-:Y:S01]  /*67f0*/  STL [R1+0xee0], R2 ;  /* 0x000ee00201007387 */ /* 0x000fe20000100800 */
[----:B--2---:R-:W-:Y:S02]  /*6800*/  IMAD R10, R11, 0x2c, RZ ;  /* 0x0000002c0b0a7824 */ /* 0x004fe400078e02ff */
        /* <DEDUP_REMOVED lines=167> */
[----:B--2---:R-:W-:Y:S02]  /*7280*/  IMAD.SHL.U32 R10, R11, 0x20, RZ ;  /* 0x000000200b0a7824 */ /* 0x004fe400078e00ff */
        /* <DEDUP_REMOVED lines=385> */
[----:B------:R3:W-:Y:S01]  /*8aa0*/  STL [R1+0x13cc], R3 ;  /* 0x0013cc0301007387 */ /* 0x0007e20000100800 */
[----:B-1----:R-:W-:-:S03]  /*8ab0*/  IMAD R10, R10, 0x5, RZ ;  /* 0x000000050a0a7824 */ /* 0x002fc600078e02ff */
[----:B------:R-:W-:Y:S04]  /*8ac0*/  STL [R1+0x13d8], R4 ;  /* 0x0013d80401007387 */ /* 0x000fe80000100800 */
[----:B------:R1:W-:Y:S01]  /*8ad0*/  STL [R1+0x13d4], R5 ;  /* 0x0013d40501007387 */ /* 0x0003e20000100800 */
[----:B---3--:R-:W-:-:S05]  /*8ae0*/  IMAD.WIDE R2, R8, 0x2, R160 ;  /* 0x0000000208027825 */ /* 0x008fca00078e02a0 */
[----:B------:R-:W-:Y:S01]  /*8af0*/  STL [R1+0x13e0], R2 ;  /* 0x0013e00201007387 */ /* 0x000fe20000100800 */
[----:B-1----:R-:W-:-:S03]  /*8b00*/  IMAD.WIDE R4, R9, 0x2, R158 ;  /* 0x0000000209047825 */ /* 0x002fc600078e029e */
[----:B------:R1:W-:Y:S04]  /*8b10*/  STL [R1+0x13dc], R3 ;  /* 0x0013dc0301007387 */ /* 0x0003e80000100800 */
[----:B------:R-:W-:Y:S04]  /*8b20*/  STL [R1+0x13e8], R6 ;  /* 0x0013e80601007387 */ /* 0x000fe80000100800 */
[----:B------:R3:W-:Y:S01]  /*8b30*/  STL [R1+0x13e4], R7 ;  /* 0x0013e40701007387 */ /* 0x0007e20000100800 */
[----:B-1----:R-:W-:-:S05]  /*8b40*/  IMAD.WIDE R2, R9, 0x2, R154 ;  /* 0x0000000209027825 */ /* 0x002fca00078e029a */
[----:B------:R-:W-:Y:S01]  /*8b50*/  STL [R1+0x13f0], R2 ;  /* 0x0013f00201007387 */ /* 0x000fe20000100800 */
[----:B---3--:R-:W-:-:S03]  /*8b60*/  IMAD.WIDE R6, R9, 0x2, R160 ;  /* 0x0000000209067825 */ /* 0x008fc600078e02a0 */
[----:B------:R1:W-:Y:S01]  /*8b70*/  STL [R1+0x13ec], R3 ;  /* 0x0013ec0301007387 */ /* 0x0003e20000100800 */
[----:B------:R-:W-:-:S03]  /*8b80*/  IMAD.WIDE R8, R10, 0x2, R156 ;  /* 0x000000020a087825 */ /* 0x000fc600078e029c */
[----:B------:R-:W-:Y:S04]  /*8b90*/  STL [R1+0x13f8], R4 ;  /* 0x0013f80401007387 */ /* 0x000fe80000100800 */
[----:B------:R3:W-:Y:S01]  /*8ba0*/  STL [R1+0x13f4], R5 ;  /* 0x0013f40501007387 */ /* 0x0007e20000100800 */
[----:B-1----:R-:W-:-:S03]  /*8bb0*/  IMAD.WIDE R2, R10, 0x2, R154 ;  /* 0x000000020a027825 */ /* 0x002fc600078e029a */
[----:B------:R2:W-:Y:S04]  /*8bc0*/  STL [R1+0x1400], R6 ;  /* 0x0014000601007387 */ /* 0x0005e80000100800 */
[----:B------:R-:W-:Y:S01]  /*8bd0*/  STL [R1+0x13fc], R7 ;  /* 0x0013fc0701007387 */ /* 0x000fe20000100800 */
[----:B---3--:R-:W-:-:S03]  /*8be0*/  IMAD.WIDE R4, R10, 0x2, R158 ;  /* 0x000000020a047825 */ /* 0x008fc600078e029e */
[----:B------:R0:W-:Y:S04]  /*8bf0*/  STL [R1+0x1408], R8 ;  /* 0x0014080801007387 */ /* 0x0001e80000100800 */
[----:B------:R1:W-:Y:S01]  /*8c00*/  STL [R1+0x1404], R9 ;  /* 0x0014040901007387 */ /* 0x0003e20000100800 */
[----:B--2---:R-:W-:Y:S02]  /*8c10*/  IMAD.SHL.U32 R6, R11, 0x4, RZ ;  /* 0x000000040b067824 */ /* 0x004fe400078e00ff */
[----:B------:R-:W2:Y:S01]  /*8c20*/  LDC R11, c[0x0][0x238] ;  /* 0x00008e00ff0b7b82 */ /* 0x000ea20000000800 */
[----:B------:R-:W-:Y:S04]  /*8c30*/  STL [R1+0x1410], R2 ;  /* 0x0014100201007387 */ /* 0x000fe80000100800 */
[----:B------:R3:W-:Y:S01]  /*8c40*/  STL [R1+0x140c], R3 ;  /* 0x00140c0301007387 */ /* 0x0007e20000100800 */
[----:B0-----:R-:W-:-:S02]  /*8c50*/  IMAD R8, R12, 0x3, RZ ;  /* 0x000000030c087824 */ /* 0x001fc400078e02ff */
[----:B-1----:R-:W0:Y:S01]  /*8c60*/  LDC R9, c[0x0][0x238] ;  /* 0x00008e00ff097b82 */ /* 0x002e220000000800 */
[----:B------:R-:W-:Y:S04]  /*8c70*/  STL [R1+0x1418], R4 ;  /* 0x0014180401007387 */ /* 0x000fe80000100800 */
[----:B------:R1:W-:Y:S01]  /*8c80*/  STL [R1+0x1414], R5 ;  /* 0x0014140501007387 */ /* 0x0003e20000100800 */
[----:B---3--:R-:W-:Y:S02]  /*8c90*/  IMAD.WIDE R2, R10, 0x2, R160 ;  /* 0x000000020a027825 */ /* 0x008fe400078e02a0 */
[----:B------:R-:W3:Y:S03]  /*8ca0*/  LDC R12, c[0x0][0x238] ;  /* 0x00008e00ff0c7b82 */ /* 0x000ee60000000800 */
[----:B------:R-:W-:Y:S01]  /*8cb0*/  STL [R1+0x1420], R2 ;  /* 0x0014200201007387 */ /* 0x000fe20000100800 */
[----:B-1----:R-:W-:-:S03]  /*8cc0*/  IMAD.WIDE R4, R6, 0x2, R156 ;  /* 0x0000000206047825 */ /* 0x002fc600078e029c */
[----:B------:R1:W-:Y:S01]  /*8cd0*/  STL [R1+0x141c], R3 ;  /* 0x00141c0301007387 */ /* 0x0003e20000100800 */
[----:B------:R-:W5:Y:S03]  /*8ce0*/  LDC R10, c[0x0][0x238] ;  /* 0x00008e00ff0a7b82 */ /* 0x000f660000000800 */
[----:B------:R-:W-:Y:S04]  /*8cf0*/  STL [R1+0x1428], R4 ;  /* 0x0014280401007387 */ /* 0x000fe80000100800 */
[----:B------:R4:W-:Y:S01]  /*8d00*/  STL [R1+0x1424], R5 ;  /* 0x0014240501007387 */ /* 0x0009e20000100800 */
[----:B0-----:R-:W-:Y:S02]  /*8d10*/  IMAD.SHL.U32 R9, R9, 0x2, RZ ;  /* 0x0000000209097824 */ /* 0x001fe400078e00ff */
[----:B-1----:R-:W-:-:S05]  /*8d20*/  IMAD.WIDE R2, R6, 0x2, R154 ;  /* 0x0000000206027825 */ /* 0x002fca00078e029a */
[----:B------:R-:W-:Y:S01]  /*8d30*/  STL [R1+0x1430], R2 ;  /* 0x0014300201007387 */ /* 0x000fe20000100800 */
[----:B----4-:R-:W-:-:S03]  /*8d40*/  IMAD.WIDE R4, R6, 0x2, R158 ;  /* 0x0000000206047825 */ /* 0x010fc600078e029e */
[----:B------:R0:W-:Y:S01]  /*8d50*/  STL [R1+0x142c], R3 ;  /* 0x00142c0301007387 */ /* 0x0001e20000100800 */
[----:B------:R-:W-:-:S03]  /*8d60*/  IMAD.WIDE R6, R6, 0x2, R160 ;  /* 0x0000000206067825 */ /* 0x000fc600078e02a0 */
[----:B------:R-:W-:Y:S04]  /*8d70*/  STL [R1+0x1438], R4 ;  /* 0x0014380401007387 */ /* 0x000fe80000100800 */
[----:B------:R1:W-:Y:S01]  /*8d80*/  STL [R1+0x1434], R5 ;  /* 0x0014340501007387 */ /* 0x0003e20000100800 */
[----:B0-----:R-:W-:-:S03]  /*8d90*/  IMAD.WIDE R2, R8, 0x2, R156 ;  /* 0x0000000208027825 */ /* 0x001fc600078e029c */
[----:B------:R-:W-:Y:S04]  /*8da0*/  STL [R1+0x1440], R6 ;  /* 0x0014400601007387 */ /* 0x000fe80000100800 */
[----:B------:R0:W-:Y:S01]  /*8db0*/  STL [R1+0x143c], R7 ;  /* 0x00143c0701007387 */ /* 0x0001e20000100800 */
[----:B-1----:R-:W-:-:S03]  /*8dc0*/  IMAD.WIDE R4, R8, 0x2, R158 ;  /* 0x0000000208047825 */ /* 0x002fc600078e029e */
[----:B------:R-:W-:Y:S04]  /*8dd0*/  STL [R1+0x1448], R2 ;  /* 0x0014480201007387 */ /* 0x000fe80000100800 */
[----:B------:R1:W-:Y:S01]  /*8de0*/  STL [R1+0x1444], R3 ;  /* 0x0014440301007387 */ /* 0x0003e20000100800 */
[----:B0-----:R-:W-:-:S04]  /*8df0*/  IMAD.WIDE R6, R8, 0x2, R160 ;  /* 0x0000000208067825 */ /* 0x001fc800078e02a0 */
[----:B-1----:R-:W-:-:S05]  /*8e00*/  IMAD.WIDE R2, R8, 0x2, R154 ;  /* 0x0000000208027825 */ /* 0x002fca00078e029a */
[----:B------:R-:W-:Y:S04]  /*8e10*/  STL [R1+0x1450], R2 ;  /* 0x0014500201007387 */ /* 0x000fe80000100800 */
[----:B------:R0:W-:Y:S04]  /*8e20*/  STL [R1+0x144c], R3 ;  /* 0x00144c0301007387 */ /* 0x0001e80000100800 */
        /* <DEDUP_REMOVED lines=8> */
[----:B0-----:R-:W-:-:S03]  /*8eb0*/  IMAD.WIDE R6, R9, 0x2, R158 ;  /* 0x0000000209067825 */ /* 0x001fc600078e029e */
[----:B------:R-:W-:Y:S01]  /*8ec0*/  STL [R1+0x1470], R4 ;  /* 0x0014700401007387 */ /* 0x000fe20000100800 */
[----:B------:R-:W-:-:S03]  /*8ed0*/  IMAD.WIDE R8, R9, 0x2, R160 ;  /* 0x0000000209087825 */ /* 0x000fc600078e02a0 */
[----:B------:R2:W-:Y:S01]  /*8ee0*/  STL [R1+0x146c], R5 ;  /* 0x00146c0501007387 */ /* 0x0005e20000100800 */
[----:B-----5:R-:W-:-:S03]  /*8ef0*/  IMAD.WIDE R2, R10, 0x2, R156 ;  /* 0x000000020a027825 */ /* 0x020fc600078e029c */
[----:B------:R-:W-:Y:S04]  /*8f00*/  STL [R1+0x1478], R6 ;  /* 0x0014780601007387 */ /* 0x000fe80000100800 */
[----:B------:R3:W-:Y:S01]  /*8f10*/  STL [R1+0x1474], R7 ;  /* 0x0014740701007387 */ /* 0x0007e20000100800 */
[----:B--2---:R-:W-:-:S03]  /*8f20*/  IMAD.WIDE R4, R11, 0x2, R154 ;  /* 0x000000020b047825 */ /* 0x004fc600078e029a */
[----:B------:R-:W-:Y:S04]  /*8f30*/  STL [R1+0x1480], R8 ;  /* 0x0014800801007387 */ /* 0x000fe80000100800 */
[----:B------:R-:W-:Y:S01]  /*8f40*/  STL [R1+0x147c], R9 ;  /* 0x00147c0901007387 */ /* 0x000fe20000100800 */
[----:B---3--:R-:W-:-:S03]  /*8f50*/  IMAD.WIDE R6, R12, 0x2, R158 ;  /* 0x000000020c067825 */ /* 0x008fc600078e029e */
[----:B------:R-:W-:Y:S04]  /*8f60*/  STL [R1+0x1488], R2 ;  /* 0x0014880201007387 */ /* 0x000fe80000100800 */
[----:B------:R0:W-:Y:S04]  /*8f70*/  STL [R1+0x1484], R3 ;  /* 0x0014840301007387 */ /* 0x0001e80000100800 */
[----:B------:R-:W-:Y:S04]  /*8f80*/  STL [R1+0x1490], R4 ;  /* 0x0014900401007387 */ /* 0x000fe80000100800 */
[----:B------:R-:W-:Y:S01]  /*8f90*/  STL [R1+0x148c], R5 ;  /* 0x00148c0501007387 */ /* 0x000fe20000100800 */
[----:B0-----:R-:W-:-:S03]  /*8fa0*/  IMAD.WIDE R2, R13, 0x2, R160 ;  /* 0x000000020d027825 */ /* 0x001fc600078e02a0 */
[----:B------:R-:W-:Y:S04]  /*8fb0*/  STL [R1+0x1498], R6 ;  /* 0x0014980601007387 */ /* 0x000fe80000100800 */
[----:B------:R-:W-:Y:S04]  /*8fc0*/  STL [R1+0x1494], R7 ;  /* 0x0014940701007387 */ /* 0x000fe80000100800 */
[----:B------:R0:W-:Y:S04]  /*8fd0*/  STL [R1+0x14a0], R2 ;  /* 0x0014a00201007387 */ /* 0x0001e80000100800 */
[----:B------:R1:W-:Y:S01]  /*8fe0*/  STL [R1+0x149c], R3 ;  /* 0x00149c0301007387 */ /* 0x0003e20000100800 */
[----:B0-----:R-:W-:-:S07]  /*8ff0*/  IMAD.MOV.U32 R2, RZ, RZ, RZ ;  /* 0x000000ffff027224 */ /* 0x001fce00078e00ff */
.L_x_1:
[----:B0-----:R0:W-:Y:S01]  /*9000*/  STL [R1+0x19e4], R155 ;  /* 0x0019e49b01007387 */ /* 0x0011e20000100800 */
[----:B------:R-:W-:Y:S02]  /*9010*/  MOV R168, UR49 ;  /* 0x0000003100a87c02 */ /* 0x000fe40008000f00 */
[----:B------:R-:W-:Y:S01]  /*9020*/  MOV R5, UR48 ;  /* 0x0000003000057c02 */ /* 0x000fe20008000f00 */
[----:B------:R2:W-:Y:S01]  /*9030*/  STL [R1+0x19e0], R156 ;  /* 0x0019e09c01007387 */ /* 0x0005e20000100800 */
[----:B------:R-:W-:-:S03]  /*9040*/  MOV R4, UR53 ;  /* 0x0000003500047c02 */ /* 0x000fc60008000f00 */
[----:B------:R-:W-:Y:S01]  /*9050*/  STL [R1+0x19dc], R157 ;  /* 0x0019dc9d01007387 */ /* 0x000fe20000100800 */
[----:B0-----:R-:W-:-:S03]  /*9060*/  PRMT R155, RZ, 0x7610, R155 ;  /* 0x00007610ff9b7816 */ /* 0x001fc6000000009b */
[----:B------:R-:W-:Y:S01]  /*9070*/  STL [R1+0x1914], R251 ;  /* 0x001914fb01007387 */ /* 0x000fe20000100800 */
[----:B--2---:R-:W-:-:S03]  /*9080*/  PRMT R156, RZ, 0x7610, R156 ;  /* 0x00007610ff9c7816 */ /* 0x004fc6000000009c */
[----:B------:R-:W-:Y:S04]  /*9090*/  STL [R1+0x191c], R251 ;  /* 0x00191cfb01007387 */ /* 0x000fe80000100800 */
        /* <DEDUP_REMOVED lines=223> */
[----:B------:R0:W-:Y:S04]  /*9e90*/  STL [R1+0x156c], R168 ;  /* 0x00156ca801007387 */ /* 0x0001e80000100800 */
[----:B------:R2:W-:Y:S04]  /*9ea0*/  STL [R1+0x1568], R5 ;  /* 0x0015680501007387 */ /* 0x0005e80000100800 */
[----:B------:R3:W-:Y:S01]  /*9eb0*/  STL [R1+0x1564], R4 ;  /* 0x0015640401007387 */ /* 0x0007e20000100800 */
[----:B0-----:R-:W-:-:S02]  /*9ec0*/  MOV R168, UR52 ;  /* 0x0000003400a87c02 */ /* 0x001fc40008000f00 */
[----:B--2---:R-:W-:-:S03]  /*9ed0*/  MOV R5, UR57 ;  /* 0x0000003900057c02 */ /* 0x004fc60008000f00 */
[----:B------:R0:W-:Y:S01]  /*9ee0*/  STL [R1+0x1560], R168 ;  /* 0x001560a801007387 */ /* 0x0001e20000100800 */
[----:B---3--:R-:W-:-:S03]  /*9ef0*/  MOV R4, UR56 ;  /* 0x0000003800047c02 */ /* 0x008fc60008000f00 */
[----:B------:R-:W-:Y:S04]  /*9f00*/  STL [R1+0x155c], R5 ;  /* 0x00155c0501007387 */ /* 0x000fe80000100800 */
[----:B------:R2:W-:Y:S01]  /*9f10*/  STL [R1+0x1558], R4 ;  /* 0x0015580401007387 */ /* 0x0005e20000100800 */
[----:B0-----:R-:W0:Y:S03]  /*9f20*/  LDC R168, c[0x0][0x230] ;  /* 0x00008c00ffa87b82 */ /* 0x001e260000000800 */
[----:B------:R-:W-:Y:S04]  /*9f30*/  STL [R1+0x1584], R2 ;  /* 0x0015840201007387 */ /* 0x000fe80000100800 */
[----:B------:R-:W-:Y:S04]  /*9f40*/  STL [R1+0x158c], R160 ;  /* 0x00158ca001007387 */ /* 0x000fe80000100800 */
[----:B------:R-:W-:Y:S01]  /*9f50*/  STL [R1+0x1588], R161 ;  /* 0x001588a101007387 */ /* 0x000fe20000100800 */
[----:B0-----:R-:W-:-:S05]  /*9f60*/  IMAD R168, R2, -0x80, R168 ;  /* 0xffffff8002a87824 */ /* 0x001fca00078e02a8 */
[C---:B------:R-:W-:Y:S02]  /*9f70*/  ISETP.GT.AND P0, PT, R168.reuse, RZ, PT ;  /* 0x000000ffa800720c */ /* 0x040fe40003f04270 */
[----:B------:R-:W-:Y:S02]  /*9f80*/  PRMT R157, RZ, 0x7610, R157 ;  /* 0x00007610ff9d7816 */ /* 0x000fe4000000009d */
[----:B------:R-:W-:Y:S02]  /*9f90*/  PRMT R252, RZ, 0x7610, R252 ;  /* 0x00007610fffc7816 */ /* 0x000fe400000000fc */
[----:B------:R-:W-:-:S07]  /*9fa0*/  ISETP.GT.AND P1, PT, R168, 0x1, PT ;  /* 0x00000001a800780c */ /* 0x000fce0003f24270 */
[----:B--2---:R-:W-:Y:S02]  /*9fb0*/  @P0 IMAD.MOV.U32 R4, RZ, RZ, R160 ;  /* 0x000000ffff040224 */ /* 0x004fe400078e00a0 */
[----:B------:R-:W-:-:S05]  /*9fc0*/  @P0 IMAD.MOV.U32 R5, RZ, RZ, R161 ;  /* 0x000000ffff050224 */ /* 0x000fca00078e00a1 */
[----:B------:R-:W2:Y:S04]  /*9fd0*/  @P0 LDG.E.U16 R155, desc[UR60][R4.64] ;  /* 0x0000003c049b0981 */ /* 0x000ea8000c1e1500 */
[----:B--2---:R0:W-:Y:S04]  /*9fe0*/  STL [R1+0xbc], R155 ;  /* 0x0000bc9b01007387 */ /* 0x0041e80000100800 */
[----:B0-----:R-:W2:Y:S01]  /*9ff0*/  LDL.LU R155, [R1+0x19e4] ;  /* 0x0019e400019b7983 */ /* 0x001ea20000300800 */
[----:B------:R-:W-:Y:S02]  /*a000*/  @P0 IMAD.MOV.U32 R4, RZ, RZ, R158 ;  /* 0x000000ffff040224 */ /* 0x000fe400078e009e */
[----:B------:R-:W-:Y:S01]  /*a010*/  @P0 IMAD.MOV.U32 R5, RZ, RZ, R159 ;  /* 0x000000ffff050224 */ /* 0x000fe200078e009f */
[----:B------:R-:W-:Y:S04]  /*a020*/  STL [R1+0x1594], R158 ;  /* 0x0015949e01007387 */ /* 0x000fe80000100800 */
[----:B------:R0:W3:Y:S04]  /*a030*/  @P0 LDG.E.U16 R156, desc[UR60][R4.64] ;  /* 0x0000003c049c0981 */ /* 0x0000e8000c1e1500 */
[----:B------:R-:W-:Y:S01]  /*a040*/  STL [R1+0x1590], R159 ;  /* 0x0015909f01007387 */ /* 0x000fe20000100800 */
[----:B0-----:R-:W-:-:S02]  /*a050*/  @P0 IMAD.MOV.U32 R4, RZ, RZ, R154 ;  /* 0x000000ffff040224 */ /* 0x001fc400078e009a */
[----:B--2---:R-:W-:-:S05]  /*a060*/  @P0 IMAD.MOV.U32 R5, RZ, RZ, R155 ;  /* 0x000000ffff050224 */ /* 0x004fca00078e009b */
[----:B------:R-:W2:Y:S04]  /*a070*/  @P0 LDG.E.U16 R157, desc[UR60][R4.64] ;  /* 0x0000003c049d0981 */ /* 0x000ea8000c1e1500 */
[----:B---3--:R0:W-:Y:S04]  /*a080*/  STL [R1+0xb8], R156 ;  /* 0x0000b89c01007387 */ /* 0x0081e80000100800 */
[----:B0-----:R-:W3:Y:S04]  /*a090*/  LDL.LU R156, [R1+0x19e0] ;  /* 0x0019e000019c7983 */ /* 0x001ee80000300800 */
[----:B------:R-:W-:Y:S04]  /*a0a0*/  STL [R1+0x159c], R154 ;  /* 0x00159c9a01007387 */ /* 0x000fe80000100800 */
[----:B------:R-:W-:Y:S04]  /*a0b0*/  STL [R1+0x1598], R155 ;  /* 0x0015989b01007387 */ /* 0x000fe80000100800 */
[----:B--2---:R0:W-:Y:S04]  /*a0c0*/  STL [R1+0xb4], R157 ;  /* 0x0000b49d01007387 */ /* 0x0041e80000100800 */
[----:B0-----:R-:W2:Y:S01]  /*a0d0*/  LDL.LU R157, [R1+0x19dc] ;  /* 0x0019dc00019d7983 */ /* 0x001ea20000300800 */
[----:B---3--:R-:W-:-:S02]  /*a0e0*/  @P0 IMAD.MOV.U32 R4, RZ, RZ, R156 ;  /* 0x000000ffff040224 */ /* 0x008fc400078e009c */
[----:B--2---:R-:W-:-:S05]  /*a0f0*/  @P0 IMAD.MOV.U32 R5, RZ, RZ, R157 ;  /* 0x000000ffff050224 */ /* 0x004fca00078e009d */
[----:B------:R-:W2:Y:S04]  /*a100*/  @P0 LDG.E.U16 R252, desc[UR60][R4.64] ;  /* 0x0000003c04fc0981 */ /* 0x000ea8000c1e1500 */
[----:B------:R-:W-:Y:S04]  /*a110*/  STL [R1+0x15a4], R156 ;  /* 0x0015a49c01007387 */ /* 0x000fe80000100800 */
[----:B------:R-:W-:Y:S04]  /*a120*/  STL [R1+0x15a0], R157 ;  /* 0x0015a09d01007387 */ /* 0x000fe80000100800 */
[----:B--2---:R0:W-:Y:S04]  /*a130*/  STL [R1+0xb0], R252 ;  /* 0x0000b0fc01007387 */ /* 0x0041e80000100800 */
[----:B0-----:R-:W2:Y:S04]  /*a140*/  LDL.LU R252, [R1+0x19d8] ;  /* 0x0019d80001fc7983 */ /* 0x001ea80000300800 */
[----:B------:R-:W3:Y:S04]  /*a150*/  LDL R4, [R1+0x149c] ;  /* 0x00149c0001047983 */ /* 0x000ee80000100800 */
[----:B------:R-:W3:Y:S01]  /*a160*/  LDL R5, [R1+0x14a0] ;  /* 0x0014a00001057983 */ /* 0x000ee20000100800 */
[----:B------:R-:W-:-:S02]  /*a170*/  PRMT R251, RZ, 0x7610, R251 ;  /* 0x00007610fffb7816 */ /* 0x000fc400000000fb */
[----:B---3--:R-:W-:-:S04]  /*a180*/  @P1 LOP3.LUT R5, R5, R4, RZ, 0x3c, !PT ;  /* 0x0000000405051212 */ /* 0x008fc800078e3cff */
[----:B------:R-:W-:-:S04]  /*a190*/  @P1 LOP3.LUT R4, R5, R4, RZ, 0x3c, !PT ;  /* 0x0000000405041212 */ /* 0x000fc800078e3cff */
[----:B------:R-:W-:-:S05]  /*a1a0*/  @P1 LOP3.LUT R5, R5, R4, RZ, 0x3c, !PT ;  /* 0x0000000405051212 */ /* 0x000fca00078e3cff */
[----:B------:R-:W3:Y:S04]  /*a1b0*/  @P1 LDG.E.U16 R251, desc[UR60][R4.64] ;  /* 0x0000003c04fb1981 */ /* 0x000ee8000c1e1500 */
[----:B---3--:R0:W-:Y:S04]  /*a1c0*/  STL [R1+0x198], R251 ;  /* 0x000198fb01007387 */ /* 0x0081e80000100800 */
[----:B0-----:R-:W3:Y:S04]  /*a1d0*/  LDL.LU R251, [R1+0x19d4] ;  /* 0x0019d40001fb7983 */ /* 0x001ee80000300800 */
[----:B------:R-:W4:Y:S04]  /*a1e0*/  LDL R4, [R1+0x1494] ;  /* 0x0014940001047983 */ /* 0x000f280000100800 */
[----:B------:R-:W4:Y:S01]  /*a1f0*/  LDL R5, [R1+0x1498] ;  /* 0x0014980001057983 */ /* 0x000f220000100800 */
[----:B--2---:R-:W-:-:S02]  /*a200*/  PRMT R252, RZ, 0x7610, R252 ;  /* 0x00007610fffc7816 */ /* 0x004fc400000000fc */
[----:B----4-:R-:W-:-:S04]  /*a210*/  @P1 LOP3.LUT R5, R5, R4, RZ, 0x3c, !PT ;  /* 0x0000000405051212 */ /* 0x010fc800078e3cff */
[----:B------:R-:W-:-:S04]  /*a220*/  @P1 LOP3.LUT R4, R5, R4, RZ, 0x3c, !PT ;  /* 0x0000000405041212 */ /* 0x000fc800078e3cff */
[----:B------:R-:W-:-:S05]  /*a230*/  @P1 LOP3.LUT R5, R5, R4, RZ, 0x3c, !PT ;  /* 0x0000000405051212 */ /* 0x000fca00078e3cff */
[----:B------:R-:W2:Y:S04]  /*a240*/  @P1 LDG.E.U16 R252, desc[UR60][R4.64] ;  /* 0x0000003c04fc1981 */ /* 0x000ea8000c1e1500 */
[----:B--2---:R0:W-:Y:S04]  /*a250*/  STL [R1+0x194], R252 ;  /* 0x000194fc01007387 */ /* 0x0041e80000100800 */
[----:B0-----:R-:W2:Y:S04]  /*a260*/  LDL.LU R252, [R1+0x19d0] ;  /* 0x0019d00001fc7983 */ /* 0x001ea80000300800 */
[----:B------:R-:W4:Y:S04]  /*a270*/  LDL R4, [R1+0x148c] ;  /* 0x00148c0001047983 */ /* 0x000f280000100800 */
[----:B------:R-:W4:Y:S01]  /*a280*/  LDL R5, [R1+0x1490] ;  /* 0x0014900001057983 */ /* 0x000f220000100800 */
[----:B---3--:R-:W-:-:S02]  /*a290*/  PRMT R251, RZ, 0x7610, R251 ;  /* 0x00007610fffb7816 */ /* 0x008fc400000000fb */
[----:B----4-:R-:W-:-:S04]  /*a2a0*/  @P1 LOP3.LUT R5, R5, R4, RZ, 0x3c, !PT ;  /* 0x0000000405051212 */ /* 0x010fc800078e3cff */
        /* <DEDUP_REMOVED lines=11> */
[----:B------:R-:W2:Y:S01]  /*a360*/  @P1 LDG.E.U16 R252, desc[UR60][R4.64] ;  /* 0x0000003c04fc1981 */ /* 0x000ea2000c1e1500 */
[----:B------:R-:W-:-:S03]  /*a370*/  ISETP.GT.AND P0, PT, R168, 0x2, PT ;  /* 0x00000002a800780c */ /* 0x000fc60003f04270 */
        /* <DEDUP_REMOVED lines=429> */
[----:B------:R-:W-:-:S02]  /*be50*/  PRMT R163, RZ, 0x7610, R163 ;  /* 0x00007610ffa37816 */ /* 0x000fc400000000a3 */
[----:B----4-:R-:W-:-:S04]  /*be60*/  @P1 LOP3.LUT R5, R5, R4, RZ, 0x3c, !PT ;  /* 0x0000000405051212 */ /* 0x010fc800078e3cff */
[----:B------:R-:W-:-:S04]  /*be70*/  @P1 LOP3.LUT R4, R5, R4, RZ, 0x3c, !PT ;  /* 0x0000000405041212 */ /* 0x000fc800078e3cff */
[----:B------:R-:W-:-:S05]  /*be80*/  @P1 LOP3.LUT R5, R5, R4, RZ, 0x3c, !PT ;  /* 0x0000000405051212 */ /* 0x000fca00078e3cff */
[----:B------:R-:W4:Y:S04]  /*be90*/  @P1 LDG.E.U16 R163, desc[UR60][R4.64] ;  /* 0x0000003c04a31981 */ /* 0x000f28000c1e1500 */
[----:B----4-:R0:W-:Y:S04]  /*bea0*/  STL [R1+0x468], R163 ;  /* 0x000468a301007387 */ /* 0x0101e80000100800 */
[----:B0-----:R-:W4:Y:S04]  /*beb0*/  LDL.LU R163, [R1+0x190c] ;  /* 0x00190c0001a37983 */ /* 0x001f280000300800 */
[----:B------:R-:W5:Y:S04]  /*bec0*/  LDL R4, [R1+0x1304] ;  /* 0x0013040001047983 */ /* 0x000f680000100800 */
[----:B------:R-:W5:Y:S01]  /*bed0*/  LDL R5, [R1+0x1308] ;  /* 0x0013080001057983 */ /* 0x000f620000100800 */
[----:B------:R-:W-:-:S02]  /*bee0*/  PRMT R162, RZ, 0x7610, R162 ;  /* 0x00007610ffa27816 */ /* 0x000fc400000000a2 */
[----:B-----5:R-:W-:-:S04]  /*bef0*/  @P1 LOP3.LUT R5, R5, R4, RZ, 0x3c, !PT ;  /* 0x0000000405051212 */ /* 0x020fc800078e3cff */
[----:B------:R-:W-:-:S04]  /*bf00*/  @P1 LOP3.LUT R4, R5, R4, RZ, 0x3c, !PT ;  /* 0x0000000405041212 */ /* 0x000fc800078e3cff */
[----:B------:R-:W-:-:S05]  /*bf10*/  @P1 LOP3.LUT R5, R5, R4, RZ, 0x3c, !PT ;  /* 0x0000000405051212 */ /* 0x000fca00078e3cff */
[----:B------:R-:W5:Y:S01]  /*bf20*/  @P1 LDG.E.U16 R162, desc[UR60][R4.64] ;  /* 0x0000003c04a21981 */ /* 0x000f62000c1e1500 */
[----:B------:R-:W-:-:S03]  /*bf30*/  ISETP.GT.AND P0, PT, R168, 0xe, PT ;  /* 0x0000000ea800780c */ /* 0x000fc60003f04270 */
[----:B-----5:R0:W-:Y:S04]  /*bf40*/  STL [R1+0x464], R162 ;  /* 0x000464a201007387 */ /* 0x0201e80000100800 */
[----:B0-----:R-:W5:Y:S04]  /*bf50*/  LDL.LU R162, [R1+0x1908] ;  /* 0x0019080001a27983 */ /* 0x001f680000300800 */
        /* <DEDUP_REMOVED lines=9> */
[----:B------:R-:W2:Y:S04]  /*bff0*/  LDL R4, [R1+0x12f4] ;  /* 0x0012f40001047983 */ /* 0x000ea80000100800 */
[----:B------:R-:W2:Y:S01]  /*c000*/  LDL R5, [R1+0x12f8] ;  /* 0x0012f80001057983 */ /* 0x000ea20000100800 */
[----:B------:R-:W-:-:S02]  /*c010*/  PRMT R150, RZ, 0x7610, R150 ;  /* 0x00007610ff967816 */ /* 0x000fc40000000096 */
[----:B--2---:R-:W-:-:S04]  /*c020*/  @P0 LOP3.LUT R5, R5, R4, RZ, 0x3c, !PT ;  /* 0x0000000405050212 */ /* 0x004fc800078e3cff */
        /* <DEDUP_REMOVED lines=1154> */
[----:B-1----:R-:W-:-:S02]  /*10850*/  PRMT R3, RZ, 0x7610, R3 ;  /* 0x00007610ff037816 */ /* 0x002fc40000000003 */
        /* <DEDUP_REMOVED lines=290> */
[----:B------:R0:W2:Y:S04]  /*11a80*/  @P1 LDG.E.U16 R251, desc[UR60][R4.64] ;  /* 0x0000003c04fb1981 */ /* 0x0000a8000c1e1500 */
[----:B------:R-:W0:Y:S04]  /*11a90*/  LDL R4, [R1+0xe0c] ;  /* 0x000e0c0001047983 */ /* 0x000e280000100800 */
[----:B------:R-:W0:Y:S01]  /*11aa0*/  LDL R5, [R1+0xe10] ;  /* 0x000e100001057983 */ /* 0x000e220000100800 */
[----:B------:R-:W-:Y:S02]  /*11ab0*/  PRMT R222, RZ, 0x7610, R222 ;  /* 0x00007610ffde7816 */ /* 0x000fe400000000de */
[----:B0-----:R-:W-:-:S04]  /*11ac0*/  @P1 LOP3.LUT R5, R5, R4, RZ, 0x3c, !PT ;  /* 0x0000000405051212 */ /* 0x001fc800078e3cff */
[----:B------:R-:W-:-:S04]  /*11ad0*/  @P1 LOP3.LUT R4, R5, R4, RZ, 0x3c, !PT ;  /* 0x0000000405041212 */ /* 0x000fc800078e3cff */
[----:B------:R-:W-:-:S05]  /*11ae0*/  @P1 LOP3.LUT R5, R5, R4, RZ, 0x3c, !PT ;  /* 0x0000000405051212 */ /* 0x000fca00078e3cff */
[----:B------:R-:W4:Y:S04]  /*11af0*/  @P1 LDG.E.U16 R222, desc[UR60][R4.64] ;  /* 0x0000003c04de1981 */ /* 0x000f28000c1e1500 */
[----:B--2---:R0:W-:Y:S04]  /*11b00*/  STL [R1+0x2e0], R251 ;  /* 0x0002e0fb01007387 */ /* 0x0041e80000100800 */
[----:B0-----:R-:W2:Y:S04]  /*11b10*/  LDL R251, [R1+0xde8] ;  /* 0x000de80001fb7983 */ /* 0x001ea80000100800 */
        /* <DEDUP_REMOVED lines=36> */
[----:B------:R-:W4:Y:S01]  /*11d60*/  @P0 LDG.E.U16 R230, desc[UR60][R4.64] ;  /* 0x0000003c04e60981 */ /* 0x000f22000c1e1500 */
[----:B------:R-:W-:-:S03]  /*11d70*/  PRMT R232, RZ, 0x7610, R232 ;  /* 0x00007610ffe87816 */ /* 0x000fc600000000e8 */
[----:B----4-:R0:W-:Y:S04]  /*11d80*/  STL [R1+0x2cc], R230 ;  /* 0x0002cce601007387 */ /* 0x0101e80000100800 */
[----:B0-----:R-:W4:Y:S04]  /*11d90*/  LDL.LU R230, [R1+0x1680] ;  /* 0x0016800001e67983 */ /* 0x001f280000300800 */
[----:B------:R-:W5:Y:S01]  /*11da0*/  LDL R5, [R1+0xde4] ;  /* 0x000de40001057983 */ /* 0x000f620000100800 */
[----:B------:R-:W-:-:S03]  /*11db0*/  @P0 IMAD.MOV.U32 R4, RZ, RZ, R251 ;  /* 0x000000ffff040224 */ /* 0x000fc600078e00fb */
[----:B------:R-:W3:Y:S04]  /*11dc0*/  LDL R251, [R1+0xdc0] ;  /* 0x000dc00001fb7983 */ /* 0x000ee80000100800 */
[----:B-----5:R-:W5:Y:S01]  /*11dd0*/  @P0 LDG.E.U16 R232, desc[UR60][R4.64] ;  /* 0x0000003c04e80981 */ /* 0x020f62000c1e1500 */
[----:B------:R-:W-:-:S03]  /*11de0*/  ISETP.GT.AND P1, PT, R168, 0x37, PT ;  /* 0x00000037a800780c */ /* 0x000fc60003f24270 */
[----:B-----5:R0:W-:Y:S04]  /*11df0*/  STL [R1+0x2c8], R232 ;  /* 0x0002c8e801007387 */ /* 0x0201e80000100800 */
[----:B0-----:R-:W5:Y:S04]  /*11e00*/  LDL.LU R232, [R1+0x167c] ;  /* 0x00167c0001e87983 */ /* 0x001f680000300800 */
        /* <DEDUP_REMOVED lines=27> */
[----:B------:R-:W5:Y:S04]  /*11fc0*/  LDL R4, [R1+0xdc4] ;  /* 0x000dc40001047983 */ /* 0x000f680000100800 */
[----:B------:R-:W5:Y:S01]  /*11fd0*/  LDL R5, [R1+0xdc8] ;  /* 0x000dc80001057983 */ /* 0x000f620000100800 */
[----:B------:R-:W-:-:S02]  /*11fe0*/  PRMT R240, RZ, 0x7610, R240 ;  /* 0x00007610fff07816 */ /* 0x000fc400000000f0 */
[----:B-----5:R-:W-:-:S04]  /*11ff0*/  @P1 LOP3.LUT R5, R5, R4, RZ, 0x3c, !PT ;  /* 0x0000000405051212 */ /* 0x020fc800078e3cff */
[----:B------:R-:W-:-:S04]  /*12000*/  @P1 LOP3.LUT R4, R5, R4, RZ, 0x3c, !PT ;  /* 0x0000000405041212 */ /* 0x000fc800078e3cff */
[----:B------:R-:W-:-:S05]  /*12010*/  @P1 LOP3.LUT R5, R5, R4, RZ, 0x3c, !PT ;  /* 0x0000000405051212 */ /* 0x000fca00078e3cff */
[----:B------:R-:W5:Y:S01]  /*12020*/  @P1 LDG.E.U16 R240, desc[UR60][R4.64] ;  /* 0x0000003c04f01981 */ /* 0x000f62000c1e1500 */
[----:B------:R-:W-:Y:S02]  /*12030*/  ISETP.GT.AND P0, PT, R168, 0x38, PT ;  /* 0x00000038a800780c */ /* 0x000fe40003f04270 */
[----:B------:R-:W-:Y:S01]  /*12040*/  PRMT R244, RZ, 0x7610, R244 ;  /* 0x00007610fff47816 */ /* 0x000fe200000000f4 */
[----:B-----5:R0:W-:Y:S04]  /*12050*/  STL [R1+0x2b8], R240 ;  /* 0x0002b8f001007387 */ /* 0x0201e80000100800 */
[----:B0-----:R-:W5:Y:S04]  /*12060*/  LDL.LU R240, [R1+0x166c] ;  /* 0x00166c0001f07983 */ /* 0x001f680000300800 */
[----:B------:R-:W2:Y:S02]  /*12070*/  LDL R5, [R1+0xdbc] ;  /* 0x000dbc0001057983 */ /* 0x000ea40000100800 */
[----:B------:R-:W-:-:S02]  /*12080*/  @P0 IMAD.MOV.U32 R4, RZ, RZ, R251 ;  /* 0x000000ffff040224 */ /* 0x000fc400078e00fb */
[----:B------:R-:W4:Y:S04]  /*12090*/  LDL R251, [R1+0xd98] ;  /* 0x000d980001fb7983 */ /* 0x000f280000100800 */
[----:B--2---:R-:W2:Y:S04]  /*120a0*/  @P0 LDG.E.U16 R244, desc[UR60][R4.64] ;  /* 0x0000003c04f40981 */ /* 0x004ea8000c1e1500 */
        /* <DEDUP_REMOVED lines=17> */
[----:B------:R-:W5:Y:S04]  /*121c0*/  @P0 LDG.E.U16 R248, desc[UR60][R4.64] ;  /* 0x0000003c04f80981 */ /* 0x000f68000c1e1500 */
[----:B-----5:R0:W-:Y:S04]  /*121d0*/  STL [R1+0x44], R248 ;  /* 0x000044f801007387 */ /* 0x0201e80000100800 */
[----:B0-----:R-:W5:Y:S04]  /*121e0*/  LDL.LU R248, [R1+0x1660] ;  /* 0x0016600001f87983 */ /* 0x001f680000300800 */
[----:B------:R-:W4:Y:S04]  /*121f0*/  LDL R4, [R1+0xda4] ;  /* 0x000da40001047983 */ /* 0x000f280000100800 */
[----:B------:R-:W4:Y:S01]  /*12200*/  LDL R5, [R1+0xda8] ;  /* 0x000da80001057983 */ /* 0x000f220000100800 */
[----:B------:R-:W-:-:S02]  /*12210*/  PRMT R252, RZ, 0x7610, R252 ;  /* 0x00007610fffc7816 */ /* 0x000fc400000000fc */
[----:B----4-:R-:W-:-:S04]  /*12220*/  @P0 LOP3.LUT R5, R5, R4, RZ, 0x3c, !PT ;  /* 0x0000000405050212 */ /* 0x010fc800078e3cff */
[----:B------:R-:W-:-:S04]  /*12230*/  @P0 LOP3.LUT R4, R5, R4, RZ, 0x3c, !PT ;  /* 0x0000000405040212 */ /* 0x000fc800078e3cff */
[----:B------:R-:W-:-:S05]  /*12240*/  @P0 LOP3.LUT R5, R5, R4, RZ, 0x3c, !PT ;  /* 0x0000000405050212 */ /* 0x000fca00078e3cff */
[----:B------:R0:W4:Y:S04]  /*12250*/  @P0 LDG.E.U16 R252, desc[UR60][R4.64] ;  /* 0x0000003c04fc0981 */ /* 0x000128000c1e1500 */
[----:B------:R-:W0:Y:S04]  /*12260*/  LDL R4, [R1+0xd9c] ;  /* 0x000d9c0001047983 */ /* 0x000e280000100800 */
[----:B------:R-:W0:Y:S01]  /*12270*/  LDL R5, [R1+0xda0] ;  /* 0x000da00001057983 */ /* 0x000e220000100800 */
[----:B------:R-:W-:Y:S02]  /*12280*/  ISETP.GT.AND P1, PT, R168, 0x39, PT ;  /* 0x00000039a800780c */ /* 0x000fe40003f24270 */
[----:B------:R-:W-:-:S11]  /*12290*/  PRMT R250, RZ, 0x7610, R250 ;  /* 0x00007610fffa7816 */ /* 0x000fd600000000fa */
[----:B0-----:R-:W-:-:S04]  /*122a0*/  @P1 LOP3.LUT R5, R5, R4, RZ, 0x3c, !PT ;  /* 0x0000000405051212 */ /* 0x001fc800078e3cff */
[----:B------:R-:W-:-:S04]  /*122b0*/  @P1 LOP3.LUT R4, R5, R4, RZ, 0x3c, !PT ;  /* 0x0000000405041212 */ /* 0x000fc800078e3cff */
[----:B------:R-:W-:-:S05]  /*122c0*/  @P1 LOP3.LUT R5, R5, R4, RZ, 0x3c, !PT ;  /* 0x0000000405051212 */ /* 0x000fca00078e3cff */
[----:B------:R-:W2:Y:S04]  /*122d0*/  @P1 LDG.E.U16 R250, desc[UR60][R4.64] ;  /* 0x0000003c04fa1981 */ /* 0x000ea8000c1e1500 */
[----:B----4-:R0:W-:Y:S04]  /*122e0*/  STL [R1+0x40], R252 ;  /* 0x000040fc01007387 */ /* 0x0101e80000100800 */
[----:B0-----:R-:W4:Y:S04]  /*122f0*/  LDL R252, [R1+0xd80] ;  /* 0x000d800001fc7983 */ /* 0x001f280000100800 */
[----:B--2---:R0:W-:Y:S04]  /*12300*/  STL [R1+0x128], R250 ;  /* 0x000128fa01007387 */ /* 0x0041e80000100800 */
[----:B0-----:R-:W2:Y:S04]  /*12310*/  LDL.LU R250, [R1+0x165c] ;  /* 0x00165c0001fa7983 */ /* 0x001ea80000300800 */
[----:B------:R-:W3:Y:S01]  /*12320*/  LDL R5, [R1+0xd94] ;  /* 0x000d940001057983 */ /* 0x000ee20000100800 */
[----:B------:R-:W-:Y:S01]  /*12330*/  PRMT R0, RZ, 0x7610, R0 ;  /* 0x00007610ff007816 */ /* 0x000fe20000000000 */
[----:B------:R-:W-:-:S02]  /*12340*/  @P1 IMAD.MOV.U32 R4, RZ, RZ, R251 ;  /* 0x000000ffff041224 */ /* 0x000fc400078e00fb */
[----:B------:R-:W5:Y:S04]  /*12350*/  LDL R251, [R1+0xd78] ;  /* 0x000d780001fb7983 */ /* 0x000f680000100800 */
[----:B---3--:R-:W3:Y:S04]  /*12360*/  @P1 LDG.E.U16 R0, desc[UR60][R4.64] ;  /* 0x0000003c04001981 */ /* 0x008ee8000c1e1500 */
[----:B---3--:R0:W-:Y:S04]  /*12370*/  STL [R1+0x124], R0 ;  /* 0x0001240001007387 */ /* 0x0081e80000100800 */
[----:B0-----:R-:W3:Y:S04]  /*12380*/  LDL.LU R0, [R1+0x1658] ;  /* 0x0016580001007983 */ /* 0x001ee80000300800 */
        /* <DEDUP_REMOVED lines=9> */
[----:B------:R-:W-:Y:S02]  /*12420*/  PRMT R162, RZ, 0x7610, R162 ;  /* 0x00007610ffa27816 */ /* 0x000fe400000000a2 */
[----:B------:R-:W-:-:S02]  /*12430*/  ISETP.GT.AND P0, PT, R168, 0x3a, PT ;  /* 0x0000003aa800780c */ /* 0x000fc40003f04270 */
[----:B0-----:R-:W-:-:S04]  /*12440*/  @P1 LOP3.LUT R5, R5, R4, RZ, 0x3c, !PT ;  /* 0x0000000405051212 */ /* 0x001fc800078e3cff */
[----:B------:R-:W-:-:S04]  /*12450*/  @P1 LOP3.LUT R4, R5, R4, RZ, 0x3c, !PT ;  /* 0x0000000405041212 */ /* 0x000fc800078e3cff */
[----:B------:R-:W-:Y:S01]  /*12460*/  @P1 LOP3.LUT R5, R5, R4, RZ, 0x3c, !PT ;  /* 0x0000000405051212 */ /* 0x000fe200078e3cff */
[----:B----4-:R0:W-:Y:S04]  /*12470*/  STL [R1+0x120], R163 ;  /* 0x000120a301007387 */ /* 0x0101e80000100800 */
[----:B------:R1:W4:Y:S01]  /*12480*/  @P1 LDG.E.U16 R162, desc[UR60][R4.64] ;  /* 0x0000003c04a21981 */ /* 0x000322000c1e1500 */
[----:B------:R-:W-:-:S03]  /*12490*/  PRMT R151, RZ, 0x7610, R151 ;  /* 0x00007610ff977816 */ /* 0x000fc60000000097 */
[----:B0-----:R-:W2:Y:S04]  /*124a0*/  LDL R163, [R1+0xd70] ;  /* 0x000d700001a37983 */ /* 0x001ea80000100800 */
[----:B------:R-:W5:Y:S01]  /*124b0*/  LDL R5, [R1+0xd7c] ;  /* 0x000d7c0001057983 */ /* 0x000f620000100800 */
[----:B-1----:R-:W-:-:S03]  /*124c0*/  @P0 IMAD.MOV.U32 R4, RZ, RZ, R252 ;  /* 0x000000ffff040224 */ /* 0x002fc600078e00fc */
[----:B----4-:R0:W-:Y:S01]  /*124d0*/  STL [R1+0x11c], R162 ;  /* 0x00011ca201007387 */ /* 0x0101e20000100800 */
[----:B------:R-:W-:-:S03]  /*124e0*/  PRMT R150, RZ, 0x7610, R150 ;  /* 0x00007610ff967816 */ /* 0x000fc60000000096 */
[----:B------:R-:W4:Y:S04]  /*124f0*/  LDL R252, [R1+0xd5c] ;  /* 0x000d5c0001fc7983 */ /* 0x000f280000100800 */
[----:B-----5:R1:W5:Y:S04]  /*12500*/  @P0 LDG.E.U16 R151, desc[UR60][R4.64] ;  /* 0x0000003c04970981 */ /* 0x020368000c1e1500 */
[----:B0-----:R-:W3:Y:S04]  /*12510*/  LDL R162, [R1+0xd68] ;  /* 0x000d680001a27983 */ /* 0x001ee80000100800 */
[----:B------:R-:W2:Y:S01]  /*12520*/  LDL R5, [R1+0xd74] ;  /* 0x000d740001057983 */ /* 0x000ea20000100800 */
[----:B-1----:R-:W-:-:S03]  /*12530*/  @P0 IMAD.MOV.U32 R4, RZ, RZ, R251 ;  /* 0x000000ffff040224 */ /* 0x002fc600078e00fb */
[----:B-----5:R0:W-:Y:S01]  /*12540*/  STL [R1+0x220], R151 ;  /* 0x0002209701007387 */ /* 0x0201e20000100800 */
[----:B------:R-:W-:-:S03]  /*12550*/  PRMT R115, RZ, 0x7610, R115 ;  /* 0x00007610ff737816 */ /* 0x000fc60000000073 */
[----:B------:R-:W5:Y:S04]  /*12560*/  LDL R251, [R1+0xd54] ;  /* 0x000d540001fb7983 */ /* 0x000f680000100800 */
[----:B--2---:R1:W2:Y:S04]  /*12570*/  @P0 LDG.E.U16 R150, desc[UR60][R4.64] ;  /* 0x0000003c04960981 */ /* 0x0042a8000c1e1500 */
[----:B0-----:R-:W4:Y:S04]  /*12580*/  LDL R151, [R1+0xd60] ;  /* 0x000d600001977983 */ /* 0x001f280000100800 */
[----:B------:R-:W3:Y:S01]  /*12590*/  LDL R5, [R1+0xd6c] ;  /* 0x000d6c0001057983 */ /* 0x000ee20000100800 */
[----:B-1----:R-:W-:-:S03]  /*125a0*/  @P0 IMAD.MOV.U32 R4, RZ, RZ, R163 ;  /* 0x000000ffff040224 */ /* 0x002fc600078e00a3 */
[----:B--2---:R0:W-:Y:S01]  /*125b0*/  STL [R1+0x21c], R150 ;  /* 0x00021c9601007387 */ /* 0x0041e20000100800 */
[----:B------:R-:W-:Y:S02]  /*125c0*/  ISETP.GT.AND P1, PT, R168, 0x3b, PT ;  /* 0x0000003ba800780c */ /* 0x000fe40003f24270 */
[----:B------:R-:W-:Y:S02]  /*125d0*/  PRMT R113, RZ, 0x7610, R113 ;  /* 0x00007610ff717816 */ /* 0x000fe40000000071 */
[----:B------:R-:W-:Y:S02]  /*125e0*/  PRMT R121, RZ, 0x7610, R121 ;  /* 0x00007610ff797816 */ /* 0x000fe40000000079 */
[----:B------:R-:W-:Y:S01]  /*125f0*/  PRMT R109, RZ, 0x7610, R109 ;  /* 0x00007610ff6d7816 */ /* 0x000fe2000000006d */
[----:B------:R-:W2:Y:S04]  /*12600*/  LDL R163, [R1+0xd4c] ;  /* 0x000d4c0001a37983 */ /* 0x000ea80000100800 */
[----:B---3--:R1:W3:Y:S04]  /*12610*/  @P0 LDG.E.U16 R115, desc[UR60][R4.64] ;  /* 0x0000003c04730981 */ /* 0x0082e8000c1e1500 */
[----:B0-----:R-:W5:Y:S04]  /*12620*/  LDL R150, [R1+0xd58] ;  /* 0x000d580001967983 */ /* 0x001f680000100800 */
[----:B------:R-:W4:Y:S01]  /*12630*/  LDL R5, [R1+0xd64] ;  /* 0x000d640001057983 */ /* 0x000f220000100800 */
[----:B-1----:R-:W-:-:S05]  /*12640*/  @P0 IMAD.MOV.U32 R4, RZ, RZ, R162 ;  /* 0x000000ffff040224 */ /* 0x002fca00078e00a2 */
[----:B----4-:R0:W4:Y:S02]  /*12650*/  @P0 LDG.E.U16 R113, desc[UR60][R4.64] ;  /* 0x0000003c04710981 */ /* 0x010124000c1e1500 */
[----:B0-----:R-:W-:Y:S02]  /*12660*/  @P1 IMAD.MOV.U32 R4, RZ, RZ, R151 ;  /* 0x000000ffff041224 */ /* 0x001fe400078e0097 */
[----:B------:R-:W-:-:S05]  /*12670*/  @P1 IMAD.MOV.U32 R5, RZ, RZ, R252 ;  /* 0x000000ffff051224 */ /* 0x000fca00078e00fc */
[----:B------:R5:W2:Y:S02]  /*12680*/  @P1 LDG.E.U16 R121, desc[UR60][R4.64] ;  /* 0x0000003c04791981 */ /* 0x000aa4000c1e1500 */
[----:B-----5:R-:W-:Y:S02]  /*12690*/  @P1 IMAD.MOV.U32 R4, RZ, RZ, R150 ;  /* 0x000000ffff041224 */ /* 0x020fe400078e0096 */
[----:B------:R-:W-:-:S05]  /*126a0*/  @P1 IMAD.MOV.U32 R5, RZ, RZ, R251 ;  /* 0x000000ffff051224 */ /* 0x000fca00078e00fb */
[----:B------:R-:W5:Y:S04]  /*126b0*/  @P1 LDG.E.U16 R109, desc[UR60][R4.64] ;  /* 0x0000003c046d1981 */ /* 0x000f68000c1e1500 */
[----:B---3--:R0:W-:Y:S04]  /*126c0*/  STL [R1+0x218], R115 ;  /* 0x0002187301007387 */ /* 0x0081e80000100800 */
[----:B------:R-:W3:Y:S04]  /*126d0*/  LDL R162, [R1+0xd44] ;  /* 0x000d440001a27983 */ /* 0x000ee80000100800 */
[----:B0-----:R-:W3:Y:S04]  /*126e0*/  LDL R115, [R1+0xd50] ;  /* 0x000d500001737983 */ /* 0x001ee80000100800 */
[----:B----4-:R0:W-:Y:S04]  /*126f0*/  STL [R1+0x214], R113 ;  /* 0x0002147101007387 */ /* 0x0101e80000100800 */
[----:B------:R-:W4:Y:S04]  /*12700*/  LDL R151, [R1+0xd3c] ;  /* 0x000d3c0001977983 */ /* 0x000f280000100800 */
[----:B0-----:R-:W4:Y:S04]  /*12710*/  LDL R113, [R1+0xd48] ;  /* 0x000d480001717983 */ /* 0x001f280000100800 */
[----:B--2---:R0:W-:Y:S04]  /*12720*/  STL [R1+0x288], R121 ;  /* 0x0002887901007387 */ /* 0x0041e80000100800 */
[----:B------:R-:W2:Y:S04]  /*12730*/  LDL R150, [R1+0xd34] ;  /* 0x000d340001967983 */ /* 0x000ea80000100800 */
[----:B0-----:R-:W2:Y:S04]  /*12740*/  LDL R121, [R1+0xd40] ;  /* 0x000d400001797983 */ /* 0x001ea80000100800 */
[----:B-----5:R0:W-:Y:S04]  /*12750*/  STL [R1+0x284], R109 ;  /* 0x0002846d01007387 */ /* 0x0201e80000100800 */
[----:B0-----:R-:W5:Y:S01]  /*12760*/  LDL R109, [R1+0xd38] ;  /* 0x000d3800016d7983 */ /* 0x001f620000100800 */
[----:B------:R-:W-:Y:S01]  /*12770*/  PRMT R114, RZ, 0x7610, R114 ;  /* 0x00007610ff727816 */ /* 0x000fe20000000072 */
[----:B---3--:R-:W-:-:S02]  /*12780*/  @P1 IMAD.MOV.U32 R4, RZ, RZ, R115 ;  /* 0x000000ffff041224 */ /* 0x008fc400078e0073 */
[----:B------:R-:W-:Y:S01]  /*12790*/  @P1 IMAD.MOV.U32 R5, RZ, RZ, R163 ;  /* 0x000000ffff051224 */ /* 0x000fe200078e00a3 */
[----:B------:R-:W-:Y:S02]  /*127a0*/  ISETP.GT.AND P0, PT, R168, 0x3c, PT ;  /* 0x0000003ca800780c */ /* 0x000fe40003f04270 */
[----:B------:R-:W-:Y:S02]  /*127b0*/  PRMT R110, RZ, 0x7610, R110 ;  /* 0x00007610ff6e7816 */ /* 0x000fe4000000006e */
[----:B------:R-:W-:Y:S02]  /*127c0*/  PRMT R120, RZ, 0x7610, R120 ;  /* 0x00007610ff787816 */ /* 0x000fe40000000078 */
[----:B------:R-:W-:Y:S01]  /*127d0*/  PRMT R119, RZ, 0x7610, R119 ;  /* 0x00007610ff777816 */ /* 0x000fe20000000077 */
[----:B------:R0:W3:Y:S04]  /*127e0*/  @P1 LDG.E.U16 R114, desc[UR60][R4.64] ;  /* 0x0000003c04721981 */ /* 0x0000e8000c1e1500 */
[----:B------:R-:W3:Y:S01]  /*127f0*/  LDL R115, [R1+0xd2c] ;  /* 0x000d2c0001737983 */ /* 0x000ee20000100800 */
[----:B0-----:R-:W-:-:S02]  /*12800*/  @P1 IMAD.MOV.U32 R5, RZ, RZ, R162 ;  /* 0x000000ffff051224 */ /* 0x001fc400078e00a2 */
[----:B----4-:R-:W-:-:S05]  /*12810*/  @P1 IMAD.MOV.U32 R4, RZ, RZ, R113 ;  /* 0x000000ffff041224 */ /* 0x010fca00078e0071 */
[----:B------:R0:W4:Y:S02]  /*12820*/  @P1 LDG.E.U16 R110, desc[UR60][R4.64] ;  /* 0x0000003c046e1981 */ /* 0x000124000c1e1500 */
[----:B0-----:R-:W-:Y:S02]  /*12830*/  @P0 IMAD.MOV.U32 R5, RZ, RZ, R151 ;  /* 0x000000ffff050224 */ /* 0x001fe400078e0097 */
[----:B--2---:R-:W-:-:S05]  /*12840*/  @P0 IMAD.MOV.U32 R4, RZ, RZ, R121 ;  /* 0x000000ffff040224 */ /* 0x004fca00078e0079 */
[----:B------:R0:W2:Y:S02]  /*12850*/  @P0 LDG.E.U16 R120, desc[UR60][R4.64] ;  /* 0x0000003c04780981 */ /* 0x0000a4000c1e1500 */
[----:B0-----:R-:W-:Y:S02]  /*12860*/  @P0 IMAD.MOV.U32 R5, RZ, RZ, R150 ;  /* 0x000000ffff050224 */ /* 0x001fe400078e0096 */
[----:B-----5:R-:W-:-:S05]  /*12870*/  @P0 IMAD.MOV.U32 R4, RZ, RZ, R109 ;  /* 0x000000ffff040224 */ /* 0x020fca00078e006d */
        /* <DEDUP_REMOVED lines=15> */
[----:B------:R-:W-:Y:S01]  /*12970*/  ISETP.GT.AND P1, PT, R168, 0x3d, PT ;  /* 0x0000003da800780c */ /* 0x000fe20003f24270 */
[----:B------:R-:W3:Y:S04]  /*12980*/  LDL R115, [R1+0xd0c] ;  /* 0x000d0c0001737983 */ /* 0x000ee80000100800 */
[----:B------:R-:W3:Y:S04]  /*12990*/  LDL R114, [R1+0xd10] ;  /* 0x000d100001727983 */ /* 0x000ee80000100800 */
[----:B------:R0:W3:Y:S01]  /*129a0*/  @P0 LDG.E.U16 R149, desc[UR60][R4.64] ;  /* 0x0000003c04950981 */ /* 0x0000e2000c1e1500 */
[----:B------:R-:W-:-:S02]  /*129b0*/  PRMT R148, RZ, 0x7610, R148 ;  /* 0x00007610ff947816 */ /* 0x000fc40000000094 */
[----:B------:R-:W-:Y:S01]  /*129c0*/  PRMT R147, RZ, 0x7610, R147 ;  /* 0x00007610ff937816 */ /* 0x000fe20000000093 */
[----:B0-----:R-:W-:Y:S02]  /*129d0*/  @P0 IMAD.MOV.U32 R5, RZ, RZ, R113 ;  /* 0x000000ffff050224 */ /* 0x001fe400078e0071 */
[----:B------:R-:W3:Y:S01]  /*129e0*/  LDL R113, [R1+0xd04] ;  /* 0x000d040001717983 */ /* 0x000ee20000100800 */
[----:B----4-:R-:W-:-:S03]  /*129f0*/  @P0 IMAD.MOV.U32 R4, RZ, RZ, R110 ;  /* 0x000000ffff040224 */ /* 0x010fc600078e006e */
[----:B------:R-:W4:Y:S04]  /*12a00*/  LDL R110, [R1+0xd08] ;  /* 0x000d0800016e7983 */ /* 0x000f280000100800 */
[----:B------:R0:W4:Y:S02]  /*12a10*/  @P0 LDG.E.U16 R148, desc[UR60][R4.64] ;  /* 0x0000003c04940981 */ /* 0x000124000c1e1500 */
[----:B0-----:R-:W-:Y:S02]  /*12a20*/  @P1 IMAD.MOV.U32 R5, RZ, RZ, R121 ;  /* 0x000000ffff051224 */ /* 0x001fe400078e0079 */
[----:B------:R-:W4:Y:S01]  /*12a30*/  LDL R121, [R1+0xcfc] ;  /* 0x000cfc0001797983 */ /* 0x000f220000100800 */
[----:B--2---:R-:W-:-:S03]  /*12a40*/  @P1 IMAD.MOV.U32 R4, RZ, RZ, R120 ;  /* 0x000000ffff041224 */ /* 0x004fc600078e0078 */
[----:B------:R-:W2:Y:S04]  /*12a50*/  LDL R120, [R1+0xd00] ;  /* 0x000d000001787983 */ /* 0x000ea80000100800 */
[----:B------:R0:W2:Y:S02]  /*12a60*/  @P1 LDG.E.U16 R147, desc[UR60][R4.64] ;  /* 0x0000003c04931981 */ /* 0x0000a4000c1e1500 */
[----:B0-----:R-:W-:Y:S02]  /*12a70*/  @P1 IMAD.MOV.U32 R4, RZ, RZ, R109 ;  /* 0x000000ffff041224 */ /* 0x001fe400078e006d */
[----:B-----5:R-:W-:Y:S01]  /*12a80*/  @P1 IMAD.MOV.U32 R5, RZ, RZ, R119 ;  /* 0x000000ffff051224 */ /* 0x020fe200078e0077 */
[----:B------:R-:W5:Y:S04]  /*12a90*/  LDL R109, [R1+0xcf8] ;  /* 0x000cf800016d7983 */ /* 0x000f680000100800 */
[----:B------:R-:W5:Y:S01]  /*12aa0*/  LDL R119, [R1+0xcf4] ;  /* 0x000cf40001777983 */ /* 0x000f620000100800 */
[----:B------:R-:W-:-:S02]  /*12ab0*/  PRMT R146, RZ, 0x7610, R146 ;  /* 0x00007610ff927816 */ /* 0x000fc40000000092 */
[----:B------:R-:W-:Y:S02]  /*12ac0*/  PRMT R145, RZ, 0x7610, R145 ;  /* 0x00007610ff917816 */ /* 0x000fe40000000091 */
[----:B------:R-:W-:Y:S02]  /*12ad0*/  ISETP.GT.AND P0, PT, R168, 0x3e, PT ;  /* 0x0000003ea800780c */ /* 0x000fe40003f04270 */
[----:B------:R3:W5:Y:S01]  /*12ae0*/  @P1 LDG.E.U16 R146, desc[UR60][R4.64] ;  /* 0x0000003c04921981 */ /* 0x000762000c1e1500 */
[----:B------:R-:W-:Y:S01]  /*12af0*/  PRMT R144, RZ, 0x7610, R144 ;  /* 0x00007610ff907816 */ /* 0x000fe20000000090 */
[----:B---3--:R-:W-:Y:S02]  /*12b00*/  @P1 IMAD.MOV.U32 R4, RZ, RZ, R114 ;  /* 0x000000ffff041224 */ /* 0x008fe400078e0072 */
[----:B------:R-:W-:Y:S01]  /*12b10*/  @P1 IMAD.MOV.U32 R5, RZ, RZ, R115 ;  /* 0x000000ffff051224 */ /* 0x000fe200078e0073 */
[----:B------:R-:W3:Y:S04]  /*12b20*/  LDL R114, [R1+0xcf0] ;  /* 0x000cf00001727983 */ /* 0x000ee80000100800 */
[----:B------:R-:W3:Y:S04]  /*12b30*/  LDL R115, [R1+0xcec] ;  /* 0x000cec0001737983 */ /* 0x000ee80000100800 */
[----:B------:R0:W3:Y:S01]  /*12b40*/  @P1 LDG.E.U16 R145, desc[UR60][R4.64] ;  /* 0x0000003c04911981 */ /* 0x0000e2000c1e1500 */
[----:B------:R-:W-:Y:S01]  /*12b50*/  PRMT R143, RZ, 0x7610, R143 ;  /* 0x00007610ff8f7816 */ /* 0x000fe2000000008f */
[----:B0-----:R-:W-:-:S02]  /*12b60*/  @P1 IMAD.MOV.U32 R5, RZ, RZ, R113 ;  /* 0x000000ffff051224 */ /* 0x001fc400078e0071 */
[----:B------:R-:W3:Y:S01]  /*12b70*/  LDL R113, [R1+0xce4] ;  /* 0x000ce40001717983 */ /* 0x000ee20000100800 */
[----:B----4-:R-:W-:-:S03]  /*12b80*/  @P1 IMAD.MOV.U32 R4, RZ, RZ, R110 ;  /* 0x000000ffff041224 */ /* 0x010fc600078e006e */
[----:B------:R-:W4:Y:S04]  /*12b90*/  LDL R110, [R1+0xce8] ;  /* 0x000ce800016e7983 */ /* 0x000f280000100800 */
[----:B------:R0:W4:Y:S02]  /*12ba0*/  @P1 LDG.E.U16 R144, desc[UR60][R4.64] ;  /* 0x0000003c04901981 */ /* 0x000124000c1e1500 */
[----:B0-----:R-:W-:Y:S02]  /*12bb0*/  @P0 IMAD.MOV.U32 R5, RZ, RZ, R121 ;  /* 0x000000ffff050224 */ /* 0x001fe400078e0079 */
[----:B--2---:R-:W-:Y:S01]  /*12bc0*/  @P0 IMAD.MOV.U32 R4, RZ, RZ, R120 ;  /* 0x000000ffff040224 */ /* 0x004fe200078e0078 */
[----:B------:R-:W2:Y:S04]  /*12bd0*/  LDL R121, [R1+0xcdc] ;  /* 0x000cdc0001797983 */ /* 0x000ea80000100800 */
[----:B------:R-:W2:Y:S04]  /*12be0*/  LDL R120, [R1+0xce0] ;  /* 0x000ce00001787983 */ /* 0x000ea80000100800 */
[----:B------:R5:W2:Y:S04]  /*12bf0*/  @P0 LDG.E.U16 R143, desc[UR60][R4.64] ;  /* 0x0000003c048f0981 */ /* 0x000aa8000c1e1500 */
[----:B------:R-:W-:Y:S01]  /*12c00*/  STL [R1+0x270], R149 ;  /* 0x0002709501007387 */ /* 0x000fe20000100800 */
[----:B-----5:R-:W-:-:S02]  /*12c10*/  @P0 IMAD.MOV.U32 R4, RZ, RZ, R109 ;  /* 0x000000ffff040224 */ /* 0x020fc400078e006d */
[----:B------:R-:W-:Y:S01]  /*12c20*/  @P0 IMAD.MOV.U32 R5, RZ, RZ, R119 ;  /* 0x000000ffff050224 */ /* 0x000fe200078e0077 */
[----:B------:R-:W5:Y:S04]  /*12c30*/  LDL R109, [R1+0xcd8] ;  /* 0x000cd800016d7983 */ /* 0x000f680000100800 */
[----:B------:R-:W5:Y:S01]  /*12c40*/  LDL R119, [R1+0xcd4] ;  /* 0x000cd40001777983 */ /* 0x000f620000100800 */
[----:B------:R-:W-:Y:S02]  /*12c50*/  PRMT R142, RZ, 0x7610, R142 ;  /* 0x00007610ff8e7816 */ /* 0x000fe4000000008e */
[----:B------:R-:W-:Y:S01]  /*12c60*/  PRMT R141, RZ, 0x7610, R141 ;  /* 0x00007610ff8d7816 */ /* 0x000fe2000000008d */
[----:B------:R-:W-:Y:S01]  /*12c70*/  STL [R1+0x26c], R148 ;  /* 0x00026c9401007387 */ /* 0x000fe20000100800 */
[----:B------:R-:W-:-:S03]  /*12c80*/  ISETP.GT.AND P1, PT, R168, 0x3f, PT ;  /* 0x0000003fa800780c */ /* 0x000fc60003f24270 */
[----:B------:R3:W5:Y:S01]  /*12c90*/  @P0 LDG.E.U16 R142, desc[UR60][R4.64] ;  /* 0x0000003c048e0981 */ /* 0x000762000c1e1500 */
[----:B------:R-:W-:Y:S01]  /*12ca0*/  PRMT R140, RZ, 0x7610, R140 ;  /* 0x00007610ff8c7816 */ /* 0x000fe2000000008c */
[----:B---3--:R-:W-:Y:S02]  /*12cb0*/  @P0 IMAD.MOV.U32 R4, RZ, RZ, R114 ;  /* 0x000000ffff040224 */ /* 0x008fe400078e0072 */
[----:B------:R-:W-:Y:S01]  /*12cc0*/  @P0 IMAD.MOV.U32 R5, RZ, RZ, R115 ;  /* 0x000000ffff050224 */ /* 0x000fe200078e0073 */
[----:B------:R-:W3:Y:S04]  /*12cd0*/  LDL R114, [R1+0xcd0] ;  /* 0x000cd00001727983 */ /* 0x000ee80000100800 */
[----:B------:R-:W3:Y:S04]  /*12ce0*/  LDL R115, [R1+0xccc] ;  /* 0x000ccc0001737983 */ /* 0x000ee80000100800 */
[----:B------:R0:W3:Y:S04]  /*12cf0*/  @P0 LDG.E.U16 R141, desc[UR60][R4.64] ;  /* 0x0000003c048d0981 */ /* 0x0000e8000c1e1500 */
[----:B------:R-:W-:Y:S01]  /*12d00*/  STL [R1+0x268], R147 ;  /* 0x0002689301007387 */ /* 0x000fe20000100800 */
[----:B------:R-:W-:Y:S01]  /*12d10*/  PRMT R139, RZ, 0x7610, R139 ;  /* 0x00007610ff8b7816 */ /* 0x000fe2000000008b */
[----:B0-----:R-:W-:-:S02]  /*12d20*/  @P0 IMAD.MOV.U32 R5, RZ, RZ, R113 ;  /* 0x000000ffff050224 */ /* 0x001fc400078e0071 */
[----:B------:R-:W3:Y:S01]  /*12d30*/  LDL R113, [R1+0xcc4] ;  /* 0x000cc40001717983 */ /* 0x000ee20000100800 */
[----:B----4-:R-:W-:-:S03]  /*12d40*/  @P0 IMAD.MOV.U32 R4, RZ, RZ, R110 ;  /* 0x000000ffff040224 */ /* 0x010fc600078e006e */
[----:B------:R-:W4:Y:S04]  /*12d50*/  LDL R110, [R1+0xcc8] ;  /* 0x000cc800016e7983 */ /* 0x000f280000100800 */
[----:B------:R2:W4:Y:S04]  /*12d60*/  @P0 LDG.E.U16 R140, desc[UR60][R4.64] ;  /* 0x0000003c048c0981 */ /* 0x000528000c1e1500 */
[----:B------:R-:W-:Y:S01]  /*12d70*/  STL [R1+0x210], R146 ;  /* 0x0002109201007387 */ /* 0x000fe20000100800 */
[----:B--2---:R-:W-:Y:S02]  /*12d80*/  @P1 IMAD.MOV.U32 R5, RZ, RZ, R121 ;  /* 0x000000ffff051224 */ /* 0x004fe400078e0079 */
[----:B------:R-:W-:Y:S01]  /*12d90*/  @P1 IMAD.MOV.U32 R4, RZ, RZ, R120 ;  /* 0x000000ffff041224 */ /* 0x000fe200078e0078 */
        /* <DEDUP_REMOVED lines=9> */
[----:B------:R-:W-:Y:S02]  /*12e30*/  PRMT R137, RZ, 0x7610, R137 ;  /* 0x00007610ff897816 */ /* 0x000fe40000000089 */
[----:B------:R-:W-:-:S02]  /*12e40*/  ISETP.GT.AND P0, PT, R168, 0x40, PT ;  /* 0x00000040a800780c */ /* 0x000fc40003f04270 */
[----:B------:R3:W5:Y:S01]  /*12e50*/  @P1 LDG.E.U16 R138, desc[UR60][R4.64] ;  /* 0x0000003c048a1981 */ /* 0x000762000c1e1500 */
[----:B------:R-:W-:Y:S01]  /*12e60*/  PRMT R156, RZ, 0x7610, R156 ;  /* 0x00007610ff9c7816 */ /* 0x000fe2000000009c */
[----:B---3--:R-:W-:Y:S02]  /*12e70*/  @P1 IMAD.MOV.U32 R4, RZ, RZ, R114 ;  /* 0x000000ffff041224 */ /* 0x008fe400078e0072 */
[----:B------:R-:W-:-:S05]  /*12e80*/  @P1 IMAD.MOV.U32 R5, RZ, RZ, R115 ;  /* 0x000000ffff051224 */ /* 0x000fca00078e0073 */
[----:B------:R0:W3:Y:S01]  /*12e90*/  @P1 LDG.E.U16 R137, desc[UR60][R4.64] ;  /* 0x0000003c04891981 */ /* 0x0000e2000c1e1500 */
[----:B------:R-:W-:Y:S01]  /*12ea0*/  PRMT R125, RZ, 0x7610, R125 ;  /* 0x00007610ff7d7816 */ /* 0x000fe2000000007d */
[----:B0-----:R-:W-:Y:S01]  /*12eb0*/  @P1 IMAD.MOV.U32 R5, RZ, RZ, R113 ;  /* 0x000000ffff051224 */ /* 0x001fe200078e0071 */
[----:B------:R-:W-:Y:S01]  /*12ec0*/  PRMT R129, RZ, 0x7610, R129 ;  /* 0x00007610ff817816 */ /* 0x000fe20000000081 */
[----:B------:R-:W-:Y:S04]  /*12ed0*/  STL [R1+0x208], R144 ;  /* 0x0002089001007387 */ /* 0x000fe80000100800 */
[----:B------:R-:W3:Y:S04]  /*12ee0*/  LDL R115, [R1+0xcac] ;  /* 0x000cac0001737983 */ /* 0x000ee80000100800 */
[----:B------:R-:W3:Y:S04]  /*12ef0*/  LDL R114, [R1+0xcb0] ;  /* 0x000cb00001727983 */ /* 0x000ee80000100800 */
[----:B------:R-:W-:Y:S04]  /*12f00*/  STL [R1+0x204], R143 ;  /* 0x0002048f01007387 */ /* 0x000fe80000100800 */
[----:B------:R-:W3:Y:S01]  /*12f10*/  LDL R113, [R1+0xca4] ;  /* 0x000ca40001717983 */ /* 0x000ee20000100800 */
[----:B----4-:R-:W-:-:S03]  /*12f20*/  @P1 IMAD.MOV.U32 R4, RZ, RZ, R110 ;  /* 0x000000ffff041224 */ /* 0x010fc600078e006e */
[----:B------:R-:W4:Y:S04]  /*12f30*/  LDL R110, [R1+0xca8] ;  /* 0x000ca800016e7983 */ /* 0x000f280000100800 */
[----:B------:R2:W4:Y:S02]  /*12f40*/  @P1 LDG.E.U16 R156, desc[UR60][R4.64] ;  /* 0x0000003c049c1981 */ /* 0x000524000c1e1500 */
[----:B--2---:R-:W-:Y:S02]  /*12f50*/  @P0 IMAD.MOV.U32 R5, RZ, RZ, R121 ;  /* 0x000000ffff050224 */ /* 0x004fe400078e0079 */
[----:B------:R-:W-:-:S05]  /*12f60*/  @P0 IMAD.MOV.U32 R4, RZ, RZ, R120 ;  /* 0x000000ffff040224 */ /* 0x000fca00078e0078 */
[----:B------:R5:W2:Y:S02]  /*12f70*/  @P0 LDG.E.U16 R125, desc[UR60][R4.64] ;  /* 0x0000003c047d0981 */ /* 0x000aa4000c1e1500 */
[----:B-----5:R-:W-:Y:S02]  /*12f80*/  @P0 IMAD.MOV.U32 R4, RZ, RZ, R109 ;  /* 0x000000ffff040224 */ /* 0x020fe400078e006d */
[----:B------:R-:W-:-:S05]  /*12f90*/  @P0 IMAD.MOV.U32 R5, RZ, RZ, R119 ;  /* 0x000000ffff050224 */ /* 0x000fca00078e0077 */
[----:B------:R3:W5:Y:S04]  /*12fa0*/  @P0 LDG.E.U16 R129, desc[UR60][R4.64] ;  /* 0x0000003c04810981 */ /* 0x000768000c1e1500 */
[----:B------:R-:W-:Y:S01]  /*12fb0*/  STL [R1+0x200], R142 ;  /* 0x0002008e01007387 */ /* 0x000fe20000100800 */
[----:B------:R-:W-:Y:S01]  /*12fc0*/  PRMT R136, RZ, 0x7610, R136 ;  /* 0x00007610ff887816 */ /* 0x000fe20000000088 */
[----:B---3--:R-:W-:Y:S02]  /*12fd0*/  @P0 IMAD.MOV.U32 R5, RZ, RZ, R115 ;  /* 0x000000ffff050224 */ /* 0x008fe400078e0073 */
[----:B------:R-:W-:-:S05]  /*12fe0*/  @P0 IMAD.MOV.U32 R4, RZ, RZ, R114 ;  /* 0x000000ffff040224 */ /* 0x000fca00078e0072 */
[----:B------:R0:W3:Y:S02]  /*12ff0*/  @P0 LDG.E.U16 R136, desc[UR60][R4.64] ;  /* 0x0000003c04880981 */ /* 0x0000e4000c1e1500 */
[----:B0-----:R-:W-:Y:S02]  /*13000*/  @P0 IMAD.MOV.U32 R5, RZ, RZ, R113 ;  /* 0x000000ffff050224 */ /* 0x001fe400078e0071 */
[----:B----4-:R-:W-:Y:S04]  /*13010*/  STL [R1+0x15a8], R156 ;  /* 0x0015a89c01007387 */ /* 0x010fe80000100800 */
[----:B------:R-:W4:Y:S04]  /*13020*/  LDL R121, [R1+0xc9c] ;  /* 0x000c9c0001797983 */ /* 0x000f280000100800 */
[----:B------:R-:W-:Y:S04]  /*13030*/  STL [R1+0x1fc], R141 ;  /* 0x0001fc8d01007387 */ /* 0x000fe80000100800 */
[----:B------:R-:W3:Y:S04]  /*13040*/  LDL R120, [R1+0xca0] ;  /* 0x000ca00001787983 */ /* 0x000ee80000100800 */
[----:B------:R-:W3:Y:S04]  /*13050*/  LDL R119, [R1+0xc94] ;  /* 0x000c940001777983 */ /* 0x000ee80000100800 */
[----:B------:R-:W-:Y:S04]  /*13060*/  STL [R1+0x1f8], R140 ;  /* 0x0001f88c01007387 */ /* 0x000fe80000100800 */
[----:B------:R-:W3:Y:S04]  /*13070*/  LDL R109, [R1+0xc98] ;  /* 0x000c9800016d7983 */ /* 0x000ee80000100800 */
[----:B--2---:R0:W-:Y:S04]  /*13080*/  STL [R1+0x3c], R125 ;  /* 0x00003c7d01007387 */ /* 0x0041e80000100800 */
[----:B0-----:R-:W2:Y:S04]  /*13090*/  LDL R125, [R1+0xc90] ;  /* 0x000c9000017d7983 */ /* 0x001ea80000100800 */
[----:B------:R-:W-:Y:S04]  /*130a0*/  STL [R1+0x1f4], R139 ;  /* 0x0001f48b01007387 */ /* 0x000fe80000100800 */
[----:B-----5:R0:W-:Y:S04]  /*130b0*/  STL [R1+0x38], R129 ;  /* 0x0000388101007387 */ /* 0x0201e80000100800 */
[----:B------:R-:W5:Y:S04]  /*130c0*/  LDL R115, [R1+0xc84] ;  /* 0x000c840001737983 */ /* 0x000f680000100800 */
[----:B------:R-:W5:Y:S04]  /*130d0*/  LDL R114, [R1+0xc88] ;  /* 0x000c880001727983 */ /* 0x000f680000100800 */
[----:B0-----:R-:W5:Y:S04]  /*130e0*/  LDL R129, [R1+0xc8c] ;  /* 0x000c8c0001817983 */ /* 0x001f680000100800 */
[----:B------:R-:W-:Y:S01]  /*130f0*/  STL [R1+0x1f0], R138 ;  /* 0x0001f08a01007387 */ /* 0x000fe20000100800 */
[----:B------:R-:W-:-:S03]  /*13100*/  @P0 IMAD.MOV.U32 R4, RZ, RZ, R110 ;  /* 0x000000ffff040224 */ /* 0x000fc600078e006e */
[----:B------:R-:W5:Y:S04]  /*13110*/  LDL R113, [R1+0xc7c] ;  /* 0x000c7c0001717983 */ /* 0x000f680000100800 */
[----:B------:R-:W5:Y:S01]  /*13120*/  LDL R110, [R1+0xc80] ;  /* 0x000c8000016e7983 */ /* 0x000f620000100800 */
[----:B------:R-:W-:Y:S02]  /*13130*/  ISETP.GT.AND P1, PT, R168, 0x41, PT ;  /* 0x00000041a800780c */ /* 0x000fe40003f24270 */
[----:B------:R-:W-:Y:S02]  /*13140*/  PRMT R135, RZ, 0x7610, R135 ;  /* 0x00007610ff877816 */ /* 0x000fe40000000087 */
[----:B------:R-:W-:-:S04]  /*13150*/  PRMT R134, RZ, 0x7610, R134 ;  /* 0x00007610ff867816 */ /* 0x000fc80000000086 */
[----:B------:R4:W5:Y:S01]  /*13160*/  @P0 LDG.E.U16 R135, desc[UR60][R4.64] ;  /* 0x0000003c04870981 */ /* 0x000962000c1e1500 */
[----:B------:R-:W-:Y:S02]  /*13170*/  PRMT R133, RZ, 0x7610, R133 ;  /* 0x00007610ff857816 */ /* 0x000fe40000000085 */
[----:B------:R-:W-:Y:S02]  /*13180*/  ISETP.GT.AND P0, PT, R168, 0x42, PT ;  /* 0x00000042a800780c */ /* 0x000fe40003f04270 */
[----:B------:R-:W-:Y:S02]  /*13190*/  PRMT R132, RZ, 0x7610, R132 ;  /* 0x00007610ff847816 */ /* 0x000fe40000000084 */
[----:B------:R-:W-:Y:S02]  /*131a0*/  PRMT R124, RZ, 0x7610, R124 ;  /* 0x00007610ff7c7816 */ /* 0x000fe4000000007c */
[----:B------:R-:W-:Y:S01]  /*131b0*/  PRMT R126, RZ, 0x7610, R126 ;  /* 0x00007610ff7e7816 */ /* 0x000fe2000000007e */
[----:B------:R-:W-:Y:S01]  /*131c0*/  STL [R1+0x1ec], R137 ;  /* 0x0001ec8901007387 */ /* 0x000fe20000100800 */
[----:B----4-:R-:W-:-:S02]  /*131d0*/  @P1 IMAD.MOV.U32 R5, RZ, RZ, R121 ;  /* 0x000000ffff051224 */ /* 0x010fc400078e0079 */
[----:B---3--:R-:W-:Y:S01]  /*131e0*/  @P1 IMAD.MOV.U32 R4, RZ, RZ, R120 ;  /* 0x000000ffff041224 */ /* 0x008fe200078e0078 */
[----:B------:R-:W3:Y:S04]  /*131f0*/  LDL R121, [R1+0xc74] ;  /* 0x000c740001797983 */ /* 0x000ee80000100800 */
[----:B------:R-:W4:Y:S04]  /*13200*/  LDL R120, [R1+0xc78] ;  /* 0x000c780001787983 */ /* 0x000f280000100800 */
[----:B------:R0:W4:Y:S02]  /*13210*/  @P1 LDG.E.U16 R134, desc[UR60][R4.64] ;  /* 0x0000003c04861981 */ /* 0x000124000c1e1500 */
[----:B0-----:R-:W-:-:S02]  /*13220*/  @P1 IMAD.MOV.U32 R4, RZ, RZ, R109 ;  /* 0x000000ffff041224 */ /* 0x001fc400078e006d */
[----:B------:R-:W-:Y:S01]  /*13230*/  @P1 IMAD.MOV.U32 R5, RZ, RZ, R119 ;  /* 0x000000ffff051224 */ /* 0x000fe200078e0077 */
[----:B------:R-:W4:Y:S04]  /*13240*/  LDL R109, [R1+0xc70] ;  /* 0x000c7000016d7983 */ /* 0x000f280000100800 */
[----:B------:R-:W4:Y:S04]  /*13250*/  LDL R119, [R1+0xc6c] ;  /* 0x000c6c0001777983 */ /* 0x000f280000100800 */
[----:B------:R2:W4:Y:S02]  /*13260*/  @P1 LDG.E.U16 R133, desc[UR60][R4.64] ;  /* 0x0000003c04851981 */ /* 0x000524000c1e1500 */
[----:B--2---:R-:W-:-:S02]  /*13270*/  @P1 IMAD.MOV.U32 R4, RZ, RZ, R125 ;  /* 0x000000ffff041224 */ /* 0x004fc400078e007d */
[----:B------:R-:W2:Y:S01]  /*13280*/  LDL R125, [R1+0xc68] ;  /* 0x000c6800017d7983 */ /* 0x000ea20000100800 */
[----:B-----5:R-:W-:-:S03]  /*13290*/  @P1 IMAD.MOV.U32 R5, RZ, RZ, R129 ;  /* 0x000000ffff051224 */ /* 0x020fc600078e0081 */
[----:B------:R-:W5:Y:S04]  /*132a0*/  LDL R129, [R1+0xc64] ;  /* 0x000c640001817983 */ /* 0x000f680000100800 */
[----:B------:R0:W5:Y:S02]  /*132b0*/  @P1 LDG.E.U16 R132, desc[UR60][R4.64] ;  /* 0x0000003c04841981 */ /* 0x000164000c1e1500 */
[----:B0-----:R-:W-:Y:S02]  /*132c0*/  @P1 IMAD.MOV.U32 R4, RZ, RZ, R114 ;  /* 0x000000ffff041224 */ /* 0x001fe400078e0072 */
[----:B------:R-:W-:Y:S01]  /*132d0*/  @P1 IMAD.MOV.U32 R5, RZ, RZ, R115 ;  /* 0x000000ffff051224 */ /* 0x000fe200078e0073 */
[----:B------:R-:W5:Y:S04]  /*132e0*/  LDL R114, [R1+0xc60] ;  /* 0x000c600001727983 */ /* 0x000f680000100800 */
[----:B------:R-:W5:Y:S04]  /*132f0*/  LDL R115, [R1+0xc5c] ;  /* 0x000c5c0001737983 */ /* 0x000f680000100800 */
[----:B------:R0:W2:Y:S02]  /*13300*/  @P1 LDG.E.U16 R124, desc[UR60][R4.64] ;  /* 0x0000003c047c1981 */ /* 0x0000a4000c1e1500 */
[----:B0-----:R-:W-:-:S02]  /*13310*/  @P0 IMAD.MOV.U32 R4, RZ, RZ, R110 ;  /* 0x000000ffff040224 */ /* 0x001fc400078e006e */
[----:B------:R-:W-:Y:S01]  /*13320*/  @P0 IMAD.MOV.U32 R5, RZ, RZ, R113 ;  /* 0x000000ffff050224 */ /* 0x000fe200078e0071 */
[----:B------:R-:W5:Y:S04]  /*13330*/  LDL R110, [R1+0xc58] ;  /* 0x000c5800016e7983 */ /* 0x000f680000100800 */
[----:B------:R-:W5:Y:S04]  /*13340*/  LDL R113, [R1+0xc54] ;  /* 0x000c540001717983 */ /* 0x000f680000100800 */
[----:B------:R3:W5:Y:S04]  /*13350*/  @P0 LDG.E.U16 R126, desc[UR60][R4.64] ;  /* 0x0000003c047e0981 */ /* 0x000768000c1e1500 */
[----:B------:R-:W-:Y:S01]  /*13360*/  STL [R1+0x34], R136 ;  /* 0x0000348801007387 */ /* 0x000fe20000100800 */
[----:B---3--:R-:W-:-:S02]  /*13370*/  @P0 IMAD.MOV.U32 R5, RZ, RZ, R121 ;  /* 0x000000ffff050224 */ /* 0x008fc400078e0079 */
[----:B----4-:R-:W-:Y:S01]  /*13380*/  @P0 IMAD.MOV.U32 R4, RZ, RZ, R120 ;  /* 0x000000ffff040224 */ /* 0x010fe200078e0078 */
[----:B--2---:R0:W-:Y:S04]  /*13390*/  STL [R1+0x10c], R124 ;  /* 0x00010c7c01007387 */ /* 0x0041e80000100800 */
[----:B0-----:R-:W2:Y:S04]  /*133a0*/  LDL R124, [R1+0xc50] ;  /* 0x000c5000017c7983 */ /* 0x001ea80000100800 */
[----:B------:R-:W-:Y:S04]  /*133b0*/  STL [R1+0x30], R135 ;  /* 0x0000308701007387 */ /* 0x000fe80000100800 */
[----:B-----5:R0:W-:Y:S04]  /*133c0*/  STL [R1+0x1e8], R126 ;  /* 0x0001e87e01007387 */ /* 0x0201e80000100800 */
[----:B------:R-:W3:Y:S04]  /*133d0*/  LDL R121, [R1+0xc44] ;  /* 0x000c440001797983 */ /* 0x000ee80000100800 */
[----:B------:R-:W4:Y:S04]  /*133e0*/  LDL R120, [R1+0xc48] ;  /* 0x000c480001787983 */ /* 0x000f280000100800 */
[----:B0-----:R-:W5:Y:S01]  /*133f0*/  LDL R126, [R1+0xc4c] ;  /* 0x000c4c00017e7983 */ /* 0x001f620000100800 */
[----:B------:R-:W-:-:S02]  /*13400*/  PRMT R131, RZ, 0x7610, R131 ;  /* 0x00007610ff837816 */ /* 0x000fc40000000083 */
[----:B------:R-:W-:-:S04]  /*13410*/  PRMT R130, RZ, 0x7610, R130 ;  /* 0x00007610ff827816 */ /* 0x000fc80000000082 */
[----:B------:R0:W3:Y:S01]  /*13420*/  @P0 LDG.E.U16 R131, desc[UR60][R4.64] ;  /* 0x0000003c04830981 */ /* 0x0000e2000c1e1500 */
[----:B------:R-:W-:Y:S02]  /*13430*/  ISETP.GT.AND P1, PT, R168, 0x43, PT ;  /* 0x00000043a800780c */ /* 0x000fe40003f24270 */
[----:B------:R-:W-:Y:S01]  /*13440*/  PRMT R108, RZ, 0x7610, R108 ;  /* 0x00007610ff6c7816 */ /* 0x000fe2000000006c */
[----:B0-----:R-:W-:Y:S02]  /*13450*/  @P0 IMAD.MOV.U32 R4, RZ, RZ, R109 ;  /* 0x000000ffff040224 */ /* 0x001fe400078e006d */
[----:B------:R-:W-:-:S05]  /*13460*/  @P0 IMAD.MOV.U32 R5, RZ, RZ, R119 ;  /* 0x000000ffff050224 */ /* 0x000fca00078e0077 */
[----:B------:R0:W3:Y:S02]  /*13470*/  @P0 LDG.E.U16 R130, desc[UR60][R4.64] ;  /* 0x0000003c04820981 */ /* 0x0000e4000c1e1500 */
[----:B0-----:R-:W-:Y:S02]  /*13480*/  @P0 IMAD.MOV.U32 R4, RZ, RZ, R125 ;  /* 0x000000ffff040224 */ /* 0x001fe400078e007d */
[----:B------:R-:W-:-:S05]  /*13490*/  @P0 IMAD.MOV.U32 R5, RZ, RZ, R129 ;  /* 0x000000ffff050224 */ /* 0x000fca00078e0081 */
[----:B------:R0:W3:Y:S01]  /*134a0*/  @P0 LDG.E.U16 R108, desc[UR60][R4.64] ;  /* 0x0000003c046c0981 */ /* 0x0000e2000c1e1500 */
[----:B------:R-:W-:Y:S02]  /*134b0*/  PRMT R128, RZ, 0x7610, R128 ;  /* 0x00007610ff807816 */ /* 0x000fe40000000080 */
[----:B------:R-:W-:Y:S01]  /*134c0*/  PRMT R127, RZ, 0x7610, R127 ;  /* 0x00007610ff7f7816 */ /* 0x000fe2000000007f */
[----:B0-----:R-:W-:Y:S02]  /*134d0*/  @P1 IMAD.MOV.U32 R4, RZ, RZ, R114 ;  /* 0x000000ffff041224 */ /* 0x001fe400078e0072 */
[----:B------:R-:W-:-:S05]  /*134e0*/  @P1 IMAD.MOV.U32 R5, RZ, RZ, R115 ;  /* 0x000000ffff051224 */ /* 0x000fca00078e0073 */
[----:B------:R0:W3:Y:S01]  /*134f0*/  @P1 LDG.E.U16 R128, desc[UR60][R4.64] ;  /* 0x0000003c04801981 */ /* 0x0000e2000c1e1500 */
[----:B------:R-:W-:Y:S01]  /*13500*/  PRMT R123, RZ, 0x7610, R123 ;  /* 0x00007610ff7b7816 */ /* 0x000fe2000000007b */
[----:B0-----:R-:W-:Y:S02]  /*13510*/  @P1 IMAD.MOV.U32 R4, RZ, RZ, R110 ;  /* 0x000000ffff041224 */ /* 0x001fe400078e006e */
[----:B------:R-:W-:-:S05]  /*13520*/  @P1 IMAD.MOV.U32 R5, RZ, RZ, R113 ;  /* 0x000000ffff051224 */ /* 0x000fca00078e0071 */
[----:B------:R2:W3:Y:S01]  /*13530*/  @P1 LDG.E.U16 R127, desc[UR60][R4.64] ;  /* 0x0000003c047f1981 */ /* 0x0004e2000c1e1500 */
[----:B------:R-:W-:Y:S01]  /*13540*/  PRMT R105, RZ, 0x7610, R105 ;  /* 0x00007610ff697816 */ /* 0x000fe20000000069 */
[----:B--2---:R-:W-:Y:S02]  /*13550*/  @P1 IMAD.MOV.U32 R4, RZ, RZ, R124 ;  /* 0x000000ffff041224 */ /* 0x004fe400078e007c */
[----:B-----5:R-:W-:-:S05]  /*13560*/  @P1 IMAD.MOV.U32 R5, RZ, RZ, R126 ;  /* 0x000000ffff051224 */ /* 0x020fca00078e007e */
[----:B------:R4:W2:Y:S02]  /*13570*/  @P1 LDG.E.U16 R123, desc[UR60][R4.64] ;  /* 0x0000003c047b1981 */ /* 0x0008a4000c1e1500 */
[----:B----4-:R-:W-:Y:S02]  /*13580*/  @P1 IMAD.MOV.U32 R4, RZ, RZ, R120 ;  /* 0x000000ffff041224 */ /* 0x010fe400078e0078 */
[----:B---3--:R-:W-:-:S05]  /*13590*/  @P1 IMAD.MOV.U32 R5, RZ, RZ, R121 ;  /* 0x000000ffff051224 */ /* 0x008fca00078e0079 */
[----:B------:R-:W3:Y:S04]  /*135a0*/  @P1 LDG.E.U16 R105, desc[UR60][R4.64] ;  /* 0x0000003c04691981 */ /* 0x000ee8000c1e1500 */
[----:B------:R-:W-:Y:S04]  /*135b0*/  STL [R1+0x118], R134 ;  /* 0x0001188601007387 */ /* 0x000fe80000100800 */
[----:B------:R-:W4:Y:S04]  /*135c0*/  LDL R119, [R1+0xc3c] ;  /* 0x000c3c0001777983 */ /* 0x000f280000100800 */
[----:B------:R-:W5:Y:S04]  /*135d0*/  LDL R109, [R1+0xc40] ;  /* 0x000c4000016d7983 */ /* 0x000f680000100800 */
[----:B------:R-:W-:Y:S04]  /*135e0*/  STL [R1+0x114], R133 ;  /* 0x0001148501007387 */ /* 0x000fe80000100800 */
[----:B------:R-:W4:Y:S04]  /*135f0*/  LDL R125, [R1+0xc34] ;  /* 0x000c3400017d7983 */ /* 0x000f280000100800 */
[----:B------:R0:W-:Y:S04]  /*13600*/  STL [R1+0x1dc], R108 ;  /* 0x0001dc6c01007387 */ /* 0x0001e80000100800 */
[----:B0-----:R-:W4:Y:S04]  /*13610*/  LDL R108, [R1+0xc38] ;  /* 0x000c3800016c7983 */ /* 0x001f280000100800 */
[----:B------:R-:W-:Y:S04]  /*13620*/  STL [R1+0x110], R132 ;  /* 0x0001108401007387 */ /* 0x000fe80000100800 */
[----:B------:R-:W4:Y:S04]  /*13630*/  LDL R115, [R1+0xc2c] ;  /* 0x000c2c0001737983 */ /* 0x000f280000100800 */
[----:B------:R-:W4:Y:S04]  /*13640*/  LDL R114, [R1+0xc30] ;  /* 0x000c300001727983 */ /* 0x000f280000100800 */
[----:B------:R-:W4:Y:S04]  /*13650*/  LDL R113, [R1+0xc24] ;  /* 0x000c240001717983 */ /* 0x000f280000100800 */
[----:B------:R-:W4:Y:S04]  /*13660*/  LDL R110, [R1+0xc28] ;  /* 0x000c2800016e7983 */ /* 0x000f280000100800 */
[----:B------:R-:W4:Y:S04]  /*13670*/  LDL R124, [R1+0xc1c] ;  /* 0x000c1c00017c7983 */ /* 0x000f280000100800 */
[----:B--2---:R0:W-:Y:S04]  /*13680*/  STL [R1+0x1d0], R123 ;  /* 0x0001d07b01007387 */ /* 0x0041e80000100800 */
[----:B0-----:R-:W2:Y:S04]  /*13690*/  LDL R123, [R1+0xc20] ;  /* 0x000c2000017b7983 */ /* 0x001ea80000100800 */
[----:B------:R-:W-:Y:S04]  /*136a0*/  STL [R1+0x1e4], R131 ;  /* 0x0001e48301007387 */ /* 0x000fe80000100800 */
[----:B------:R-:W2:Y:S04]  /*136b0*/  LDL R121, [R1+0xc14] ;  /* 0x000c140001797983 */ /* 0x000ea80000100800 */
[----:B---3--:R0:W-:Y:S04]  /*136c0*/  STL [R1+0x1cc], R105 ;  /* 0x0001cc6901007387 */ /* 0x0081e80000100800 */
[----:B0-----:R-:W3:Y:S01]  /*136d0*/  LDL R105, [R1+0xc18] ;  /* 0x000c180001697983 */ /* 0x001ee20000100800 */
[----:B------:R-:W-:-:S02]  /*136e0*/  ISETP.GT.AND P0, PT, R168, 0x44, PT ;  /* 0x00000044a800780c */ /* 0x000fc40003f04270 */
[----:B------:R-:W-:Y:S02]  /*136f0*/  PRMT R98, RZ, 0x7610, R98 ;  /* 0x00007610ff627816 */ /* 0x000fe40000000062 */
[----:B------:R-:W-:-:S09]  /*13700*/  PRMT R96, RZ, 0x7610, R96 ;  /* 0x00007610ff607816 */ /* 0x000fd20000000060 */
[----:B-----5:R-:W-:Y:S02]  /*13710*/  @P0 IMAD.MOV.U32 R4, RZ, RZ, R109 ;  /* 0x000000ffff040224 */ /* 0x020fe400078e006d */
[----:B----4-:R-:W-:-:S05]  /*13720*/  @P0 IMAD.MOV.U32 R5, RZ, RZ, R119 ;  /* 0x000000ffff050224 */ /* 0x010fca00078e0077 */
[----:B------:R0:W4:Y:S01]  /*13730*/  @P0 LDG.E.U16 R98, desc[UR60][R4.64] ;  /* 0x0000003c04620981 */ /* 0x000122000c1e1500 */
[----:B------:R-:W-:Y:S01]  /*13740*/  PRMT R101, RZ, 0x7610, R101 ;  /* 0x00007610ff657816 */ /* 0x000fe20000000065 */
[----:B0-----:R-:W-:Y:S02]  /*13750*/  @P0 IMAD.MOV.U32 R4, RZ, RZ, R108 ;  /* 0x000000ffff040224 */ /* 0x001fe400078e006c */
[----:B------:R-:W-:-:S05]  /*13760*/  @P0 IMAD.MOV.U32 R5, RZ, RZ, R125 ;  /* 0x000000ffff050224 */ /* 0x000fca00078e007d */
[----:B------:R0:W5:Y:S01]  /*13770*/  @P0 LDG.E.U16 R96, desc[UR60][R4.64] ;  /* 0x0000003c04600981 */ /* 0x000162000c1e1500 */
[----:B------:R-:W-:Y:S01]  /*13780*/  ISETP.GT.AND P1, PT, R168, 0x45, PT ;  /* 0x00000045a800780c */ /* 0x000fe20003f24270 */
[----:B0-----:R-:W-:Y:S02]  /*13790*/  @P0 IMAD.MOV.U32 R4, RZ, RZ, R114 ;  /* 0x000000ffff040224 */ /* 0x001fe400078e0072 */
[----:B------:R-:W-:Y:S01]  /*137a0*/  @P0 IMAD.MOV.U32 R5, RZ, RZ, R115 ;  /* 0x000000ffff050224 */ /* 0x000fe200078e0073 */
[----:B------:R-:W-:-:S04]  /*137b0*/  PRMT R107, RZ, 0x7610, R107 ;  /* 0x00007610ff6b7816 */ /* 0x000fc8000000006b */
[----:B------:R0:W5:Y:S01]  /*137c0*/  @P0 LDG.E.U16 R101, desc[UR60][R4.64] ;  /* 0x0000003c04650981 */ /* 0x000162000c1e1500 */
[----:B------:R-:W-:Y:S01]  /*137d0*/  PRMT R122, RZ, 0x7610, R122 ;  /* 0x00007610ff7a7816 */ /* 0x000fe2000000007a */
[----:B0-----:R-:W-:Y:S02]  /*137e0*/  @P0 IMAD.MOV.U32 R4, RZ, RZ, R110 ;  /* 0x000000ffff040224 */ /* 0x001fe400078e006e */
[----:B------:R-:W-:-:S05]  /*137f0*/  @P0 IMAD.MOV.U32 R5, RZ, RZ, R113 ;  /* 0x000000ffff050224 */ /* 0x000fca00078e0071 */
[----:B------:R0:W5:Y:S01]  /*13800*/  @P0 LDG.E.U16 R107, desc[UR60][R4.64] ;  /* 0x0000003c046b0981 */ /* 0x000162000c1e1500 */
[----:B------:R-:W-:Y:S01]  /*13810*/  PRMT R99, RZ, 0x7610, R99 ;  /* 0x00007610ff637816 */ /* 0x000fe20000000063 */
[----:B0-----:R-:W-:Y:S02]  /*13820*/  @P1 IMAD.MOV.U32 R5, RZ, RZ, R124 ;  /* 0x000000ffff051224 */ /* 0x001fe400078e007c */
[----:B--2---:R-:W-:-:S05]  /*13830*/  @P1 IMAD.MOV.U32 R4, RZ, RZ, R123 ;  /* 0x000000ffff041224 */ /* 0x004fca00078e007b */
[----:B------:R0:W2:Y:S02]  /*13840*/  @P1 LDG.E.U16 R122, desc[UR60][R4.64] ;  /* 0x0000003c047a1981 */ /* 0x0000a4000c1e1500 */
[----:B0-----:R-:W-:Y:S02]  /*13850*/  @P1 IMAD.MOV.U32 R5, RZ, RZ, R121 ;  /* 0x000000ffff051224 */ /* 0x001fe400078e0079 */
[----:B---3--:R-:W-:-:S05]  /*13860*/  @P1 IMAD.MOV.U32 R4, RZ, RZ, R105 ;  /* 0x000000ffff041224 */ /* 0x008fca00078e0069 */
[----:B------:R-:W3:Y:S04]  /*13870*/  @P1 LDG.E.U16 R99, desc[UR60][R4.64] ;  /* 0x0000003c04631981 */ /* 0x000ee8000c1e1500 */
[----:B------:R-:W-:Y:S04]  /*13880*/  STL [R1+0x1e0], R130 ;  /* 0x0001e08201007387 */ /* 0x000fe80000100800 */
[----:B------:R-:W2:Y:S04]  /*13890*/  LDL R120, [R1+0xc0c] ;  /* 0x000c0c0001787983 */ /* 0x000ea80000100800 */
[----:B------:R-:W2:Y:S04]  /*138a0*/  LDL R119, [R1+0xc10] ;  /* 0x000c100001777983 */ /* 0x000ea80000100800 */
[----:B------:R-:W2:Y:S04]  /*138b0*/  LDL R109, [R1+0xc04] ;  /* 0x000c0400016d7983 */ /* 0x000ea80000100800 */
[----:B----4-:R0:W-:Y:S04]  /*138c0*/  STL [R1+0x1c8], R98 ;  /* 0x0001c86201007387 */ /* 0x0101e80000100800 */
[----:B------:R-:W4:Y:S04]  /*138d0*/  LDL R108, [R1+0xbfc] ;  /* 0x000bfc00016c7983 */ /* 0x000f280000100800 */
[----:B0-----:R-:W4:Y:S04]  /*138e0*/  LDL R98, [R1+0xc08] ;  /* 0x000c080001627983 */ /* 0x001f280000100800 */
[----:B-----5:R0:W-:Y:S04]  /*138f0*/  STL [R1+0x1c4], R96 ;  /* 0x0001c46001007387 */ /* 0x0201e80000100800 */
[----:B------:R-:W-:Y:S04]  /*13900*/  STL [R1+0x1d8], R128 ;  /* 0x0001d88001007387 */ /* 0x000fe80000100800 */
[----:B------:R-:W5:Y:S04]  /*13910*/  LDL R115, [R1+0xbf4] ;  /* 0x000bf40001737983 */ /* 0x000f680000100800 */
[----:B0-----:R-:W5:Y:S04]  /*13920*/  LDL R96, [R1+0xc00] ;  /* 0x000c000001607983 */ /* 0x001f680000100800 */
[----:B------:R-:W-:Y:S04]  /*13930*/  STL [R1+0x1d4], R127 ;  /* 0x0001d47f01007387 */ /* 0x000fe80000100800 */
[----:B------:R0:W-:Y:S04]  /*13940*/  STL [R1+0x1c0], R101 ;  /* 0x0001c06501007387 */ /* 0x0001e80000100800 */
[----:B------:R-:W5:Y:S04]  /*13950*/  LDL R114, [R1+0xbec] ;  /* 0x000bec0001727983 */ /* 0x000f680000100800 */
[----:B------:R-:W5:Y:S04]  /*13960*/  LDL R113, [R1+0xbf0] ;  /* 0x000bf00001717983 */ /* 0x000f680000100800 */
[----:B------:R-:W5:Y:S04]  /*13970*/  LDL R110, [R1+0xbe4] ;  /* 0x000be400016e7983 */ /* 0x000f680000100800 */
[----:B0-----:R-:W5:Y:S04]  /*13980*/  LDL R101, [R1+0xbf8] ;  /* 0x000bf80001657983 */ /* 0x001f680000100800 */
[----:B------:R0:W-:Y:S04]  /*13990*/  STL [R1+0x1bc], R107 ;  /* 0x0001bc6b01007387 */ /* 0x0001e80000100800 */
[----:B------:R-:W5:Y:S04]  /*139a0*/  LDL R105, [R1+0xbdc] ;  /* 0x000bdc0001697983 */ /* 0x000f680000100800 */
[----:B0-----:R-:W5:Y:S04]  /*139b0*/  LDL R107, [R1+0xbe8] ;  /* 0x000be800016b7983 */ /* 0x001f680000100800 */
[----:B---3--:R0:W-:Y:S04]  /*139c0*/  STL [R1+0x1b4], R99 ;  /* 0x0001b46301007387 */ /* 0x0081e80000100800 */
[----:B0-----:R-:W3:Y:S01]  /*139d0*/  LDL R99, [R1+0xbe0] ;  /* 0x000be00001637983 */ /* 0x001ee20000100800 */
[----:B------:R-:W-:-:S02]  /*139e0*/  ISETP.GT.AND P0, PT, R168, 0x46, PT ;  /* 0x00000046a800780c */ /* 0x000fc40003f04270 */
[----:B------:R-:W-:Y:S01]  /*139f0*/  PRMT R118, RZ, 0x7610, R118 ;  /* 0x00007610ff767816 */ /* 0x000fe20000000076 */
[----:B--2---:R-:W-:Y:S02]  /*13a00*/  @P1 IMAD.MOV.U32 R4, RZ, RZ, R119 ;  /* 0x000000ffff041224 */ /* 0x004fe400078e0077 */
[----:B------:R-:W-:Y:S01]  /*13a10*/  @P1 IMAD.MOV.U32 R5, RZ, RZ, R120 ;  /* 0x000000ffff051224 */ /* 0x000fe200078e0078 */
[----:B------:R-:W-:-:S04]  /*13a20*/  PRMT R117, RZ, 0x7610, R117 ;  /* 0x00007610ff757816 */ /* 0x000fc80000000075 */
[----:B------:R4:W2:Y:S01]  /*13a30*/  @P1 LDG.E.U16 R118, desc[UR60][R4.64] ;  /* 0x0000003c04761981 */ /* 0x0008a2000c1e1500 */
[----:B------:R-:W-:Y:S01]  /*13a40*/  PRMT R116, RZ, 0x7610, R116 ;  /* 0x00007610ff747816 */ /* 0x000fe20000000074 */
[----:B----4-:R-:W-:Y:S02]  /*13a50*/  @P1 IMAD.MOV.U32 R4, RZ, RZ, R98 ;  /* 0x000000ffff041224 */ /* 0x010fe400078e0062 */
[----:B------:R-:W-:Y:S01]  /*13a60*/  @P1 IMAD.MOV.U32 R5, RZ, RZ, R109 ;  /* 0x000000ffff051224 */ /* 0x000fe200078e006d */
[----:B------:R-:W-:Y:S02]  /*13a70*/  PRMT R95, RZ, 0x7610, R95 ;  /* 0x00007610ff5f7816 */ /* 0x000fe4000000005f */
[----:B------:R-:W-:Y:S02]  /*13a80*/  PRMT R111, RZ, 0x7610, R111 ;  /* 0x00007610ff6f7816 */ /* 0x000fe4000000006f */
[----:B------:R-:W-:Y:S02]  /*13a90*/  PRMT R93, RZ, 0x7610, R93 ;  /* 0x00007610ff5d7816 */ /* 0x000fe4000000005d */
[----:B------:R-:W-:Y:S01]  /*13aa0*/  PRMT R157, RZ, 0x7610, R157 ;  /* 0x00007610ff9d7816 */ /* 0x000fe2000000009d */
[----:B------:R5:W4:Y:S04]  /*13ab0*/  @P1 LDG.E.U16 R117, desc[UR60][R4.64] ;  /* 0x0000003c04751981 */ /* 0x000b28000c1e1500 */
[----:B------:R-:W2:Y:S04]  /*13ac0*/  LDL R98, [R1+0xbd8] ;  /* 0x000bd80001627983 */ /* 0x000ea80000100800 */
[----:B------:R-:W4:Y:S01]  /*13ad0*/  LDL R109, [R1+0xbd4] ;  /* 0x000bd400016d7983 */ /* 0x000f220000100800 */
[----:B-----5:R-:W-:-:S02]  /*13ae0*/  @P0 IMAD.MOV.U32 R4, RZ, RZ, R96 ;  /* 0x000000ffff040224 */ /* 0x020fc400078e0060 */
[----:B------:R-:W-:Y:S01]  /*13af0*/  @P0 IMAD.MOV.U32 R5, RZ, RZ, R108 ;  /* 0x000000ffff050224 */ /* 0x000fe200078e006c */
[----:B------:R-:W-:Y:S01]  /*13b00*/  ISETP.GT.AND P1, PT, R168, 0x47, PT ;  /* 0x00000047a800780c */ /* 0x000fe20003f24270 */
[----:B------:R-:W5:Y:S04]  /*13b10*/  LDL R108, [R1+0xbcc] ;  /* 0x000bcc00016c7983 */ /* 0x000f680000100800 */
[----:B------:R0:W5:Y:S04]  /*13b20*/  @P0 LDG.E.U16 R116, desc[UR60][R4.64] ;  /* 0x0000003c04740981 */ /* 0x000168000c1e1500 */
[----:B------:R-:W5:Y:S01]  /*13b30*/  LDL R96, [R1+0xbd0] ;  /* 0x000bd00001607983 */ /* 0x000f620000100800 */
[----:B0-----:R-:W-:-:S02]  /*13b40*/  @P0 IMAD.MOV.U32 R4, RZ, RZ, R101 ;  /* 0x000000ffff040224 */ /* 0x001fc400078e0065 */
[----:B------:R-:W-:Y:S01]  /*13b50*/  @P0 IMAD.MOV.U32 R5, RZ, RZ, R115 ;  /* 0x000000ffff050224 */ /* 0x000fe200078e0073 */
[----:B------:R-:W5:Y:S04]  /*13b60*/  LDL R101, [R1+0xbc4] ;  /* 0x000bc40001657983 */ /* 0x000f680000100800 */
[----:B------:R0:W4:Y:S02]  /*13b70*/  @P0 LDG.E.U16 R95, desc[UR60][R4.64] ;  /* 0x0000003c045f0981 */ /* 0x000124000c1e1500 */
[----:B0-----:R-:W-:Y:S02]  /*13b80*/  @P0 IMAD.MOV.U32 R4, RZ, RZ, R113 ;  /* 0x000000ffff040224 */ /* 0x001fe400078e0071 */
[----:B------:R-:W-:-:S05]  /*13b90*/  @P0 IMAD.MOV.U32 R5, RZ, RZ, R114 ;  /* 0x000000ffff050224 */ /* 0x000fca00078e0072 */
[----:B------:R0:W5:Y:S02]  /*13ba0*/  @P0 LDG.E.U16 R111, desc[UR60][R4.64] ;  /* 0x0000003c046f0981 */ /* 0x000164000c1e1500 */
[----:B0-----:R-:W-:Y:S02]  /*13bb0*/  @P0 IMAD.MOV.U32 R4, RZ, RZ, R107 ;  /* 0x000000ffff040224 */ /* 0x001fe400078e006b */
[----:B------:R-:W-:-:S05]  /*13bc0*/  @P0 IMAD.MOV.U32 R5, RZ, RZ, R110 ;  /* 0x000000ffff050224 */ /* 0x000fca00078e006e */
[----:B------:R0:W5:Y:S02]  /*13bd0*/  @P0 LDG.E.U16 R93, desc[UR60][R4.64] ;  /* 0x0000003c045d0981 */ /* 0x000164000c1e1500 */
[----:B0-----:R-:W-:Y:S02]  /*13be0*/  @P1 IMAD.MOV.U32 R5, RZ, RZ, R105 ;  /* 0x000000ffff051224 */ /* 0x001fe400078e0069 */
[----:B---3--:R-:W-:-:S05]  /*13bf0*/  @P1 IMAD.MOV.U32 R4, RZ, RZ, R99 ;  /* 0x000000ffff041224 */ /* 0x008fca00078e0063 */
[----:B------:R2:W3:Y:S01]  /*13c00*/  @P1 LDG.E.U16 R157, desc[UR60][R4.64] ;  /* 0x0000003c049d1981 */ /* 0x0004e2000c1e1500 */
[----:B------:R-:W-:Y:S01]  /*13c10*/  PRMT R154, RZ, 0x7610, R154 ;  /* 0x00007610ff9a7816 */ /* 0x000fe2000000009a */
[----:B--2---:R-:W-:Y:S02]  /*13c20*/  @P1 IMAD.MOV.U32 R4, RZ, RZ, R98 ;  /* 0x000000ffff041224 */ /* 0x004fe400078e0062 */
[----:B----4-:R0:W-:Y:S04]  /*13c30*/  STL [R1+0x1a4], R95 ;  /* 0x0001a45f01007387 */ /* 0x0101e80000100800 */
[----:B0-----:R-:W2:Y:S04]  /*13c40*/  LDL R95, [R1+0xbc8] ;  /* 0x000bc800015f7983 */ /* 0x001ea80000100800 */
[----:B------:R-:W-:Y:S04]  /*13c50*/  STL [R1+0x1b8], R122 ;  /* 0x0001b87a01007387 */ /* 0x000fe80000100800 */
[----:B------:R-:W4:Y:S04]  /*13c60*/  LDL R114, [R1+0xbbc] ;  /* 0x000bbc0001727983 */ /* 0x000f280000100800 */
[----:B------:R-:W4:Y:S04]  /*13c70*/  LDL R113, [R1+0xbc0] ;  /* 0x000bc00001717983 */ /* 0x000f280000100800 */
[----:B------:R-:W4:Y:S01]  /*13c80*/  LDL R107, [R1+0xbb4] ;  /* 0x000bb400016b7983 */ /* 0x000f220000100800 */
[----:B------:R-:W-:-:S05]  /*13c90*/  @P1 IMAD.MOV.U32 R5, RZ, RZ, R109 ;  /* 0x000000ffff051224 */ /* 0x000fca00078e006d */
[----:B------:R0:W4:Y:S04]  /*13ca0*/  @P1 LDG.E.U16 R154, desc[UR60][R4.64] ;  /* 0x0000003c049a1981 */ /* 0x000128000c1e1500 */
[----:B-----5:R1:W-:Y:S04]  /*13cb0*/  STL [R1+0x19c], R93 ;  /* 0x00019c5d01007387 */ /* 0x0203e80000100800 */
[----:B-1----:R-:W5:Y:S04]  /*13cc0*/  LDL R93, [R1+0xbb8] ;  /* 0x000bb800015d7983 */ /* 0x002f680000100800 */
[----:B------:R-:W-:Y:S04]  /*13cd0*/  STL [R1+0x1b0], R118 ;  /* 0x0001b07601007387 */ /* 0x000fe80000100800 */
[----:B------:R-:W5:Y:S04]  /*13ce0*/  LDL R105, [R1+0xbac] ;  /* 0x000bac0001697983 */ /* 0x000f680000100800 */
[----:B------:R-:W5:Y:S04]  /*13cf0*/  LDL R99, [R1+0xbb0] ;  /* 0x000bb00001637983 */ /* 0x000f680000100800 */
[----:B---3--:R-:W-:Y:S04]  /*13d00*/  STL [R1+0x15ac], R157 ;  /* 0x0015ac9d01007387 */ /* 0x008fe80000100800 */
[----:B------:R-:W-:Y:S04]  /*13d10*/  STL [R1+0x1ac], R117 ;  /* 0x0001ac7501007387 */ /* 0x000fe80000100800 */
[----:B------:R1:W-:Y:S04]  /*13d20*/  STL [R1+0x1a0], R111 ;  /* 0x0001a06f01007387 */ /* 0x0003e80000100800 */
[----:B------:R-:W3:Y:S04]  /*13d30*/  LDL R98, [R1+0xba8] ;  /* 0x000ba80001627983 */ /* 0x000ee80000100800 */
[----:B-1----:R-:W3:Y:S01]  /*13d40*/  LDL R111, [R1+0xba4] ;  /* 0x000ba400016f7983 */ /* 0x002ee20000100800 */
[----:B------:R-:W-:-:S02]  /*13d50*/  PRMT R155, RZ, 0x7610, R155 ;  /* 0x00007610ff9b7816 */ /* 0x000fc4000000009b */
[----:B------:R-:W-:Y:S01]  /*13d60*/  ISETP.GT.AND P0, PT, R168, 0x48, PT ;  /* 0x00000048a800780c */ /* 0x000fe20003f04270 */
[----:B0-----:R-:W-:Y:S02]  /*13d70*/  @P1 IMAD.MOV.U32 R4, RZ, RZ, R96 ;  /* 0x000000ffff041224 */ /* 0x001fe400078e0060 */
[----:B------:R-:W-:Y:S01]  /*13d80*/  @P1 IMAD.MOV.U32 R5, RZ, RZ, R108 ;  /* 0x000000ffff051224 */ /* 0x000fe200078e006c */
[----:B------:R-:W-:-:S04]  /*13d90*/  PRMT R158, RZ, 0x7610, R158 ;  /* 0x00007610ff9e7816 */ /* 0x000fc8000000009e */
[----:B------:R0:W3:Y:S01]  /*13da0*/  @P1 LDG.E.U16 R155, desc[UR60][R4.64] ;  /* 0x0000003c049b1981 */ /* 0x0000e2000c1e1500 */
[----:B------:R-:W-:Y:S01]  /*13db0*/  PRMT R112, RZ, 0x7610, R112 ;  /* 0x00007610ff707816 */ /* 0x000fe20000000070 */
[----:B0-----:R-:W-:Y:S01]  /*13dc0*/  @P1 IMAD.MOV.U32 R5, RZ, RZ, R101 ;  /* 0x000000ffff051224 */ /* 0x001fe200078e0065 */
[----:B------:R-:W-:Y:S02]  /*13dd0*/  PRMT R106, RZ, 0x7610, R106 ;  /* 0x00007610ff6a7816 */ /* 0x000fe4000000006a */
[----:B------:R-:W-:Y:S02]  /*13de0*/  PRMT R90, RZ, 0x7610, R90 ;  /* 0x00007610ff5a7816 */ /* 0x000fe4000000005a */
[----:B------:R-:W-:Y:S01]  /*13df0*/  PRMT R97, RZ, 0x7610, R97 ;  /* 0x00007610ff617816 */ /* 0x000fe20000000061 */
[----:B--2---:R-:W-:-:S05]  /*13e00*/  @P1 IMAD.MOV.U32 R4, RZ, RZ, R95 ;  /* 0x000000ffff041224 */ /* 0x004fca00078e005f */
[----:B------:R4:W2:Y:S02]  /*13e10*/  @P1 LDG.E.U16 R158, desc[UR60][R4.64] ;  /* 0x0000003c049e1981 */ /* 0x0008a4000c1e1500 */
[----:B----4-:R-:W-:Y:S02]  /*13e20*/  @P0 IMAD.MOV.U32 R4, RZ, RZ, R113 ;  /* 0x000000ffff040224 */ /* 0x010fe400078e0071 */
[----:B------:R-:W-:-:S05]  /*13e30*/  @P0 IMAD.MOV.U32 R5, RZ, RZ, R114 ;  /* 0x000000ffff050224 */ /* 0x000fca00078e0072 */
[----:B------:R0:W4:Y:S02]  /*13e40*/  @P0 LDG.E.U16 R112, desc[UR60][R4.64] ;  /* 0x0000003c04700981 */ /* 0x000124000c1e1500 */
[----:B0-----:R-:W-:Y:S02]  /*13e50*/  @P0 IMAD.MOV.U32 R5, RZ, RZ, R107 ;  /* 0x000000ffff050224 */ /* 0x001fe400078e006b */
[----:B-----5:R-:W-:-:S05]  /*13e60*/  @P0 IMAD.MOV.U32 R4, RZ, RZ, R93 ;  /* 0x000000ffff040224 */ /* 0x020fca00078e005d */
[----:B------:R0:W5:Y:S02]  /*13e70*/  @P0 LDG.E.U16 R106, desc[UR60][R4.64] ;  /* 0x0000003c046a0981 */ /* 0x000164000c1e1500 */
[----:B0-----:R-:W-:Y:S02]  /*13e80*/  @P0 IMAD.MOV.U32 R4, RZ, RZ, R99 ;  /* 0x000000ffff040224 */ /* 0x001fe400078e0063 */
[----:B------:R-:W-:-:S05]  /*13e90*/  @P0 IMAD.MOV.U32 R5, RZ, RZ, R105 ;  /* 0x000000ffff050224 */ /* 0x000fca00078e0069 */
[----:B------:R3:W4:Y:S04]  /*13ea0*/  @P0 LDG.E.U16 R90, desc[UR60][R4.64] ;  /* 0x0000003c045a0981 */ /* 0x000728000c1e1500 */
[----:B------:R-:W-:Y:S04]  /*13eb0*/  STL [R1+0x15b0], R154 ;  /* 0x0015b09a01007387 */ /* 0x000fe80000100800 */
[----:B------:R-:W-:Y:S04]  /*13ec0*/  STL [R1+0x1a8], R116 ;  /* 0x0001a87401007387 */ /* 0x000fe80000100800 */
[----:B------:R-:W4:Y:S04]  /*13ed0*/  LDL R110, [R1+0xb9c] ;  /* 0x000b9c00016e7983 */ /* 0x000f280000100800 */
[----:B------:R-:W4:Y:S01]  /*13ee0*/  LDL R96, [R1+0xba0] ;  /* 0x000ba00001607983 */ /* 0x000f220000100800 */
[----:B---3--:R-:W-:-:S02]  /*13ef0*/  @P0 IMAD.MOV.U32 R4, RZ, RZ, R98 ;  /* 0x000000ffff040224 */ /* 0x008fc400078e0062 */
[----:B------:R-:W-:-:S05]  /*13f00*/  @P0 IMAD.MOV.U32 R5, RZ, RZ, R111 ;  /* 0x000000ffff050224 */ /* 0x000fca00078e006f */
[----:B------:R0:W3:Y:S04]  /*13f10*/  @P0 LDG.E.U16 R97, desc[UR60][R4.64] ;  /* 0x0000003c04610981 */ /* 0x0000e8000c1e1500 */
[----:B------:R-:W-:Y:S04]  /*13f20*/  STL [R1+0x15b4], R155 ;  /* 0x0015b49b01007387 */ /* 0x000fe80000100800 */
[----:B------:R-:W3:Y:S04]  /*13f30*/  LDL R109, [R1+0xb94] ;  /* 0x000b9400016d7983 */ /* 0x000ee80000100800 */
[----:B------:R-:W3:Y:S04]  /*13f40*/  LDL R108, [R1+0xb98] ;  /* 0x000b9800016c7983 */ /* 0x000ee80000100800 */
[----:B------:R-:W3:Y:S04]  /*13f50*/  LDL R101, [R1+0xb8c] ;  /* 0x000b8c0001657983 */ /* 0x000ee80000100800 */
[----:B------:R-:W3:Y:S01]  /*13f60*/  LDL R95, [R1+0xb90] ;  /* 0x000b9000015f7983 */ /* 0x000ee20000100800 */
[----:B------:R-:W-:-:S02]  /*13f70*/  ISETP.GT.AND P1, PT, R168, 0x49, PT ;  /* 0x00000049a800780c */ /* 0x000fc40003f24270 */
[----:B------:R-:W-:Y:S01]  /*13f80*/  PRMT R88, RZ, 0x7610, R88 ;  /* 0x00007610ff587816 */ /* 0x000fe20000000058 */
[----:B--2---:R-:W-:Y:S04]  /*13f90*/  STL [R1+0x15b8], R158 ;  /* 0x0015b89e01007387 */ /* 0x004fe80000100800 */
[----:B------:R-:W2:Y:S04]  /*13fa0*/  LDL R107, [R1+0xb84] ;  /* 0x000b8400016b7983 */ /* 0x000ea80000100800 */
[----:B------:R-:W2:Y:S04]  /*13fb0*/  LDL R93, [R1+0xb88] ;  /* 0x000b8800015d7983 */ /* 0x000ea80000100800 */
[----:B-----5:R1:W-:Y:S04]  /*13fc0*/  STL [R1+0x28], R106 ;  /* 0x0000286a01007387 */ /* 0x0203e80000100800 */
[----:B------:R-:W5:Y:S04]  /*13fd0*/  LDL R105, [R1+0xb80] ;  /* 0x000b800001697983 */ /* 0x000f680000100800 */
[----:B------:R-:W5:Y:S04]  /*13fe0*/  LDL R99, [R1+0xb74] ;  /* 0x000b740001637983 */ /* 0x000f680000100800 */
[----:B-1----:R-:W5:Y:S04]  /*13ff0*/  LDL R106, [R1+0xb7c] ;  /* 0x000b7c00016a7983 */ /* 0x002f680000100800 */
[----:B----4-:R1:W-:Y:S04]  /*14000*/  STL [R1+0x24], R90 ;  /* 0x0000245a01007387 */ /* 0x0103e80000100800 */
[----:B------:R-:W4:Y:S04]  /*14010*/  LDL R98, [R1+0xb6c] ;  /* 0x000b6c0001627983 */ /* 0x000f280000100800 */
[----:B-1----:R-:W4:Y:S01]  /*14020*/  LDL R90, [R1+0xb78] ;  /* 0x000b7800015a7983 */ /* 0x002f220000100800 */
[----:B0-----:R-:W-:-:S02]  /*14030*/  @P1 IMAD.MOV.U32 R4, RZ, RZ, R96 ;  /* 0x000000ffff041224 */ /* 0x001fc400078e0060 */
[----:B------:R-:W-:-:S05]  /*14040*/  @P1 IMAD.MOV.U32 R5, RZ, RZ, R110 ;  /* 0x000000ffff051224 */ /* 0x000fca00078e006e */
[----:B------:R0:W4:Y:S04]  /*14050*/  @P1 LDG.E.U16 R88, desc[UR60][R4.64] ;  /* 0x0000003c04581981 */ /* 0x000128000c1e1500 */
[----:B---3--:R1:W-:Y:S01]  /*14060*/  STL [R1+0x20], R97 ;  /* 0x0000206101007387 */ /* 0x0083e20000100800 */
[----:B------:R-:W-:Y:S02]  /*14070*/  PRMT R102, RZ, 0x7610, R102 ;  /* 0x00007610ff667816 */ /* 0x000fe40000000066 */
[----:B------:R-:W-:Y:S02]  /*14080*/  PRMT R19, RZ, 0x7610, R19 ;  /* 0x00007610ff137816 */ /* 0x000fe40000000013 */
[----:B------:R-:W-:Y:S02]  /*14090*/  ISETP.GT.AND P0, PT, R168, 0x4a, PT ;  /* 0x0000004aa800780c */ /* 0x000fe40003f04270 */
[----:B------:R-:W-:Y:S01]  /*140a0*/  PRMT R23, RZ, 0x7610, R23 ;  /* 0x00007610ff177816 */ /* 0x000fe20000000017 */
[----:B0-----:R-:W-:-:S02]  /*140b0*/  @P1 IMAD.MOV.U32 R5, RZ, RZ, R109 ;  /* 0x000000ffff051224 */ /* 0x001fc400078e006d */
[----:B------:R-:W-:Y:S01]  /*140c0*/  @P1 IMAD.MOV.U32 R4, RZ, RZ, R108 ;  /* 0x000000ffff041224 */ /* 0x000fe200078e006c */
[----:B------:R-:W-:Y:S02]  /*140d0*/  PRMT R104, RZ, 0x7610, R104 ;  /* 0x00007610ff687816 */ /* 0x000fe40000000068 */
[----:B------:R-:W-:Y:S02]  /*140e0*/  PRMT R103, RZ, 0x7610, R103 ;  /* 0x00007610ff677816 */ /* 0x000fe40000000067 */
[----:B------:R-:W-:Y:S01]  /*140f0*/  PRMT R14, RZ, 0x7610, R14 ;  /* 0x00007610ff0e7816 */ /* 0x000fe2000000000e */
[----:B-1----:R-:W3:Y:S04]  /*14100*/  LDL R97, [R1+0xb70] ;  /* 0x000b700001617983 */ /* 0x002ee80000100800 */
[----:B------:R0:W3:Y:S04]  /*14110*/  @P1 LDG.E.U16 R102, desc[UR60][R4.64] ;  /* 0x0000003c04661981 */ /* 0x0000e8000c1e1500 */
[----:B------:R-:W3:Y:S01]  /*14120*/  LDL R96, [R1+0xb64] ;  /* 0x000b640001607983 */ /* 0x000ee20000100800 */
[----:B0-----:R-:W-:-:S02]  /*14130*/  @P1 IMAD.MOV.U32 R4, RZ, RZ, R95 ;  /* 0x000000ffff041224 */ /* 0x001fc400078e005f */
[----:B------:R-:W-:-:S05]  /*14140*/  @P1 IMAD.MOV.U32 R5, RZ, RZ, R101 ;  /* 0x000000ffff051224 */ /* 0x000fca00078e0065 */
[----:B------:R2:W3:Y:S02]  /*14150*/  @P1 LDG.E.U16 R19, desc[UR60][R4.64] ;  /* 0x0000003c04131981 */ /* 0x0004e4000c1e1500 */
[----:B--2---:R-:W-:Y:S02]  /*14160*/  @P1 IMAD.MOV.U32 R5, RZ, RZ, R107 ;  /* 0x000000ffff051224 */ /* 0x004fe400078e006b */
[----:B------:R-:W-:-:S05]  /*14170*/  @P1 IMAD.MOV.U32 R4, RZ, RZ, R93 ;  /* 0x000000ffff041224 */ /* 0x000fca00078e005d */
[----:B------:R5:W2:Y:S02]  /*14180*/  @P1 LDG.E.U16 R23, desc[UR60][R4.64] ;  /* 0x0000003c04171981 */ /* 0x000aa4000c1e1500 */
[----:B-----5:R-:W-:Y:S02]  /*14190*/  @P0 IMAD.MOV.U32 R4, RZ, RZ, R105 ;  /* 0x000000ffff040224 */ /* 0x020fe400078e0069 */
[----:B------:R-:W-:-:S05]  /*141a0*/  @P0 IMAD.MOV.U32 R5, RZ, RZ, R106 ;  /* 0x000000ffff050224 */ /* 0x000fca00078e006a */
[----:B------:R0:W5:Y:S02]  /*141b0*/  @P0 LDG.E.U16 R104, desc[UR60][R4.64] ;  /* 0x0000003c04680981 */ /* 0x000164000c1e1500 */
[----:B0-----:R-:W-:Y:S02]  /*141c0*/  @P0 IMAD.MOV.U32 R5, RZ, RZ, R99 ;  /* 0x000000ffff050224 */ /* 0x001fe400078e0063 */
[----:B----4-:R-:W-:-:S05]  /*141d0*/  @P0 IMAD.MOV.U32 R4, RZ, RZ, R90 ;  /* 0x000000ffff040224 */ /* 0x010fca00078e005a */
[----:B------:R0:W4:Y:S02]  /*141e0*/  @P0 LDG.E.U16 R103, desc[UR60][R4.64] ;  /* 0x0000003c04670981 */ /* 0x000124000c1e1500 */
[----:B0-----:R-:W-:Y:S02]  /*141f0*/  @P0 IMAD.MOV.U32 R5, RZ, RZ, R98 ;  /* 0x000000ffff050224 */ /* 0x001fe400078e0062 */
[----:B------:R0:W-:Y:S04]  /*14200*/  STL [R1+0x108], R88 ;  /* 0x0001085801007387 */ /* 0x0001e80000100800 */
[----:B0-----:R-:W5:Y:S01]  /*14210*/  LDL R88, [R1+0xb68] ;  /* 0x000b680001587983 */ /* 0x001f620000100800 */
[----:B---3--:R-:W-:-:S05]  /*14220*/  @P0 IMAD.MOV.U32 R4, RZ, RZ, R97 ;  /* 0x000000ffff040224 */ /* 0x008fca00078e0061 */
[----:B------:R0:W3:Y:S04]  /*14230*/  @P0 LDG.E.U16 R14, desc[UR60][R4.64] ;  /* 0x0000003c040e0981 */ /* 0x0000e8000c1e1500 */
[----:B------:R-:W-:Y:S04]  /*14240*/  STL [R1+0x2c], R112 ;  /* 0x00002c7001007387 */ /* 0x000fe80000100800 */
[----:B------:R1:W-:Y:S04]  /*14250*/  STL [R1+0x104], R102 ;  /* 0x0001046601007387 */ /* 0x0003e80000100800 */
[----:B------:R-:W4:Y:S04]  /*14260*/  LDL R101, [R1+0xb60] ;  /* 0x000b600001657983 */ /* 0x000f280000100800 */
[----:B------:R-:W4:Y:S04]  /*14270*/  LDL R95, [R1+0xb54] ;  /* 0x000b5400015f7983 */ /* 0x000f280000100800 */
[----:B-1----:R-:W4:Y:S04]  /*14280*/  LDL R102, [R1+0xb5c] ;  /* 0x000b5c0001667983 */ /* 0x002f280000100800 */
[----:B------:R1:W-:Y:S04]  /*14290*/  STL [R1+0x100], R19 ;  /* 0x0001001301007387 */ /* 0x0003e80000100800 */
[----:B------:R-:W4:Y:S04]  /*142a0*/  LDL R93, [R1+0xb4c] ;  /* 0x000b4c00015d7983 */ /* 0x000f280000100800 */
[----:B-1----:R-:W4:Y:S04]  /*142b0*/  LDL R19, [R1+0xb58] ;  /* 0x000b580001137983 */ /* 0x002f280000100800 */
[----:B--2---:R1:W-:Y:S04]  /*142c0*/  STL [R1+0xfc], R23 ;  /* 0x0000fc1701007387 */ /* 0x0043e80000100800 */
[----:B------:R-:W2:Y:S04]  /*142d0*/  LDL R99, [R1+0xb44] ;  /* 0x000b440001637983 */ /* 0x000ea80000100800 */
[----:B------:R-:W2:Y:S04]  /*142e0*/  LDL R90, [R1+0xb48] ;  /* 0x000b4800015a7983 */ /* 0x000ea80000100800 */
[----:B------:R-:W2:Y:S04]  /*142f0*/  LDL R98, [R1+0xb3c] ;  /* 0x000b3c0001627983 */ /* 0x000ea80000100800 */
[----:B-1----:R-:W2:Y:S01]  /*14300*/  LDL R23, [R1+0xb50] ;  /* 0x000b500001177983 */ /* 0x002ea20000100800 */
[----:B------:R-:W-:Y:S01]  /*14310*/  PRMT R21, RZ, 0x7610, R21 ;  /* 0x00007610ff157816 */ /* 0x000fe20000000015 */
[----:B0-----:R-:W-:-:S02]  /*14320*/  @P0 IMAD.MOV.U32 R5, RZ, RZ, R96 ;  /* 0x000000ffff050224 */ /* 0x001fc400078e0060 */
[----:B-----5:R-:W-:-:S05]  /*14330*/  @P0 IMAD.MOV.U32 R4, RZ, RZ, R88 ;  /* 0x000000ffff040224 */ /* 0x020fca00078e0058 */
[----:B------:R4:W5:Y:S04]  /*14340*/  @P0 LDG.E.U16 R21, desc[UR60][R4.64] ;  /* 0x0000003c04150981 */ /* 0x000968000c1e1500 */
[----:B---3--:R0:W-:Y:S04]  /*14350*/  STL [R1+0xf0], R14 ;  /* 0x0000f00e01007387 */ /* 0x0081e80000100800 */
[----:B------:R-:W3:Y:S04]  /*14360*/  LDL R97, [R1+0xb34] ;  /* 0x000b340001617983 */ /* 0x000ee80000100800 */
[----:B------:R-:W3:Y:S01]  /*14370*/  LDL R96, [R1+0xb38] ;  /* 0x000b380001607983 */ /* 0x000ee20000100800 */
[----:B------:R-:W-:-:S02]  /*14380*/  ISETP.GT.AND P1, PT, R168, 0x4b, PT ;  /* 0x0000004ba800780c */ /* 0x000fc40003f24270 */
[----:B------:R-:W-:Y:S02]  /*14390*/  PRMT R100, RZ, 0x7610, R100 ;  /* 0x00007610ff647816 */ /* 0x000fe40000000064 */
[----:B------:R-:W-:Y:S02]  /*143a0*/  PRMT R94, RZ, 0x7610, R94 ;  /* 0x00007610ff5e7816 */ /* 0x000fe4000000005e */
[----:B------:R-:W-:Y:S02]  /*143b0*/  PRMT R18, RZ, 0x7610, R18 ;  /* 0x00007610ff127816 */ /* 0x000fe40000000012 */
[----:B------:R-:W-:Y:S02]  /*143c0*/  ISETP.GT.AND P0, PT, R168, 0x4c, PT ;  /* 0x0000004ca800780c */ /* 0x000fe40003f04270 */
[----:B------:R-:W-:Y:S02]  /*143d0*/  PRMT R22, RZ, 0x7610, R22 ;  /* 0x00007610ff167816 */ /* 0x000fe40000000016 */
[----:B------:R-:W-:Y:S01]  /*143e0*/  PRMT R9, RZ, 0x7610, R9 ;  /* 0x00007610ff097816 */ /* 0x000fe20000000009 */
[----:B0-----:R-:W3:Y:S01]  /*143f0*/  LDL R14, [R1+0xb40] ;  /* 0x000b4000010e7983 */ /* 0x001ee20000100800 */
[----:B------:R-:W-:-:S03]  /*14400*/  PRMT R89, RZ, 0x7610, R89 ;  /* 0x00007610ff597816 */ /* 0x000fc60000000059 */
[----:B------:R-:W3:Y:S01]  /*14410*/  LDL R88, [R1+0xb2c] ;  /* 0x000b2c0001587983 */ /* 0x000ee20000100800 */
[----:B----4-:R-:W-:Y:S02]  /*14420*/  @P1 IMAD.MOV.U32 R4, RZ, RZ, R101 ;  /* 0x000000ffff041224 */ /* 0x010fe400078e0065 */
[----:B------:R-:W-:-:S05]  /*14430*/  @P1 IMAD.MOV.U32 R5, RZ, RZ, R102 ;  /* 0x000000ffff051224 */ /* 0x000fca00078e0066 */
[----:B------:R0:W4:Y:S02]  /*14440*/  @P1 LDG.E.U16 R100, desc[UR60][R4.64] ;  /* 0x0000003c04641981 */ /* 0x000124000c1e1500 */
[----:B0-----:R-:W-:Y:S02]  /*14450*/  @P1 IMAD.MOV.U32 R4, RZ, RZ, R19 ;  /* 0x000000ffff041224 */ /* 0x001fe400078e0013 */
[----:B------:R-:W-:-:S05]  /*14460*/  @P1 IMAD.MOV.U32 R5, RZ, RZ, R95 ;  /* 0x000000ffff051224 */ /* 0x000fca00078e005f */
[----:B------:R0:W4:Y:S02]  /*14470*/  @P1 LDG.E.U16 R94, desc[UR60][R4.64] ;  /* 0x0000003c045e1981 */ /* 0x000124000c1e1500 */
[----:B0-----:R-:W-:Y:S02]  /*14480*/  @P1 IMAD.MOV.U32 R5, RZ, RZ, R93 ;  /* 0x000000ffff051224 */ /* 0x001fe400078e005d */
[----:B--2---:R-:W-:-:S05]  /*14490*/  @P1 IMAD.MOV.U32 R4, RZ, RZ, R23 ;  /* 0x000000ffff041224 */ /* 0x004fca00078e0017 */
[----:B------:R0:W2:Y:S02]  /*144a0*/  @P1 LDG.E.U16 R18, desc[UR60][R4.64] ;  /* 0x0000003c04121981 */ /* 0x0000a4000c1e1500 */
[----:B0-----:R-:W-:Y:S02]  /*144b0*/  @P1 IMAD.MOV.U32 R4, RZ, RZ, R90 ;  /* 0x000000ffff041224 */ /* 0x001fe400078e005a */
[----:B------:R-:W-:-:S05]  /*144c0*/  @P1 IMAD.MOV.U32 R5, RZ, RZ, R99 ;  /* 0x000000ffff051224 */ /* 0x000fca00078e0063 */
[----:B------:R0:W2:Y:S02]  /*144d0*/  @P1 LDG.E.U16 R22, desc[UR60][R4.64] ;  /* 0x0000003c04161981 */ /* 0x0000a4000c1e1500 */
[----:B0-----:R-:W-:Y:S02]  /*144e0*/  @P0 IMAD.MOV.U32 R5, RZ, RZ, R98 ;  /* 0x000000ffff050224 */ /* 0x001fe400078e0062 */
[----:B-----5:R0:W-:Y:S04]  /*144f0*/  STL [R1+0xec], R21 ;  /* 0x0000ec1501007387 */ /* 0x0201e80000100800 */
[----:B------:R-:W5:Y:S04]  /*14500*/  LDL R95, [R1+0xb24] ;  /* 0x000b2400015f7983 */ /* 0x000f680000100800 */
[----:B------:R-:W5:Y:S04]  /*14510*/  LDL R19, [R1+0xb28] ;  /* 0x000b280001137983 */ /* 0x000f680000100800 */
[----:B0-----:R-:W5:Y:S01]  /*14520*/  LDL R21, [R1+0xb30] ;  /* 0x000b300001157983 */ /* 0x001f620000100800 */
[----:B---3--:R-:W-:-:S05]  /*14530*/  @P0 IMAD.MOV.U32 R4, RZ, RZ, R14 ;  /* 0x000000ffff040224 */ /* 0x008fca00078e000e */
[----:B------:R0:W3:Y:S02]  /*14540*/  @P0 LDG.E.U16 R9, desc[UR60][R4.64] ;  /* 0x0000003c04090981 */ /* 0x0000e4000c1e1500 */
[----:B0-----:R-:W-:Y:S02]  /*14550*/  @P0 IMAD.MOV.U32 R4, RZ, RZ, R96 ;  /* 0x000000ffff040224 */ /* 0x001fe400078e0060 */
[----:B------:R-:W-:-:S05]  /*14560*/  @P0 IMAD.MOV.U32 R5, RZ, RZ, R97 ;  /* 0x000000ffff050224 */ /* 0x000fca00078e0061 */
[----:B------:R0:W3:Y:S04]  /*14570*/  @P0 LDG.E.U16 R89, desc[UR60][R4.64] ;  /* 0x0000003c04590981 */ /* 0x0000e8000c1e1500 */
[----:B------:R-:W-:Y:S04]  /*14580*/  STL [R1+0xf8], R104 ;  /* 0x0000f86801007387 */ /* 0x000fe80000100800 */
[----:B----4-:R1:W-:Y:S04]  /*14590*/  STL [R1+0xe4], R94 ;  /* 0x0000e45e01007387 */ /* 0x0103e80000100800 */
[----:B------:R-:W4:Y:S04]  /*145a0*/  LDL R93, [R1+0xb20] ;  /* 0x000b2000015d7983 */ /* 0x000f280000100800 */
[----:B------:R-:W4:Y:S04]  /*145b0*/  LDL R23, [R1+0xb14] ;  /* 0x000b140001177983 */ /* 0x000f280000100800 */
[----:B-1----:R-:W4:Y:S04]  /*145c0*/  LDL R94, [R1+0xb1c] ;  /* 0x000b1c00015e7983 */ /* 0x002f280000100800 */
[----:B--2---:R1:W-:Y:S04]  /*145d0*/  STL [R1+0xe0], R18 ;  /* 0x0000e01201007387 */ /* 0x0043e80000100800 */
[----:B------:R-:W-:Y:S04]  /*145e0*/  STL [R1+0xf4], R103 ;  /* 0x0000f46701007387 */ /* 0x000fe80000100800 */
[----:B------:R-:W2:Y:S04]  /*145f0*/  LDL R90, [R1+0xb0c] ;  /* 0x000b0c00015a7983 */ /* 0x000ea80000100800 */
[----:B-1----:R-:W2:Y:S04]  /*14600*/  LDL R18, [R1+0xb18] ;  /* 0x000b180001127983 */ /* 0x002ea80000100800 */
[----:B------:R1:W-:Y:S04]  /*14610*/  STL [R1+0xdc], R22 ;  /* 0x0000dc1601007387 */ /* 0x0003e80000100800 */
[----:B------:R-:W2:Y:S04]  /*14620*/  LDL R14, [R1+0xb04] ;  /* 0x000b0400010e7983 */ /* 0x000ea80000100800 */
[----:B-1----:R-:W2:Y:S01]  /*14630*/  LDL R22, [R1+0xb10] ;  /* 0x000b100001167983 */ /* 0x002ea20000100800 */
[----:B------:R-:W-:Y:S01]  /*14640*/  PRMT R11, RZ, 0x7610, R11 ;  /* 0x00007610ff0b7816 */ /* 0x000fe2000000000b */
[----:B0-----:R-:W-:Y:S01]  /*14650*/  @P0 IMAD.MOV.U32 R5, RZ, RZ, R88 ;  /* 0x000000ffff050224 */ /* 0x001fe200078e0058 */
[----:B------:R-:W-:Y:S01]  /*14660*/  PRMT R15, RZ, 0x7610, R15 ;  /* 0x00007610ff0f7816 */ /* 0x000fe2000000000f */
[----:B-----5:R-:W-:-:S05]  /*14670*/  @P0 IMAD.MOV.U32 R4, RZ, RZ, R21 ;  /* 0x000000ffff040224 */ /* 0x020fca00078e0015 */
[----:B------:R0:W5:Y:S02]  /*14680*/  @P0 LDG.E.U16 R11, desc[UR60][R4.64] ;  /* 0x0000003c040b0981 */ /* 0x000164000c1e1500 */
[----:B0-----:R-:W-:Y:S02]  /*14690*/  @P0 IMAD.MOV.U32 R4, RZ, RZ, R19 ;  /* 0x000000ffff040224 */ /* 0x001fe400078e0013 */
[----:B------:R-:W-:-:S05]  /*146a0*/  @P0 IMAD.MOV.U32 R5, RZ, RZ, R95 ;  /* 0x000000ffff050224 */ /* 0x000fca00078e005f */
[----:B------:R4:W5:Y:S04]  /*146b0*/  @P0 LDG.E.U16 R15, desc[UR60][R4.64] ;  /* 0x0000003c040f0981 */ /* 0x000968000c1e1500 */
[----:B---3--:R0:W-:Y:S04]  /*146c0*/  STL [R1+0xd8], R9 ;  /* 0x0000d80901007387 */ /* 0x0081e80000100800 */
[----:B0-----:R-:W3:Y:S04]  /*146d0*/  LDL R9, [R1+0xb08] ;  /* 0x000b080001097983 */ /* 0x001ee80000100800 */
[----:B------:R-:W-:Y:S04]  /*146e0*/  STL [R1+0xe8], R100 ;  /* 0x0000e86401007387 */ /* 0x000fe80000100800 */
[----:B------:R0:W-:Y:S04]  /*146f0*/  STL [R1+0xd4], R89 ;  /* 0x0000d45901007387 */ /* 0x0001e80000100800 */
        /* <DEDUP_REMOVED lines=8> */
[----:B------:R-:W3:Y:S04]  /*14780*/  LDL R21, [R1+0xaf4] ;  /* 0x000af40001157983 */ /* 0x000ee80000100800 */
[----:B0-----:R-:W3:Y:S01]  /*14790*/  LDL R89, [R1+0xafc] ;  /* 0x000afc0001597983 */ /* 0x001ee20000100800 */
[----:B----4-:R-:W-:-:S02]  /*147a0*/  @P1 IMAD.MOV.U32 R4, RZ, RZ, R93 ;  /* 0x000000ffff041224 */ /* 0x010fc400078e005d */
[----:B------:R-:W-:-:S05]  /*147b0*/  @P1 IMAD.MOV.U32 R5, RZ, RZ, R94 ;  /* 0x000000ffff051224 */ /* 0x000fca00078e005e */
[----:B------:R0:W4:Y:S02]  /*147c0*/  @P1 LDG.E.U16 R92, desc[UR60][R4.64] ;  /* 0x0000003c045c1981 */ /* 0x000124000c1e1500 */
[----:B0-----:R-:W-:Y:S02]  /*147d0*/  @P1 IMAD.MOV.U32 R5, RZ, RZ, R23 ;  /* 0x000000ffff051224 */ /* 0x001fe400078e0017 */
[----:B--2---:R-:W-:-:S05]  /*147e0*/  @P1 IMAD.MOV.U32 R4, RZ, RZ, R18 ;  /* 0x000000ffff041224 */ /* 0x004fca00078e0012 */
[----:B------:R0:W2:Y:S02]  /*147f0*/  @P1 LDG.E.U16 R91, desc[UR60][R4.64] ;  /* 0x0000003c045b1981 */ /* 0x0000a4000c1e1500 */
[----:B0-----:R-:W-:Y:S02]  /*14800*/  @P1 IMAD.MOV.U32 R5, RZ, RZ, R90 ;  /* 0x000000ffff051224 */ /* 0x001fe400078e005a */
[----:B------:R-:W-:-:S05]  /*14810*/  @P1 IMAD.MOV.U32 R4, RZ, RZ, R22 ;  /* 0x000000ffff041224 */ /* 0x000fca00078e0016 */
[----:B------:R0:W4:Y:S02]  /*14820*/  @P1 LDG.E.U16 R17, desc[UR60][R4.64] ;  /* 0x0000003c04111981 */ /* 0x000124000c1e1500 */
[----:B0-----:R-:W-:Y:S02]  /*14830*/  @P1 IMAD.MOV.U32 R5, RZ, RZ, R14 ;  /* 0x000000ffff051224 */ /* 0x001fe400078e000e */
[----:B-----5:R0:W-:Y:S04]  /*14840*/  STL [R1+0xd0], R11 ;  /* 0x0000d00b01007387 */ /* 0x0201e80000100800 */
[----:B------:R-:W5:Y:S04]  /*14850*/  LDL R19, [R1+0xaec] ;  /* 0x000aec0001137983 */ /* 0x000f680000100800 */
[----:B0-----:R-:W2:Y:S04]  /*14860*/  LDL R11, [R1+0xaf8] ;  /* 0x000af800010b7983 */ /* 0x001ea80000100800 */
[----:B------:R0:W-:Y:S04]  /*14870*/  STL [R1+0xcc], R15 ;  /* 0x0000cc0f01007387 */ /* 0x0001e80000100800 */
[----:B------:R-:W5:Y:S04]  /*14880*/  LDL R23, [R1+0xae4] ;  /* 0x000ae40001177983 */ /* 0x000f680000100800 */
[----:B------:R-:W5:Y:S04]  /*14890*/  LDL R18, [R1+0xae8] ;  /* 0x000ae80001127983 */ /* 0x000f680000100800 */
[----:B------:R-:W5:Y:S04]  /*148a0*/  LDL R22, [R1+0xadc] ;  /* 0x000adc0001167983 */ /* 0x000f680000100800 */
[----:B0-----:R-:W5:Y:S01]  /*148b0*/  LDL R15, [R1+0xaf0] ;  /* 0x000af000010f7983 */ /* 0x001f620000100800 */
[----:B---3--:R-:W-:-:S05]  /*148c0*/  @P1 IMAD.MOV.U32 R4, RZ, RZ, R9 ;  /* 0x000000ffff041224 */ /* 0x008fca00078e0009 */
[----:B------:R0:W3:Y:S02]  /*148d0*/  @P1 LDG.E.U16 R158, desc[UR60][R4.64] ;  /* 0x0000003c049e1981 */ /* 0x0000e4000c1e1500 */
[----:B0-----:R-:W-:Y:S02]  /*148e0*/  @P0 IMAD.MOV.U32 R4, RZ, RZ, R88 ;  /* 0x000000ffff040224 */ /* 0x001fe400078e0058 */
[----:B------:R-:W-:-:S05]  /*148f0*/  @P0 IMAD.MOV.U32 R5, RZ, RZ, R89 ;  /* 0x000000ffff050224 */ /* 0x000fca00078e0059 */
[----:B------:R0:W3:Y:S01]  /*14900*/  @P0 LDG.E.U16 R155, desc[UR60][R4.64] ;  /* 0x0000003c049b0981 */ /* 0x0000e2000c1e1500 */
[----:B------:R-:W-:Y:S01]  /*14910*/  PRMT R154, RZ, 0x7610, R154 ;  /* 0x00007610ff9a7816 */ /* 0x000fe2000000009a */
[----:B0-----:R-:W-:Y:S02]  /*14920*/  @P0 IMAD.MOV.U32 R5, RZ, RZ, R21 ;  /* 0x000000ffff050224 */ /* 0x001fe400078e0015 */
[----:B----4-:R0:W-:Y:S04]  /*14930*/  STL [R1+0xc0], R17 ;  /* 0x0000c01101007387 */ /* 0x0101e80000100800 */
[----:B------:R-:W4:Y:S04]  /*14940*/  LDL R14, [R1+0xad4] ;  /* 0x000ad400010e7983 */ /* 0x000f280000100800 */
[----:B------:R-:W4:Y:S04]  /*14950*/  LDL R9, [R1+0xad8] ;  /* 0x000ad80001097983 */ /* 0x000f280000100800 */
[----:B0-----:R-:W4:Y:S01]  /*14960*/  LDL R17, [R1+0xae0] ;  /* 0x000ae00001117983 */ /* 0x001f220000100800 */
[----:B------:R-:W-:Y:S01]  /*14970*/  PRMT R157, RZ, 0x7610, R157 ;  /* 0x00007610ff9d7816 */ /* 0x000fe2000000009d */
[----:B--2---:R-:W-:-:S05]  /*14980*/  @P0 IMAD.MOV.U32 R4, RZ, RZ, R11 ;  /* 0x000000ffff040224 */ /* 0x004fca00078e000b */
[----:B------:R5:W2:Y:S02]  /*14990*/  @P0 LDG.E.U16 R154, desc[UR60][R4.64] ;  /* 0x0000003c049a0981 */ /* 0x000aa4000c1e1500 */
[----:B-----5:R-:W-:Y:S02]  /*149a0*/  @P0 IMAD.MOV.U32 R5, RZ, RZ, R19 ;  /* 0x000000ffff050224 */ /* 0x020fe400078e0013 */
[----:B------:R-:W-:-:S05]  /*149b0*/  @P0 IMAD.MOV.U32 R4, RZ, RZ, R15 ;  /* 0x000000ffff040224 */ /* 0x000fca00078e000f */
[----:B------:R0:W5:Y:S04]  /*149c0*/  @P0 LDG.E.U16 R157, desc[UR60][R4.64] ;  /* 0x0000003c049d0981 */ /* 0x000168000c1e1500 */
[----:B---3--:R-:W-:Y:S04]  /*149d0*/  STL [R1+0x15bc], R158 ;  /* 0x0015bc9e01007387 */ /* 0x008fe80000100800 */
[----:B------:R-:W-:Y:S04]  /*149e0*/  STL [R1+0x15c0], R155 ;  /* 0x0015c09b01007387 */ /* 0x000fe80000100800 */
[----:B------:R-:W3:Y:S04]  /*149f0*/  LDL R21, [R1+0xacc] ;  /* 0x000acc0001157983 */ /* 0x000ee80000100800 */
[----:B------:R-:W3:Y:S01]  /*14a00*/  LDL R11, [R1+0xad0] ;  /* 0x000ad000010b7983 */ /* 0x000ee20000100800 */
[----:B------:R-:W-:-:S02]  /*14a10*/  ISETP.GT.AND P1, PT, R168, 0x4f, PT ;  /* 0x0000004fa800780c */ /* 0x000fc40003f24270 */
[----:B------:R-:W-:Y:S01]  /*14a20*/  PRMT R156, RZ, 0x7610, R156 ;  /* 0x00007610ff9c7816 */ /* 0x000fe2000000009c */
[----:B0-----:R-:W-:Y:S02]  /*14a30*/  @P0 IMAD.MOV.U32 R4, RZ, RZ, R18 ;  /* 0x000000ffff040224 */ /* 0x001fe400078e0012 */
[----:B------:R-:W-:Y:S01]  /*14a40*/  @P0 IMAD.MOV.U32 R5, RZ, RZ, R23 ;  /* 0x000000ffff050224 */ /* 0x000fe200078e0017 */
[----:B------:R-:W-:-:S04]  /*14a50*/  PRMT R159, RZ, 0x7610, R159 ;  /* 0x00007610ff9f7816 */ /* 0x000fc8000000009f */
[----:B------:R0:W3:Y:S03]  /*14a60*/  @P0 LDG.E.U16 R156, desc[UR60][R4.64] ;  /* 0x0000003c049c0981 */ /* 0x0000e6000c1e1500 */
[----:B0-----:R-:W-:Y:S01]  /*14a70*/  @P1 IMAD.MOV.U32 R5, RZ, RZ, R22 ;  /* 0x000000ffff051224 */ /* 0x001fe200078e0016 */
[----:B------:R-:W-:Y:S02]  /*14a80*/  PRMT R160, RZ, 0x7610, R160 ;  /* 0x00007610ffa07816 */ /* 0x000fe400000000a0 */
[----:B------:R-:W-:Y:S01]  /*14a90*/  PRMT R161, RZ, 0x7610, R161 ;  /* 0x00007610ffa17816 */ /* 0x000fe200000000a1 */
[----:B----4-:R-:W-:-:S05]  /*14aa0*/  @P1 IMAD.MOV.U32 R4, RZ, RZ, R17 ;  /* 0x000000ffff041224 */ /* 0x010fca00078e0011 */
[----:B------:R0:W4:Y:S02]  /*14ab0*/  @P1 LDG.E.U16 R159, desc[UR60][R4.64] ;  /* 0x0000003c049f1981 */ /* 0x000124000c1e1500 */
[----:B0-----:R-:W-:Y:S02]  /*14ac0*/  @P1 IMAD.MOV.U32 R4, RZ, RZ, R9 ;  /* 0x000000ffff041224 */ /* 0x001fe400078e0009 */
[----:B------:R-:W-:-:S05]  /*14ad0*/  @P1 IMAD.MOV.U32 R5, RZ, RZ, R14 ;  /* 0x000000ffff051224 */ /* 0x000fca00078e000e */
[----:B------:R3:W4:Y:S04]  /*14ae0*/  @P1 LDG.E.U16 R160, desc[UR60][R4.64] ;  /* 0x0000003c04a01981 */ /* 0x000728000c1e1500 */
[----:B--2---:R-:W-:Y:S04]  /*14af0*/  STL [R1+0x15c4], R154 ;  /* 0x0015c49a01007387 */ /* 0x004fe80000100800 */
[----:B------:R-:W2:Y:S04]  /*14b00*/  LDL R19, [R1+0xac4] ;  /* 0x000ac40001137983 */ /* 0x000ea80000100800 */
[----:B------:R-:W-:Y:S04]  /*14b10*/  STL [R1+0xc8], R92 ;  /* 0x0000c85c01007387 */ /* 0x000fe80000100800 */
[----:B------:R-:W2:Y:S04]  /*14b20*/  LDL R15, [R1+0xac8] ;  /* 0x000ac800010f7983 */ /* 0x000ea80000100800 */
[----:B-----5:R-:W-:Y:S04]  /*14b30*/  STL [R1+0x15c8], R157 ;  /* 0x0015c89d01007387 */ /* 0x020fe80000100800 */
[----:B------:R0:W-:Y:S04]  /*14b40*/  STL [R1+0xc4], R91 ;  /* 0x0000c45b01007387 */ /* 0x0001e80000100800 */
[----:B------:R-:W5:Y:S04]  /*14b50*/  LDL R18, [R1+0xac0] ;  /* 0x000ac00001127983 */ /* 0x000f680000100800 */
[----:B0-----:R-:W5:Y:S01]  /*14b60*/  LDL R91, [R1+0xabc] ;  /* 0x000abc00015b7983 */ /* 0x001f620000100800 */
[----:B---3--:R-:W-:-:S02]  /*14b70*/  @P1 IMAD.MOV.U32 R5, RZ, RZ, R21 ;  /* 0x000000ffff051224 */ /* 0x008fc400078e0015 */
[----:B------:R-:W-:-:S05]  /*14b80*/  @P1 IMAD.MOV.U32 R4, RZ, RZ, R11 ;  /* 0x000000ffff041224 */ /* 0x000fca00078e000b */
[----:B------:R2:W3:Y:S04]  /*14b90*/  @P1 LDG.E.U16 R161, desc[UR60][R4.64] ;  /* 0x0000003c04a11981 */ /* 0x0004e8000c1e1500 */
[----:B------:R-:W-:Y:S04]  /*14ba0*/  STL [R1+0x15cc], R156 ;  /* 0x0015cc9c01007387 */ /* 0x000fe80000100800 */
[----:B------:R-:W3:Y:S04]  /*14bb0*/  LDL R90, [R1+0xab4] ;  /* 0x000ab400015a7983 */ /* 0x000ee80000100800 */
[----:B------:R-:W3:Y:S01]  /*14bc0*/  LDL R17, [R1+0xab8] ;  /* 0x000ab80001117983 */ /* 0x000ee20000100800 */
[----:B------:R-:W-:-:S02]  /*14bd0*/  ISETP.GT.AND P0, PT, R168, 0x50, PT ;  /* 0x00000050a800780c */ /* 0x000fc40003f04270 */
[----:B------:R-:W-:Y:S01]  /*14be0*/  PRMT R2, RZ, 0x7610, R2 ;  /* 0x00007610ff027816 */ /* 0x000fe20000000002 */
[----:B----4-:R-:W-:Y:S04]  /*14bf0*/  STL [R1+0x15d0], R159 ;  /* 0x0015d09f01007387 */ /* 0x010fe80000100800 */
[----:B------:R-:W4:Y:S04]  /*14c00*/  LDL R89, [R1+0xaac] ;  /* 0x000aac0001597983 */ /* 0x000f280000100800 */
[----:B------:R-:W4:Y:S04]  /*14c10*/  LDL R14, [R1+0xab0] ;  /* 0x000ab000010e7983 */ /* 0x000f280000100800 */
[----:B------:R-:W4:Y:S04]  /*14c20*/  LDL R88, [R1+0xaa4] ;  /* 0x000aa40001587983 */ /* 0x000f280000100800 */
[----:B------:R-:W4:Y:S04]  /*14c30*/  LDL R9, [R1+0xaa8] ;  /* 0x000aa80001097983 */ /* 0x000f280000100800 */
[----:B------:R-:W-:Y:S04]  /*14c40*/  STL [R1+0x15d4], R160 ;  /* 0x0015d4a001007387 */ /* 0x000fe80000100800 */
[----:B------:R-:W4:Y:S04]  /*14c50*/  LDL R23, [R1+0xa9c] ;  /* 0x000a9c0001177983 */ /* 0x000f280000100800 */
[----:B------:R-:W4:Y:S01]  /*14c60*/  LDL R11, [R1+0xaa0] ;  /* 0x000aa000010b7983 */ /* 0x000f220000100800 */
[----:B------:R-:W-:Y:S01]  /*14c70*/  PRMT R7, RZ, 0x7610, R7 ;  /* 0x00007610ff077816 */ /* 0x000fe20000000007 */
[----:B--2---:R-:W-:-:S02]  /*14c80*/  @P1 IMAD.MOV.U32 R5, RZ, RZ, R19 ;  /* 0x000000ffff051224 */ /* 0x004fc400078e0013 */
[----:B------:R-:W-:-:S05]  /*14c90*/  @P1 IMAD.MOV.U32 R4, RZ, RZ, R15 ;  /* 0x000000ffff041224 */ /* 0x000fca00078e000f */
[----:B------:R5:W2:Y:S02]  /*14ca0*/  @P1 LDG.E.U16 R2, desc[UR60][R4.64] ;  /* 0x0000003c04021981 */ /* 0x000aa4000c1e1500 */
[----:B-----5:R-:W-:Y:S02]  /*14cb0*/  @P0 IMAD.MOV.U32 R4, RZ, RZ, R18 ;  /* 0x000000ffff040224 */ /* 0x020fe400078e0012 */
[----:B------:R-:W-:-:S05]  /*14cc0*/  @P0 IMAD.MOV.U32 R5, RZ, RZ, R91 ;  /* 0x000000ffff050224 */ /* 0x000fca00078e005b */
[----:B------:R0:W5:Y:S04]  /*14cd0*/  @P0 LDG.E.U16 R7, desc[UR60][R4.64] ;  /* 0x0000003c04070981 */ /* 0x000168000c1e1500 */
[----:B---3--:R-:W-:Y:S04]  /*14ce0*/  STL [R1+0x15d8], R161 ;  /* 0x0015d8a101007387 */ /* 0x008fe80000100800 */
[----:B------:R-:W3:Y:S04]  /*14cf0*/  LDL R22, [R1+0xa94] ;  /* 0x000a940001167983 */ /* 0x000ee80000100800 */
[----:B------:R-:W3:Y:S04]  /*14d00*/  LDL R21, [R1+0xa98] ;  /* 0x000a980001157983 */ /* 0x000ee80000100800 */
[----:B------:R-:W3:Y:S04]  /*14d10*/  LDL R19, [R1+0xa8c] ;  /* 0x000a8c0001137983 */ /* 0x000ee80000100800 */
[----:B------:R-:W3:Y:S01]  /*14d20*/  LDL R15, [R1+0xa90] ;  /* 0x000a9000010f7983 */ /* 0x000ee20000100800 */
[----:B------:R-:W-:Y:S01]  /*14d30*/  PRMT R16, RZ, 0x7610, R16 ;  /* 0x00007610ff107816 */ /* 0x000fe20000000010 */
[----:B0-----:R-:W-:-:S02]  /*14d40*/  @P0 IMAD.MOV.U32 R4, RZ, RZ, R17 ;  /* 0x000000ffff040224 */ /* 0x001fc400078e0011 */
[----:B------:R-:W-:Y:S01]  /*14d50*/  @P0 IMAD.MOV.U32 R5, RZ, RZ, R90 ;  /* 0x000000ffff050224 */ /* 0x000fe200078e005a */
[----:B------:R-:W-:Y:S02]  /*14d60*/  ISETP.GT.AND P1, PT, R168, 0x51, PT ;  /* 0x00000051a800780c */ /* 0x000fe40003f24270 */
[----:B------:R-:W-:Y:S02]  /*14d70*/  PRMT R13, RZ, 0x7610, R13 ;  /* 0x00007610ff0d7816 */ /* 0x000fe4000000000d */
[----:B------:R4:W3:Y:S01]  /*14d80*/  @P0 LDG.E.U16 R16, desc[UR60][R4.64] ;  /* 0x0000003c04100981 */ /* 0x0008e2000c1e1500 */
[----:B------:R-:W-:Y:S02]  /*14d90*/  PRMT R8, RZ, 0x7610, R8 ;  /* 0x00007610ff087816 */ /* 0x000fe40000000008 */
[----:B------:R-:W-:Y:S02]  /*14da0*/  PRMT R10, RZ, 0x7610, R10 ;  /* 0x00007610ff0a7816 */ /* 0x000fe4000000000a */
[----:B------:R-:W-:-:S02]  /*14db0*/  PRMT R20, RZ, 0x7610, R20 ;  /* 0x00007610ff147816 */ /* 0x000fc40000000014 */
[----:B------:R-:W-:Y:S01]  /*14dc0*/  PRMT R12, RZ, 0x7610, R12 ;  /* 0x00007610ff0c7816 */ /* 0x000fe2000000000c */
[----:B----4-:R-:W-:Y:S02]  /*14dd0*/  @P0 IMAD.MOV.U32 R5, RZ, RZ, R89 ;  /* 0x000000ffff050224 */ /* 0x010fe400078e0059 */
[----:B------:R-:W-:-:S05]  /*14de0*/  @P0 IMAD.MOV.U32 R4, RZ, RZ, R14 ;  /* 0x000000ffff040224 */ /* 0x000fca00078e000e */
[----:B------:R0:W4:Y:S02]  /*14df0*/  @P0 LDG.E.U16 R13, desc[UR60][R4.64] ;  /* 0x0000003c040d0981 */ /* 0x000124000c1e1500 */
[----:B0-----:R-:W-:Y:S02]  /*14e00*/  @P0 IMAD.MOV.U32 R4, RZ, RZ, R9 ;  /* 0x000000ffff040224 */ /* 0x001fe400078e0009 */
[----:B------:R-:W-:-:S05]  /*14e10*/  @P0 IMAD.MOV.U32 R5, RZ, RZ, R88 ;  /* 0x000000ffff050224 */ /* 0x000fca00078e0058 */
[----:B------:R0:W4:Y:S02]  /*14e20*/  @P0 LDG.E.U16 R8, desc[UR60][R4.64] ;  /* 0x0000003c04080981 */ /* 0x000124000c1e1500 */
[----:B0-----:R-:W-:Y:S02]  /*14e30*/  @P1 IMAD.MOV.U32 R4, RZ, RZ, R11 ;  /* 0x000000ffff041224 */ /* 0x001fe400078e000b */
[----:B------:R-:W-:-:S05]  /*14e40*/  @P1 IMAD.MOV.U32 R5, RZ, RZ, R23 ;  /* 0x000000ffff051224 */ /* 0x000fca00078e0017 */
[----:B------:R3:W4:Y:S04]  /*14e50*/  @P1 LDG.E.U16 R10, desc[UR60][R4.64] ;  /* 0x0000003c040a1981 */ /* 0x000728000c1e1500 */
[----:B--2---:R-:W-:Y:S04]  /*14e60*/  STL [R1+0x15dc], R2 ;  /* 0x0015dc0201007387 */ /* 0x004fe80000100800 */
[----:B------:R-:W2:Y:S04]  /*14e70*/  LDL R18, [R1+0xa84] ;  /* 0x000a840001127983 */ /* 0x000ea80000100800 */
[----:B-----5:R0:W-:Y:S04]  /*14e80*/  STL [R1+0x1c], R7 ;  /* 0x00001c0701007387 */ /* 0x0201e80000100800 */
[----:B------:R-:W5:Y:S04]  /*14e90*/  LDL R17, [R1+0xa7c] ;  /* 0x000a7c0001117983 */ /* 0x000f680000100800 */
[----:B0-----:R-:W5:Y:S01]  /*14ea0*/  LDL R7, [R1+0xa88] ;  /* 0x000a880001077983 */ /* 0x001f620000100800 */
[----:B---3--:R-:W-:-:S02]  /*14eb0*/  @P1 IMAD.MOV.U32 R5, RZ, RZ, R22 ;  /* 0x000000ffff051224 */ /* 0x008fc400078e0016 */
[----:B------:R-:W-:-:S05]  /*14ec0*/  @P1 IMAD.MOV.U32 R4, RZ, RZ, R21 ;  /* 0x000000ffff041224 */ /* 0x000fca00078e0015 */
[----:B------:R0:W3:Y:S02]  /*14ed0*/  @P1 LDG.E.U16 R20, desc[UR60][R4.64] ;  /* 0x0000003c04141981 */ /* 0x0000e4000c1e1500 */
[----:B0-----:R-:W-:Y:S02]  /*14ee0*/  @P1 IMAD.MOV.U32 R4, RZ, RZ, R15 ;  /* 0x000000ffff041224 */ /* 0x001fe400078e000f */
[----:B------:R-:W-:-:S05]  /*14ef0*/  @P1 IMAD.MOV.U32 R5, RZ, RZ, R19 ;  /* 0x000000ffff051224 */ /* 0x000fca00078e0013 */
[----:B------:R2:W3:Y:S04]  /*14f00*/  @P1 LDG.E.U16 R12, desc[UR60][R4.64] ;  /* 0x0000003c040c1981 */ /* 0x0004e8000c1e1500 */
[----:B------:R0:W-:Y:S04]  /*14f10*/  STL [R1+0x18], R16 ;  /* 0x0000181001007387 */ /* 0x0001e80000100800 */
[----:B------:R-:W3:Y:S04]  /*14f20*/  LDL R14, [R1+0xa74] ;  /* 0x000a7400010e7983 */ /* 0x000ee80000100800 */
[----:B0-----:R-:W3:Y:S04]  /*14f30*/  LDL R16, [R1+0xa80] ;  /* 0x000a800001107983 */ /* 0x001ee80000100800 */
[----:B----4-:R0:W-:Y:S04]  /*14f40*/  STL [R1+0x14], R13 ;  /* 0x0000140d01007387 */ /* 0x0101e80000100800 */
[----:B------:R-:W4:Y:S04]  /*14f50*/  LDL R9, [R1+0xa6c] ;  /* 0x000a6c0001097983 */ /* 0x000f280000100800 */
[----:B0-----:R-:W4:Y:S04]  /*14f60*/  LDL R13, [R1+0xa78] ;  /* 0x000a7800010d7983 */ /* 0x001f280000100800 */
[----:B------:R0:W-:Y:S04]  /*14f70*/  STL [R1+0x10], R8 ;  /* 0x0000100801007387 */ /* 0x0001e80000100800 */
[----:B------:R-:W4:Y:S04]  /*14f80*/  LDL R11, [R1+0xa64] ;  /* 0x000a6400010b7983 */ /* 0x000f280000100800 */
[----:B0-----:R-:W4:Y:S04]  /*14f90*/  LDL R8, [R1+0xa70] ;  /* 0x000a700001087983 */ /* 0x001f280000100800 */
[----:B------:R0:W-:Y:S04]  /*14fa0*/  STL [R1+0xc], R10 ;  /* 0x00000c0a01007387 */ /* 0x0001e80000100800 */
[----:B------:R-:W4:Y:S04]  /*14fb0*/  LDL R15, [R1+0xa5c] ;  /* 0x000a5c00010f7983 */ /* 0x000f280000100800 */
[----:B0-----:R-:W4:Y:S01]  /*14fc0*/  LDL R10, [R1+0xa68] ;  /* 0x000a6800010a7983 */ /* 0x001f220000100800 */
[----:B------:R-:W-:Y:S01]  /*14fd0*/  PRMT R6, RZ, 0x7610, R6 ;  /* 0x00007610ff067816 */ /* 0x000fe20000000006 */
[----:B--2---:R-:W-:-:S02]  /*14fe0*/  @P1 IMAD.MOV.U32 R5, RZ, RZ, R18 ;  /* 0x000000ffff051224 */ /* 0x004fc400078e0012 */
[----:B-----5:R-:W-:-:S05]  /*14ff0*/  @P1 IMAD.MOV.U32 R4, RZ, RZ, R7 ;  /* 0x000000ffff041224 */ /* 0x020fca00078e0007 */
[----:B------:R0:W2:Y:S04]  /*15000*/  @P1 LDG.E.U16 R6, desc[UR60][R4.64] ;  /* 0x0000003c04061981 */ /* 0x0000a8000c1e1500 */
[----:B---3--:R1:W-:Y:S01]  /*15010*/  STL [R1+0x4], R12 ;  /* 0x0000040c01007387 */ /* 0x0083e20000100800 */
[----:B------:R-:W-:Y:S02]  /*15020*/  ISETP.GT.AND P0, PT, R168, 0x52, PT ;  /* 0x00000052a800780c */ /* 0x000fe40003f04270 */
[----:B------:R-:W-:Y:S02]  /*15030*/  PRMT R2, RZ, 0x7610, R2 ;  /* 0x00007610ff027816 */ /* 0x000fe40000000002 */
[----:B------:R-:W-:Y:S02]  /*15040*/  PRMT R161, RZ, 0x7610, R161 ;  /* 0x00007610ffa17816 */ /* 0x000fe400000000a1 */
[----:B------:R-:W-:-:S02]  /*15050*/  PRMT R160, RZ, 0x7610, R160 ;  /* 0x00007610ffa07816 */ /* 0x000fc400000000a0 */
[----:B------:R-:W-:Y:S02]  /*15060*/  ISETP.GT.AND P1, PT, R168, 0x53, PT ;  /* 0x00000053a800780c */ /* 0x000fe40003f24270 */
[----:B------:R-:W-:Y:S02]  /*15070*/  PRMT R159, RZ, 0x7610, R159 ;  /* 0x00007610ff9f7816 */ /* 0x000fe4000000009f */
[----:B------:R-:W-:Y:S01]  /*15080*/  PRMT R156, RZ, 0x7610, R156 ;  /* 0x00007610ff9c7816 */ /* 0x000fe2000000009c */
[----:B------:R-:W3:Y:S04]  /*15090*/  LDL R7, [R1+0xa54] ;  /* 0x000a540001077983 */ /* 0x000ee80000100800 */
[----:B-1----:R-:W5:Y:S01]  /*150a0*/  LDL R12, [R1+0xa60] ;  /* 0x000a6000010c7983 */ /* 0x002f620000100800 */
[----:B0-----:R-:W-:-:S02]  /*150b0*/  @P0 IMAD.MOV.U32 R4, RZ, RZ, R16 ;  /* 0x000000ffff040224 */ /* 0x001fc400078e0010 */
[----:B------:R-:W-:-:S05]  /*150c0*/  @P0 IMAD.MOV.U32 R5, RZ, RZ, R17 ;  /* 0x000000ffff050224 */ /* 0x000fca00078e0011 */
[----:B------:R0:W3:Y:S02]  /*150d0*/  @P0 LDG.E.U16 R2, desc[UR60][R4.64] ;  /* 0x0000003c04020981 */ /* 0x0000e4000c1e1500 */
[----:B0-----:R-:W-:Y:S02]  /*150e0*/  @P0 IMAD.MOV.U32 R5, RZ, RZ, R14 ;  /* 0x000000ffff050224 */ /* 0x001fe400078e000e */
[----:B----4-:R-:W-:-:S05]  /*150f0*/  @P0 IMAD.MOV.U32 R4, RZ, RZ, R13 ;  /* 0x000000ffff040224 */ /* 0x010fca00078e000d */
[----:B------:R0:W4:Y:S02]  /*15100*/  @P0 LDG.E.U16 R161, desc[UR60][R4.64] ;  /* 0x0000003c04a10981 */ /* 0x000124000c1e1500 */
[----:B0-----:R-:W-:Y:S02]  /*15110*/  @P0 IMAD.MOV.U32 R5, RZ, RZ, R9 ;  /* 0x000000ffff050224 */ /* 0x001fe400078e0009 */
[----:B------:R-:W-:-:S05]  /*15120*/  @P0 IMAD.MOV.U32 R4, RZ, RZ, R8 ;  /* 0x000000ffff040224 */ /* 0x000fca00078e0008 */
[----:B------:R0:W4:Y:S02]  /*15130*/  @P0 LDG.E.U16 R160, desc[UR60][R4.64] ;  /* 0x0000003c04a00981 */ /* 0x000124000c1e1500 */
[----:B0-----:R-:W-:Y:S02]  /*15140*/  @P0 IMAD.MOV.U32 R5, RZ, RZ, R11 ;  /* 0x000000ffff050224 */ /* 0x001fe400078e000b */
[----:B------:R-:W-:-:S05]  /*15150*/  @P0 IMAD.MOV.U32 R4, RZ, RZ, R10 ;  /* 0x000000ffff040224 */ /* 0x000fca00078e000a */
[----:B------:R0:W4:Y:S02]  /*15160*/  @P0 LDG.E.U16 R159, desc[UR60][R4.64] ;  /* 0x0000003c049f0981 */ /* 0x000124000c1e1500 */
[----:B0-----:R-:W-:Y:S02]  /*15170*/  @P1 IMAD.MOV.U32 R5, RZ, RZ, R15 ;  /* 0x000000ffff051224 */ /* 0x001fe400078e000f */
[----:B--2---:R0:W-:Y:S04]  /*15180*/  STL [R1], R6 ;  /* 0x0000000601007387 */ /* 0x0041e80000100800 */
[----:B0-----:R-:W2:Y:S01]  /*15190*/  LDL R6, [R1+0xa58] ;  /* 0x000a580001067983 */ /* 0x001ea20000100800 */
[----:B-----5:R-:W-:-:S05]  /*151a0*/  @P1 IMAD.MOV.U32 R4, RZ, RZ, R12 ;  /* 0x000000ffff041224 */ /* 0x020fca00078e000c */
[----:B------:R0:W5:Y:S04]  /*151b0*/  @P1 LDG.E.U16 R156, desc[UR60][R4.64] ;  /* 0x0000003c049c1981 */ /* 0x000168000c1e1500 */
[----:B---3--:R1:W-:Y:S04]  /*151c0*/  STL [R1+0x15e0], R2 ;  /* 0x0015e00201007387 */ /* 0x0083e80000100800 */
[----:B------:R-:W3:Y:S04]  /*151d0*/  LDL R14, [R1+0xa4c] ;  /* 0x000a4c00010e7983 */ /* 0x000ee80000100800 */
[----:B------:R-:W3:Y:S04]  /*151e0*/  LDL R13, [R1+0xa50] ;  /* 0x000a5000010d7983 */ /* 0x000ee80000100800 */
[----:B----4-:R-:W-:Y:S04]  /*151f0*/  STL [R1+0x15e4], R161 ;  /* 0x0015e4a101007387 */ /* 0x010fe80000100800 */
[----:B------:R-:W4:Y:S04]  /*15200*/  LDL R9, [R1+0xa44] ;  /* 0x000a440001097983 */ /* 0x000f280000100800 */
[----:B------:R-:W4:Y:S04]  /*15210*/  LDL R8, [R1+0xa48] ;  /* 0x000a480001087983 */ /* 0x000f280000100800 */
[----:B------:R-:W-:Y:S04]  /*15220*/  STL [R1+0x15e8], R160 ;  /* 0x0015e8a001007387 */ /* 0x000fe80000100800 */
[----:B------:R4:W-:Y:S04]  /*15230*/  STL [R1+0x8], R20 ;  /* 0x0000081401007387 */ /* 0x0009e80000100800 */
[----:B------:R-:W4:Y:S04]  /*15240*/  LDL R11, [R1+0xa3c] ;  /* 0x000a3c00010b7983 */ /* 0x000f280000100800 */
[----:B------:R-:W4:Y:S04]  /*15250*/  LDL R10, [R1+0xa40] ;  /* 0x000a4000010a7983 */ /* 0x000f280000100800 */
[----:B------:R-:W-:Y:S04]  /*15260*/  STL [R1+0x15ec], R159 ;  /* 0x0015ec9f01007387 */ /* 0x000fe80000100800 */
[----:B------:R-:W4:Y:S04]  /*15270*/  LDL R12, [R1+0xa34] ;  /* 0x000a3400010c7983 */ /* 0x000f280000100800 */
[----:B-1----:R-:W4:Y:S01]  /*15280*/  LDL R2, [R1+0xa38] ;  /* 0x000a380001027983 */ /* 0x002f220000100800 */
[----:B------:R-:W-:Y:S01]  /*15290*/  PRMT R157, RZ, 0x7610, R157 ;  /* 0x00007610ff9d7816 */ /* 0x000fe2000000009d */
[----:B0-----:R-:W-:-:S02]  /*152a0*/  @P1 IMAD.MOV.U32 R5, RZ, RZ, R7 ;  /* 0x000000ffff051224 */ /* 0x001fc400078e0007 */
[----:B--2---:R-:W-:-:S05]  /*152b0*/  @P1 IMAD.MOV.U32 R4, RZ, RZ, R6 ;  /* 0x000000ffff041224 */ /* 0x004fca00078e0006 */
[----:B------:R3:W2:Y:S04]  /*152c0*/  @P1 LDG.E.U16 R157, desc[UR60][R4.64] ;  /* 0x0000003c049d1981 */ /* 0x0006a8000c1e1500 */
[----:B-----5:R0:W-:Y:S04]  /*152d0*/  STL [R1+0x15f0], R156 ;  /* 0x0015f09c01007387 */ /* 0x0201e80000100800 */
[----:B------:R-:W5:Y:S04]  /*152e0*/  LDL R16, [R1+0xa2c] ;  /* 0x000a2c0001107983 */ /* 0x000f680000100800 */
[----:B------:R-:W5:Y:S01]  /*152f0*/  LDL R15, [R1+0xa30] ;  /* 0x000a3000010f7983 */ /* 0x000f620000100800 */
[----:B------:R-:W-:-:S02]  /*15300*/  ISETP.GT.AND P0, PT, R168, 0x54, PT ;  /* 0x00000054a800780c */ /* 0x000fc40003f04270 */
[----:B------:R-:W-:Y:S02]  /*15310*/  PRMT R154, RZ, 0x7610, R154 ;  /* 0x00007610ff9a7816 */ /* 0x000fe4000000009a */
[----:B------:R-:W-:Y:S02]  /*15320*/  PRMT R155, RZ, 0x7610, R155 ;  /* 0x00007610ff9b7816 */ /* 0x000fe4000000009b */
[----:B------:R-:W-:Y:S01]  /*15330*/  PRMT R158, RZ, 0x7610, R158 ;  /* 0x00007610ff9e7816 */ /* 0x000fe2000000009e */
[----:B---3--:R-:W-:Y:S02]  /*15340*/  @P1 IMAD.MOV.U32 R5, RZ, RZ, R14 ;  /* 0x000000ffff051224 */ /* 0x008fe400078e000e */
[----:B------:R-:W-:Y:S01]  /*15350*/  @P1 IMAD.MOV.U32 R4, RZ, RZ, R13 ;  /* 0x000000ffff041224 */ /* 0x000fe200078e000d */
[----:B------:R-:W-:Y:S02]  /*15360*/  PRMT R249, RZ, 0x7610, R249 ;  /* 0x00007610fff97816 */ /* 0x000fe400000000f9 */
[----:B------:R-:W-:Y:S01]  /*15370*/  PRMT R247, RZ, 0x7610, R247 ;  /* 0x00007610fff77816 */ /* 0x000fe200000000f7 */
[----:B------:R-:W3:Y:S04]  /*15380*/  LDL R7, [R1+0xa24] ;  /* 0x000a240001077983 */ /* 0x000ee80000100800 */
[----:B------:R4:W3:Y:S04]  /*15390*/  @P1 LDG.E.U16 R154, desc[UR60][R4.64] ;  /* 0x0000003c049a1981 */ /* 0x0008e8000c1e1500 */
[----:B------:R-:W3:Y:S01]  /*153a0*/  LDL R6, [R1+0xa28] ;  /* 0x000a280001067983 */ /* 0x000ee20000100800 */
[----:B----4-:R-:W-:-:S02]  /*153b0*/  @P1 IMAD.MOV.U32 R5, RZ, RZ, R9 ;  /* 0x000000ffff051224 */ /* 0x010fc400078e0009 */
[----:B------:R-:W-:-:S05]  /*153c0*/  @P1 IMAD.MOV.U32 R4, RZ, RZ, R8 ;  /* 0x000000ffff041224 */ /* 0x000fca00078e0008 */
[----:B------:R1:W4:Y:S02]  /*153d0*/  @P1 LDG.E.U16 R155, desc[UR60][R4.64] ;  /* 0x0000003c049b1981 */ /* 0x000324000c1e1500 */
[----:B-1----:R-:W-:Y:S02]  /*153e0*/  @P0 IMAD.MOV.U32 R5, RZ, RZ, R11 ;  /* 0x000000ffff050224 */ /* 0x002fe400078e000b */
[----:B------:R-:W-:-:S05]  /*153f0*/  @P0 IMAD.MOV.U32 R4, RZ, RZ, R10 ;  /* 0x000000ffff040224 */ /* 0x000fca00078e000a */
[----:B------:R1:W4:Y:S02]  /*15400*/  @P0 LDG.E.U16 R158, desc[UR60][R4.64] ;  /* 0x0000003c049e0981 */ /* 0x000324000c1e1500 */
[----:B-1----:R-:W-:Y:S02]  /*15410*/  @P0 IMAD.MOV.U32 R4, RZ, RZ, R2 ;  /* 0x000000ffff040224 */ /* 0x002fe400078e0002 */
[----:B------:R-:W-:-:S05]  /*15420*/  @P0 IMAD.MOV.U32 R5, RZ, RZ, R12 ;  /* 0x000000ffff050224 */ /* 0x000fca00078e000c */
[----:B------:R5:W4:Y:S04]  /*15430*/  @P0 LDG.E.U16 R249, desc[UR60][R4.64] ;  /* 0x0000003c04f90981 */ /* 0x000b28000c1e1500 */
[----:B--2---:R-:W-:Y:S04]  /*15440*/  STL [R1+0x15f4], R157 ;  /* 0x0015f49d01007387 */ /* 0x004fe80000100800 */
[----:B------:R-:W2:Y:S04]  /*15450*/  LDL R14, [R1+0xa1c] ;  /* 0x000a1c00010e7983 */ /* 0x000ea80000100800 */
[----:B------:R-:W2:Y:S01]  /*15460*/  LDL R13, [R1+0xa20] ;  /* 0x000a2000010d7983 */ /* 0x000ea20000100800 */
[----:B-----5:R-:W-:-:S02]  /*15470*/  @P0 IMAD.MOV.U32 R5, RZ, RZ, R16 ;  /* 0x000000ffff050224 */ /* 0x020fc400078e0010 */
[----:B------:R-:W-:-:S05]  /*15480*/  @P0 IMAD.MOV.U32 R4, RZ, RZ, R15 ;  /* 0x000000ffff040224 */ /* 0x000fca00078e000f */
[----:B------:R1:W5:Y:S04]  /*15490*/  @P0 LDG.E.U16 R247, desc[UR60][R4.64] ;  /* 0x0000003c04f70981 */ /* 0x000368000c1e1500 */
[----:B---3--:R-:W-:Y:S04]  /*154a0*/  STL [R1+0x15f8], R154 ;  /* 0x0015f89a01007387 */ /* 0x008fe80000100800 */
[----:B------:R-:W3:Y:S04]  /*154b0*/  LDL R9, [R1+0xa14] ;  /* 0x000a140001097983 */ /* 0x000ee80000100800 */
[----:B------:R-:W3:Y:S01]  /*154c0*/  LDL R8, [R1+0xa18] ;  /* 0x000a180001087983 */ /* 0x000ee20000100800 */
[----:B------:R-:W-:Y:S01]  /*154d0*/  PRMT R245, RZ, 0x7610, R245 ;  /* 0x00007610fff57816 */ /* 0x000fe200000000f5 */
[----:B-1----:R-:W-:-:S02]  /*154e0*/  @P0 IMAD.MOV.U32 R4, RZ, RZ, R6 ;  /* 0x000000ffff040224 */ /* 0x002fc400078e0006 */
[----:B------:R-:W-:Y:S01]  /*154f0*/  @P0 IMAD.MOV.U32 R5, RZ, RZ, R7 ;  /* 0x000000ffff050224 */ /* 0x000fe200078e0007 */
[----:B------:R-:W-:-:S04]  /*15500*/  ISETP.GT.AND P1, PT, R168, 0x55, PT ;  /* 0x00000055a800780c */ /* 0x000fc80003f24270 */
[----:B------:R2:W3:Y:S04]  /*15510*/  @P0 LDG.E.U16 R245, desc[UR60][R4.64] ;  /* 0x0000003c04f50981 */ /* 0x0004e8000c1e1500 */
[----:B----4-:R1:W-:Y:S04]  /*15520*/  STL [R1+0x15fc], R155 ;  /* 0x0015fc9b01007387 */ /* 0x0103e80000100800 */
[----:B------:R-:W4:Y:S04]  /*15530*/  LDL R11, [R1+0xa0c] ;  /* 0x000a0c00010b7983 */ /* 0x000f280000100800 */
[----:B------:R-:W4:Y:S04]  /*15540*/  LDL R10, [R1+0xa10] ;  /* 0x000a1000010a7983 */ /* 0x000f280000100800 */
[----:B------:R1:W-:Y:S04]  /*15550*/  STL [R1+0x1600], R158 ;  /* 0x0016009e01007387 */ /* 0x0003e80000100800 */
[----:B------:R-:W4:Y:S04]  /*15560*/  LDL R12, [R1+0xa04] ;  /* 0x000a0400010c7983 */ /* 0x000f280000100800 */
[----:B------:R-:W4:Y:S04]  /*15570*/  LDL R2, [R1+0xa08] ;  /* 0x000a080001027983 */ /* 0x000f280000100800 */
[----:B------:R-:W-:Y:S01]  /*15580*/  STL [R1+0x1604], R249 ;  /* 0x001604f901007387 */ /* 0x000fe20000100800 */
[----:B------:R-:W-:Y:S01]  /*15590*/  PRMT R243, RZ, 0x7610, R243 ;  /* 0x00007610fff37816 */ /* 0x000fe200000000f3 */
[----:B--2---:R-:W-:-:S02]  /*155a0*/  @P1 IMAD.MOV.U32 R5, RZ, RZ, R14 ;  /* 0x000000ffff051224 */ /* 0x004fc400078e000e */
[----:B------:R-:W-:-:S05]  /*155b0*/  @P1 IMAD.MOV.U32 R4, RZ, RZ, R13 ;  /* 0x000000ffff041224 */ /* 0x000fca00078e000d */
[----:B------:R3:W2:Y:S04]  /*155c0*/  @P1 LDG.E.U16 R243, desc[UR60][R4.64] ;  /* 0x0000003c04f31981 */ /* 0x0006a8000c1e1500 */
[----:B-----5:R-:W-:Y:S04]  /*155d0*/  STL [R1+0x1608], R247 ;  /* 0x001608f701007387 */ /* 0x020fe80000100800 */
[----:B------:R-:W5:Y:S04]  /*155e0*/  LDL R7, [R1+0x9fc] ;  /* 0x0009fc0001077983 */ /* 0x000f680000100800 */
[----:B------:R-:W5:Y:S01]  /*155f0*/  LDL R6, [R1+0xa00] ;  /* 0x000a000001067983 */ /* 0x000f620000100800 */
[----:B------:R-:W-:Y:S01]  /*15600*/  PRMT R242, RZ, 0x7610, R242 ;  /* 0x00007610fff27816 */ /* 0x000fe200000000f2 */
[----:B---3--:R-:W-:-:S02]  /*15610*/  @P1 IMAD.MOV.U32 R5, RZ, RZ, R9 ;  /* 0x000000ffff051224 */ /* 0x008fc400078e0009 */
[----:B------:R-:W-:Y:S01]  /*15620*/  @P1 IMAD.MOV.U32 R4, RZ, RZ, R8 ;  /* 0x000000ffff041224 */ /* 0x000fe200078e0008 */
[----:B------:R-:W-:-:S04]  /*15630*/  PRMT R241, RZ, 0x7610, R241 ;  /* 0x00007610fff17816 */ /* 0x000fc800000000f1 */
[----:B------:R4:W3:Y:S01]  /*15640*/  @P1 LDG.E.U16 R242, desc[UR60][R4.64] ;  /* 0x0000003c04f21981 */ /* 0x0008e2000c1e1500 */
[----:B------:R-:W-:Y:S02]  /*15650*/  ISETP.GT.AND P0, PT, R168, 0x56, PT ;  /* 0x00000056a800780c */ /* 0x000fe40003f04270 */
[----:B------:R-:W-:Y:S02]  /*15660*/  PRMT R239, RZ, 0x7610, R239 ;  /* 0x00007610ffef7816 */ /* 0x000fe400000000ef */
[----:B------:R-:W-:Y:S01]  /*15670*/  PRMT R237, RZ, 0x7610, R237 ;  /* 0x00007610ffed7816 */ /* 0x000fe200000000ed */
[----:B----4-:R-:W-:Y:S02]  /*15680*/  @P1 IMAD.MOV.U32 R5, RZ, RZ, R11 ;  /* 0x000000ffff051224 */ /* 0x010fe400078e000b */
[----:B------:R-:W-:-:S05]  /*15690*/  @P1 IMAD.MOV.U32 R4, RZ, RZ, R10 ;  /* 0x000000ffff041224 */ /* 0x000fca00078e000a */
[----:B------:R4:W3:Y:S04]  /*156a0*/  @P1 LDG.E.U16 R241, desc[UR60][R4.64] ;  /* 0x0000003c04f11981 */ /* 0x0008e8000c1e1500 */
[----:B------:R-:W-:Y:S04]  /*156b0*/  STL [R1+0x160c], R245 ;  /* 0x00160cf501007387 */ /* 0x000fe80000100800 */
[----:B------:R-:W3:Y:S04]  /*156c0*/  LDL R14, [R1+0x9f4] ;  /* 0x0009f400010e7983 */ /* 0x000ee80000100800 */
[----:B------:R-:W3:Y:S01]  /*156d0*/  LDL R13, [R1+0x9f8] ;  /* 0x0009f800010d7983 */ /* 0x000ee20000100800 */
[----:B----4-:R-:W-:-:S02]  /*156e0*/  @P1 IMAD.MOV.U32 R5, RZ, RZ, R12 ;  /* 0x000000ffff051224 */ /* 0x010fc400078e000c */
[----:B------:R-:W-:-:S05]  /*156f0*/  @P1 IMAD.MOV.U32 R4, RZ, RZ, R2 ;  /* 0x000000ffff041224 */ /* 0x000fca00078e0002 */
[----:B------:R5:W4:Y:S04]  /*15700*/  @P1 LDG.E.U16 R239, desc[UR60][R4.64] ;  /* 0x0000003c04ef1981 */ /* 0x000b28000c1e1500 */
[----:B--2---:R-:W-:Y:S04]  /*15710*/  STL [R1+0x1610], R243 ;  /* 0x001610f301007387 */ /* 0x004fe80000100800 */
[----:B------:R-:W2:Y:S04]  /*15720*/  LDL R9, [R1+0x9ec] ;  /* 0x0009ec0001097983 */ /* 0x000ea80000100800 */
[----:B------:R-:W2:Y:S01]  /*15730*/  LDL R8, [R1+0x9f0] ;  /* 0x0009f00001087983 */ /* 0x000ea20000100800 */
[----:B-----5:R-:W-:-:S02]  /*15740*/  @P0 IMAD.MOV.U32 R5, RZ, RZ, R7 ;  /* 0x000000ffff050224 */ /* 0x020fc400078e0007 */
[----:B------:R-:W-:-:S05]  /*15750*/  @P0 IMAD.MOV.U32 R4, RZ, RZ, R6 ;  /* 0x000000ffff040224 */ /* 0x000fca00078e0006 */
[----:B------:R5:W2:Y:S04]  /*15760*/  @P0 LDG.E.U16 R237, desc[UR60][R4.64] ;  /* 0x0000003c04ed0981 */ /* 0x000aa8000c1e1500 */
[----:B---3--:R-:W-:Y:S04]  /*15770*/  STL [R1+0x1614], R242 ;  /* 0x001614f201007387 */ /* 0x008fe80000100800 */
[----:B------:R-:W3:Y:S04]  /*15780*/  LDL R11, [R1+0x9e4] ;  /* 0x0009e400010b7983 */ /* 0x000ee80000100800 */
[----:B------:R-:W3:Y:S01]  /*15790*/  LDL R10, [R1+0x9e8] ;  /* 0x0009e800010a7983 */ /* 0x000ee20000100800 */
[----:B------:R-:W-:-:S03]  /*157a0*/  PRMT R235, RZ, 0x7610, R235 ;  /* 0x00007610ffeb7816 */ /* 0x000fc600000000eb */
[----:B------:R-:W-:Y:S04]  /*157b0*/  STL [R1+0x1618], R241 ;  /* 0x001618f101007387 */ /* 0x000fe80000100800 */
[----:B------:R-:W3:Y:S04]  /*157c0*/  LDL R16, [R1+0x9dc] ;  /* 0x0009dc0001107983 */ /* 0x000ee80000100800 */
[----:B------:R-:W3:Y:S04]  /*157d0*/  LDL R15, [R1+0x9e0] ;  /* 0x0009e000010f7983 */ /* 0x000ee80000100800 */
[----:B------:R-:W3:Y:S04]  /*157e0*/  LDL R12, [R1+0x9d4] ;  /* 0x0009d400010c7983 */ /* 0x000ee80000100800 */
[----:B------:R-:W3:Y:S01]  /*157f0*/  LDL R2, [R1+0x9d8] ;  /* 0x0009d80001027983 */ /* 0x000ee20000100800 */
[----:B-----5:R-:W-:-:S02]  /*15800*/  @P0 IMAD.MOV.U32 R4, RZ, RZ, R13 ;  /* 0x000000ffff040224 */ /* 0x020fc400078e000d */
[----:B------:R-:W-:-:S05]  /*15810*/  @P0 IMAD.MOV.U32 R5, RZ, RZ, R14 ;  /* 0x000000ffff050224 */ /* 0x000fca00078e000e */
[----:B------:R2:W5:Y:S04]  /*15820*/  @P0 LDG.E.U16 R235, desc[UR60][R4.64] ;  /* 0x0000003c04eb0981 */ /* 0x000568000c1e1500 */
[----:B----4-:R-:W-:Y:S04]  /*15830*/  STL [R1+0x161c], R239 ;  /* 0x00161cef01007387 */ /* 0x010fe80000100800 */
[----:B------:R-:W4:Y:S04]  /*15840*/  LDL R7, [R1+0x9cc] ;  /* 0x0009cc0001077983 */ /* 0x000f280000100800 */
[----:B------:R-:W5:Y:S01]  /*15850*/  LDL R6, [R1+0x9d0] ;  /* 0x0009d00001067983 */ /* 0x000f620000100800 */
[----:B------:R-:W-:Y:S01]  /*15860*/  PRMT R233, RZ, 0x7610, R233 ;  /* 0x00007610ffe97816 */ /* 0x000fe200000000e9 */
[----:B--2---:R-:W-:-:S02]  /*15870*/  @P0 IMAD.MOV.U32 R5, RZ, RZ, R9 ;  /* 0x000000ffff050224 */ /* 0x004fc400078e0009 */
[----:B------:R-:W-:-:S05]  /*15880*/  @P0 IMAD.MOV.U32 R4, RZ, RZ, R8 ;  /* 0x000000ffff040224 */ /* 0x000fca00078e0008 */
[----:B------:R3:W2:Y:S04]  /*15890*/  @P0 LDG.E.U16 R233, desc[UR60][R4.64] ;  /* 0x0000003c04e90981 */ /* 0x0006a8000c1e1500 */
[----:B------:R-:W-:Y:S04]  /*158a0*/  STL [R1+0x1620], R237 ;  /* 0x001620ed01007387 */ /* 0x000fe80000100800 */
[----:B------:R-:W2:Y:S04]  /*158b0*/  LDL R14, [R1+0x9c4] ;  /* 0x0009c400010e7983 */ /* 0x000ea80000100800 */
[----:B------:R-:W2:Y:S01]  /*158c0*/  LDL R13, [R1+0x9c8] ;  /* 0x0009c800010d7983 */ /* 0x000ea20000100800 */
[----:B------:R-:W-:-:S02]  /*158d0*/  ISETP.GT.AND P1, PT, R168, 0x57, PT ;  /* 0x00000057a800780c */ /* 0x000fc40003f24270 */
[----:B------:R-:W-:Y:S01]  /*158e0*/  PRMT R231, RZ, 0x7610, R231 ;  /* 0x00007610ffe77816 */ /* 0x000fe200000000e7 */
[----:B---3--:R-:W-:Y:S02]  /*158f0*/  @P0 IMAD.MOV.U32 R5, RZ, RZ, R11 ;  /* 0x000000ffff050224 */ /* 0x008fe400078e000b */
[----:B------:R-:W-:Y:S01]  /*15900*/  @P0 IMAD.MOV.U32 R4, RZ, RZ, R10 ;  /* 0x000000ffff040224 */ /* 0x000fe200078e000a */
[----:B------:R-:W-:-:S04]  /*15910*/  PRMT R229, RZ, 0x7610, R229 ;  /* 0x00007610ffe57816 */ /* 0x000fc800000000e5 */
[----:B------:R3:W2:Y:S01]  /*15920*/  @P0 LDG.E.U16 R231, desc[UR60][R4.64] ;  /* 0x0000003c04e70981 */ /* 0x0006a2000c1e1500 */
[----:B------:R-:W-:Y:S02]  /*15930*/  PRMT R227, RZ, 0x7610, R227 ;  /* 0x00007610ffe37816 */ /* 0x000fe400000000e3 */
[----:B------:R-:W-:Y:S02]  /*15940*/  PRMT R225, RZ, 0x7610, R225 ;  /* 0x00007610ffe17816 */ /* 0x000fe400000000e1 */
[----:B------:R-:W-:Y:S01]  /*15950*/  PRMT R223, RZ, 0x7610, R223 ;  /* 0x00007610ffdf7816 */ /* 0x000fe200000000df */
[----:B---3--:R-:W-:Y:S02]  /*15960*/  @P1 IMAD.MOV.U32 R5, RZ, RZ, R16 ;  /* 0x000000ffff051224 */ /* 0x008fe400078e0010 */
[----:B------:R-:W-:-:S05]  /*15970*/  @P1 IMAD.MOV.U32 R4, RZ, RZ, R15 ;  /* 0x000000ffff041224 */ /* 0x000fca00078e000f */
[----:B------:R3:W2:Y:S02]  /*15980*/  @P1 LDG.E.U16 R229, desc[UR60][R4.64] ;  /* 0x0000003c04e51981 */ /* 0x0006a4000c1e1500 */
[----:B---3--:R-:W-:Y:S02]  /*15990*/  @P1 IMAD.MOV.U32 R4, RZ, RZ, R2 ;  /* 0x000000ffff041224 */ /* 0x008fe400078e0002 */
[----:B------:R-:W-:-:S05]  /*159a0*/  @P1 IMAD.MOV.U32 R5, RZ, RZ, R12 ;  /* 0x000000ffff051224 */ /* 0x000fca00078e000c */
[----:B------:R5:W3:Y:S02]  /*159b0*/  @P1 LDG.E.U16 R227, desc[UR60][R4.64] ;  /* 0x0000003c04e31981 */ /* 0x000ae4000c1e1500 */
[----:B-----5:R-:W-:Y:S02]  /*159c0*/  @P1 IMAD.MOV.U32 R4, RZ, RZ, R6 ;  /* 0x000000ffff041224 */ /* 0x020fe400078e0006 */
[----:B----4-:R-:W-:-:S05]  /*159d0*/  @P1 IMAD.MOV.U32 R5, RZ, RZ, R7 ;  /* 0x000000ffff051224 */ /* 0x010fca00078e0007 */
[----:B------:R4:W5:Y:S04]  /*159e0*/  @P1 LDG.E.U16 R225, desc[UR60][R4.64] ;  /* 0x0000003c04e11981 */ /* 0x000968000c1e1500 */
[----:B------:R-:W-:Y:S04]  /*159f0*/  STL [R1+0x1624], R235 ;  /* 0x001624eb01007387 */ /* 0x000fe80000100800 */
[----:B------:R-:W5:Y:S04]  /*15a00*/  LDL R9, [R1+0x9bc] ;  /* 0x0009bc0001097983 */ /* 0x000f680000100800 */
[----:B------:R-:W5:Y:S04]  /*15a10*/  LDL R8, [R1+0x9c0] ;  /* 0x0009c00001087983 */ /* 0x000f680000100800 */
[----:B--2---:R-:W-:Y:S04]  /*15a20*/  STL [R1+0x1628], R233 ;  /* 0x001628e901007387 */ /* 0x004fe80000100800 */
[----:B------:R-:W2:Y:S04]  /*15a30*/  LDL R11, [R1+0x9b4] ;  /* 0x0009b400010b7983 */ /* 0x000ea80000100800 */
[----:B------:R-:W2:Y:S01]  /*15a40*/  LDL R10, [R1+0x9b8] ;  /* 0x0009b800010a7983 */ /* 0x000ea20000100800 */
[----:B----4-:R-:W-:-:S02]  /*15a50*/  @P1 IMAD.MOV.U32 R5, RZ, RZ, R14 ;  /* 0x000000ffff051224 */ /* 0x010fc400078e000e */
[----:B------:R-:W-:-:S05]  /*15a60*/  @P1 IMAD.MOV.U32 R4, RZ, RZ, R13 ;  /* 0x000000ffff041224 */ /* 0x000fca00078e000d */
[----:B------:R4:W2:Y:S04]  /*15a70*/  @P1 LDG.E.U16 R223, desc[UR60][R4.64] ;  /* 0x0000003c04df1981 */ /* 0x0008a8000c1e1500 */
[----:B------:R-:W-:Y:S01]  /*15a80*/  STL [R1+0x162c], R231 ;  /* 0x00162ce701007387 */ /* 0x000fe20000100800 */
[----:B------:R-:W-:Y:S02]  /*15a90*/  ISETP.GT.AND P0, PT, R168, 0x58, PT ;  /* 0x00000058a800780c */ /* 0x000fe40003f04270 */
[----:B------:R-:W-:Y:S01]  /*15aa0*/  PRMT R221, RZ, 0x7610, R221 ;  /* 0x00007610ffdd7816 */ /* 0x000fe200000000dd */
[----:B------:R-:W-:Y:S04]  /*15ab0*/  STL [R1+0x1630], R229 ;  /* 0x001630e501007387 */ /* 0x000fe80000100800 */
[----:B------:R-:W2:Y:S04]  /*15ac0*/  LDL R12, [R1+0x9ac] ;  /* 0x0009ac00010c7983 */ /* 0x000ea80000100800 */
[----:B------:R-:W2:Y:S04]  /*15ad0*/  LDL R2, [R1+0x9b0] ;  /* 0x0009b00001027983 */ /* 0x000ea80000100800 */
[----:B---3--:R-:W-:Y:S04]  /*15ae0*/  STL [R1+0x1634], R227 ;  /* 0x001634e301007387 */ /* 0x008fe80000100800 */
[----:B------:R-:W3:Y:S04]  /*15af0*/  LDL R7, [R1+0x9a4] ;  /* 0x0009a40001077983 */ /* 0x000ee80000100800 */
[----:B------:R-:W3:Y:S04]  /*15b00*/  LDL R6, [R1+0x9a8] ;  /* 0x0009a80001067983 */ /* 0x000ee80000100800 */
[----:B-----5:R-:W-:Y:S04]  /*15b10*/  STL [R1+0x1638], R225 ;  /* 0x001638e101007387 */ /* 0x020fe80000100800 */
[----:B------:R-:W5:Y:S04]  /*15b20*/  LDL R15, [R1+0x99c] ;  /* 0x00099c00010f7983 */ /* 0x000f680000100800 */
[----:B------:R-:W5:Y:S01]  /*15b30*/  LDL R14, [R1+0x9a0] ;  /* 0x0009a000010e7983 */ /* 0x000f620000100800 */
[----:B----4-:R-:W-:-:S02]  /*15b40*/  @P0 IMAD.MOV.U32 R4, RZ, RZ, R8 ;  /* 0x000000ffff040224 */ /* 0x010fc400078e0008 */
[----:B------:R-:W-:-:S05]  /*15b50*/  @P0 IMAD.MOV.U32 R5, RZ, RZ, R9 ;  /* 0x000000ffff050224 */ /* 0x000fca00078e0009 */
[----:B------:R2:W4:Y:S01]  /*15b60*/  @P0 LDG.E.U16 R221, desc[UR60][R4.64] ;  /* 0x0000003c04dd0981 */ /* 0x000522000c1e1500 */
[----:B------:R-:W-:Y:S01]  /*15b70*/  PRMT R219, RZ, 0x7610, R219 ;  /* 0x00007610ffdb7816 */ /* 0x000fe200000000db */
[----:B--2---:R-:W-:Y:S02]  /*15b80*/  @P0 IMAD.MOV.U32 R5, RZ, RZ, R11 ;  /* 0x000000ffff050224 */ /* 0x004fe400078e000b */
[----:B------:R-:W-:-:S05]  /*15b90*/  @P0 IMAD.MOV.U32 R4, RZ, RZ, R10 ;  /* 0x000000ffff040224 */ /* 0x000fca00078e000a */
[----:B------:R2:W4:Y:S04]  /*15ba0*/  @P0 LDG.E.U16 R219, desc[UR60][R4.64] ;  /* 0x0000003c04db0981 */ /* 0x000528000c1e1500 */
[----:B------:R-:W-:Y:S04]  /*15bb0*/  STL [R1+0x163c], R223 ;  /* 0x00163cdf01007387 */ /* 0x000fe80000100800 */
[----:B------:R-:W4:Y:S04]  /*15bc0*/  LDL R9, [R1+0x994] ;  /* 0x0009940001097983 */ /* 0x000f280000100800 */
[----:B------:R-:W4:Y:S01]  /*15bd0*/  LDL R8, [R1+0x998] ;  /* 0x0009980001087983 */ /* 0x000f220000100800 */
[----:B------:R-:W-:-:S02]  /*15be0*/  ISETP.GT.AND P1, PT, R168, 0x59, PT ;  /* 0x00000059a800780c */ /* 0x000fc40003f24270 */
[----:B------:R-:W-:Y:S02]  /*15bf0*/  PRMT R217, RZ, 0x7610, R217 ;  /* 0x00007610ffd97816 */ /* 0x000fe400000000d9 */
[----:B------:R-:W-:Y:S02]  /*15c00*/  PRMT R215, RZ, 0x7610, R215 ;  /* 0x00007610ffd77816 */ /* 0x000fe400000000d7 */
[----:B------:R-:W-:Y:S02]  /*15c10*/  PRMT R213, RZ, 0x7610, R213 ;  /* 0x00007610ffd57816 */ /* 0x000fe400000000d5 */
[----:B------:R-:W-:Y:S01]  /*15c20*/  PRMT R211, RZ, 0x7610, R211 ;  /* 0x00007610ffd37816 */ /* 0x000fe200000000d3 */
[----:B--2---:R-:W-:Y:S02]  /*15c30*/  @P0 IMAD.MOV.U32 R5, RZ, RZ, R12 ;  /* 0x000000ffff050224 */ /* 0x004fe400078e000c */
[----:B------:R-:W-:-:S05]  /*15c40*/  @P0 IMAD.MOV.U32 R4, RZ, RZ, R2 ;  /* 0x000000ffff040224 */ /* 0x000fca00078e0002 */
[----:B------:R3:W2:Y:S02]  /*15c50*/  @P0 LDG.E.U16 R217, desc[UR60][R4.64] ;  /* 0x0000003c04d90981 */ /* 0x0006a4000c1e1500 */
[----:B---3--:R-:W-:Y:S02]  /*15c60*/  @P0 IMAD.MOV.U32 R5, RZ, RZ, R7 ;  /* 0x000000ffff050224 */ /* 0x008fe400078e0007 */
[----:B------:R-:W-:-:S05]  /*15c70*/  @P0 IMAD.MOV.U32 R4, RZ, RZ, R6 ;  /* 0x000000ffff040224 */ /* 0x000fca00078e0006 */
[----:B------:R5:W3:Y:S02]  /*15c80*/  @P0 LDG.E.U16 R215, desc[UR60][R4.64] ;  /* 0x0000003c04d70981 */ /* 0x000ae4000c1e1500 */
[----:B-----5:R-:W-:Y:S02]  /*15c90*/  @P1 IMAD.MOV.U32 R5, RZ, RZ, R15 ;  /* 0x000000ffff051224 */ /* 0x020fe400078e000f */
[----:B------:R-:W-:-:S05]  /*15ca0*/  @P1 IMAD.MOV.U32 R4, RZ, RZ, R14 ;  /* 0x000000ffff041224 */ /* 0x000fca00078e000e */
[----:B------:R5:W3:Y:S04]  /*15cb0*/  @P1 LDG.E.U16 R213, desc[UR60][R4.64] ;  /* 0x0000003c04d51981 */ /* 0x000ae8000c1e1500 */
        /* <DEDUP_REMOVED lines=8> */
[----:B-----5:R-:W-:-:S02]  /*15d40*/  @P1 IMAD.MOV.U32 R5, RZ, RZ, R9 ;  /* 0x000000ffff051224 */ /* 0x020fc400078e0009 */
[----:B------:R-:W-:-:S05]  /*15d50*/  @P1 IMAD.MOV.U32 R4, RZ, RZ, R8 ;  /* 0x000000ffff041224 */ /* 0x000fca00078e0008 */
[----:B------:R4:W5:Y:S01]  /*15d60*/  @P1 LDG.E.U16 R211, desc[UR60][R4.64] ;  /* 0x0000003c04d31981 */ /* 0x000962000c1e1500 */
[----:B------:R-:W-:Y:S02]  /*15d70*/  PRMT R209, RZ, 0x7610, R209 ;  /* 0x00007610ffd17816 */ /* 0x000fe400000000d1 */
[----:B------:R-:W-:Y:S02]  /*15d80*/  ISETP.GT.AND P0, PT, R168, 0x5a, PT ;  /* 0x0000005aa800780c */ /* 0x000fe40003f04270 */
[----:B------:R-:W-:Y:S01]  /*15d90*/  PRMT R207, RZ, 0x7610, R207 ;  /* 0x00007610ffcf7816 */ /* 0x000fe200000000cf */
[----:B--2---:R-:W-:Y:S04]  /*15da0*/  STL [R1+0x1648], R217 ;  /* 0x001648d901007387 */ /* 0x004fe80000100800 */
[----:B------:R-:W2:Y:S04]  /*15db0*/  LDL R7, [R1+0x974] ;  /* 0x0009740001077983 */ /* 0x000ea80000100800 */
[----:B------:R-:W2:Y:S04]  /*15dc0*/  LDL R6, [R1+0x978] ;  /* 0x0009780001067983 */ /* 0x000ea80000100800 */
[----:B---3--:R-:W-:Y:S04]  /*15dd0*/  STL [R1+0x164c], R215 ;  /* 0x00164cd701007387 */ /* 0x008fe80000100800 */
[----:B------:R-:W3:Y:S04]  /*15de0*/  LDL R15, [R1+0x96c] ;  /* 0x00096c00010f7983 */ /* 0x000ee80000100800 */
[----:B------:R-:W3:Y:S04]  /*15df0*/  LDL R14, [R1+0x970] ;  /* 0x00097000010e7983 */ /* 0x000ee80000100800 */
[----:B------:R-:W-:Y:S04]  /*15e00*/  STL [R1+0x1650], R213 ;  /* 0x001650d501007387 */ /* 0x000fe80000100800 */
[----:B------:R-:W3:Y:S04]  /*15e10*/  LDL R9, [R1+0x964] ;  /* 0x0009640001097983 */ /* 0x000ee80000100800 */
[----:B------:R-:W3:Y:S01]  /*15e20*/  LDL R8, [R1+0x968] ;  /* 0x0009680001087983 */ /* 0x000ee20000100800 */
[----:B----4-:R-:W-:-:S02]  /*15e30*/  @P1 IMAD.MOV.U32 R4, RZ, RZ, R13 ;  /* 0x000000ffff041224 */ /* 0x010fc400078e000d */
[----:B------:R-:W-:-:S05]  /*15e40*/  @P1 IMAD.MOV.U32 R5, RZ, RZ, R16 ;  /* 0x000000ffff051224 */ /* 0x000fca00078e0010 */
[----:B------:R4:W3:Y:S02]  /*15e50*/  @P1 LDG.E.U16 R209, desc[UR60][R4.64] ;  /* 0x0000003c04d11981 */ /* 0x0008e4000c1e1500 */
[----:B----4-:R-:W-:Y:S02]  /*15e60*/  @P1 IMAD.MOV.U32 R4, RZ, RZ, R10 ;  /* 0x000000ffff041224 */ /* 0x010fe400078e000a */
[----:B------:R-:W-:-:S05]  /*15e70*/  @P1 IMAD.MOV.U32 R5, RZ, RZ, R11 ;  /* 0x000000ffff051224 */ /* 0x000fca00078e000b */
[----:B------:R4:W3:Y:S02]  /*15e80*/  @P1 LDG.E.U16 R207, desc[UR60][R4.64] ;  /* 0x0000003c04cf1981 */ /* 0x0008e4000c1e1500 */
[----:B----4-:R-:W-:Y:S02]  /*15e90*/  @P0 IMAD.MOV.U32 R4, RZ, RZ, R2 ;  /* 0x000000ffff040224 */ /* 0x010fe400078e0002 */
[----:B-----5:R4:W-:Y:S04]  /*15ea0*/  STL [R1+0x1654], R211 ;  /* 0x001654d301007387 */ /* 0x0209e80000100800 */
[----:B------:R-:W5:Y:S04]  /*15eb0*/  LDL R16, [R1+0x95c] ;  /* 0x00095c0001107983 */ /* 0x000f680000100800 */
[----:B------:R-:W5:Y:S04]  /*15ec0*/  LDL R13, [R1+0x960] ;  /* 0x00096000010d7983 */ /* 0x000f680000100800 */
[----:B------:R-:W5:Y:S04]  /*15ed0*/  LDL R11, [R1+0x954] ;  /* 0x00095400010b7983 */ /* 0x000f680000100800 */
[----:B------:R-:W5:Y:S04]  /*15ee0*/  LDL R10, [R1+0x958] ;  /* 0x00095800010a7983 */ /* 0x000f680000100800 */
[----:B------:R-:W5:Y:S01]  /*15ef0*/  LDL R2, [R1+0x950] ;  /* 0x0009500001027983 */ /* 0x000f620000100800 */
[----:B------:R-:W-:-:S03]  /*15f00*/  @P0 IMAD.MOV.U32 R5, RZ, RZ, R12 ;  /* 0x000000ffff050224 */ /* 0x000fc600078e000c */
[----:B------:R-:W5:Y:S01]  /*15f10*/  LDL R12, [R1+0x94c] ;  /* 0x00094c00010c7983 */ /* 0x000f620000100800 */
[----:B------:R-:W-:-:S03]  /*15f20*/  PRMT R205, RZ, 0x7610, R205 ;  /* 0x00007610ffcd7816 */ /* 0x000fc600000000cd */
[----:B------:R-:W5:Y:S04]  /*15f30*/  LDL R18, [R1+0x944] ;  /* 0x0009440001127983 */ /* 0x000f680000100800 */
[----:B------:R-:W5:Y:S01]  /*15f40*/  LDL R17, [R1+0x948] ;  /* 0x0009480001117983 */ /* 0x000f620000100800 */
[----:B------:R-:W-:Y:S02]  /*15f50*/  PRMT R203, RZ, 0x7610, R203 ;  /* 0x00007610ffcb7816 */ /* 0x000fe400000000cb */
[----:B------:R-:W-:Y:S02]  /*15f60*/  ISETP.GT.AND P1, PT, R168, 0x5b, PT ;  /* 0x0000005ba800780c */ /* 0x000fe40003f24270 */
[----:B------:R-:W-:Y:S01]  /*15f70*/  PRMT R201, RZ, 0x7610, R201 ;  /* 0x00007610ffc97816 */ /* 0x000fe200000000c9 */
[----:B------:R2:W5:Y:S01]  /*15f80*/  @P0 LDG.E.U16 R205, desc[UR60][R4.64] ;  /* 0x0000003c04cd0981 */ /* 0x000562000c1e1500 */
[----:B------:R-:W-:-:S02]  /*15f90*/  PRMT R199, RZ, 0x7610, R199 ;  /* 0x00007610ffc77816 */ /* 0x000fc400000000c7 */
[----:B------:R-:W-:Y:S02]  /*15fa0*/  PRMT R197, RZ, 0x7610, R197 ;  /* 0x00007610ffc57816 */ /* 0x000fe400000000c5 */
[----:B------:R-:W-:Y:S02]  /*15fb0*/  PRMT R195, RZ, 0x7610, R195 ;  /* 0x00007610ffc37816 */ /* 0x000fe400000000c3 */
[----:B------:R-:W-:Y:S02]  /*15fc0*/  PRMT R193, RZ, 0x7610, R193 ;  /* 0x00007610ffc17816 */ /* 0x000fe400000000c1 */
[----:B------:R-:W-:Y:S02]  /*15fd0*/  PRMT R191, RZ, 0x7610, R191 ;  /* 0x00007610ffbf7816 */ /* 0x000fe400000000bf */
[----:B------:R-:W-:Y:S02]  /*15fe0*/  PRMT R189, RZ, 0x7610, R189 ;  /* 0x00007610ffbd7816 */ /* 0x000fe400000000bd */
        /* <DEDUP_REMOVED lines=12> */
[----:B------:R-:W-:Y:S01]  /*160b0*/  PRMT R3, RZ, 0x7610, R3 ;  /* 0x00007610ff037816 */ /* 0x000fe20000000003 */
[----:B--2---:R-:W-:-:S02]  /*160c0*/  @P0 IMAD.MOV.U32 R5, RZ, RZ, R7 ;  /* 0x000000ffff050224 */ /* 0x004fc400078e0007 */
[----:B------:R-:W-:Y:S01]  /*160d0*/  @P0 IMAD.MOV.U32 R4, RZ, RZ, R6 ;  /* 0x000000ffff040224 */ /* 0x000fe200078e0006 */
[----:B------:R-:W2:Y:S04]  /*160e0*/  LDL R7, [R1+0x93c] ;  /* 0x00093c0001077983 */ /* 0x000ea80000100800 */
[----:B------:R-:W2:Y:S04]  /*160f0*/  LDL R6, [R1+0x940] ;  /* 0x0009400001067983 */ /* 0x000ea80000100800 */
[----:B------:R3:W2:Y:S04]  /*16100*/  @P0 LDG.E.U16 R203, desc[UR60][R4.64] ;  /* 0x0000003c04cb0981 */ /* 0x0006a8000c1e1500 */
[----:B------:R-:W2:Y:S04]  /*16110*/  LDL R21, [R1+0x89c] ;  /* 0x00089c0001157983 */ /* 0x000ea80000100800 */
        /* <DEDUP_REMOVED lines=9> */
[----:B------:R-:W2:Y:S01]  /*161b0*/  LDL R89, [R1+0x850] ;  /* 0x0008500001597983 */ /* 0x000ea20000100800 */
[----:B---3--:R-:W-:-:S02]  /*161c0*/  @P0 IMAD.MOV.U32 R5, RZ, RZ, R15 ;  /* 0x000000ffff050224 */ /* 0x008fc400078e000f */
[----:B------:R-:W-:Y:S01]  /*161d0*/  @P0 IMAD.MOV.U32 R4, RZ, RZ, R14 ;  /* 0x000000ffff040224 */ /* 0x000fe200078e000e */
[----:B------:R-:W3:Y:S04]  /*161e0*/  LDL R15, [R1+0x934] ;  /* 0x00093400010f7983 */ /* 0x000ee80000100800 */
[----:B------:R-:W3:Y:S04]  /*161f0*/  LDL R14, [R1+0x938] ;  /* 0x00093800010e7983 */ /* 0x000ee80000100800 */
[----:B------:R0:W3:Y:S04]  /*16200*/  @P0 LDG.E.U16 R201, desc[UR60][R4.64] ;  /* 0x0000003c04c90981 */ /* 0x0000e8000c1e1500 */
[----:B------:R-:W3:Y:S04]  /*16210*/  LDL R94, [R1+0x84c] ;  /* 0x00084c00015e7983 */ /* 0x000ee80000100800 */
        /* <DEDUP_REMOVED lines=9> */
[----:B------:R-:W3:Y:S01]  /*162b0*/  LDL R104, [R1+0x800] ;  /* 0x0008000001687983 */ /* 0x000ee20000100800 */
[----:B0-----:R-:W-:-:S02]  /*162c0*/  @P0 IMAD.MOV.U32 R5, RZ, RZ, R9 ;  /* 0x000000ffff050224 */ /* 0x001fc400078e0009 */
        /* <DEDUP_REMOVED lines=51> */
[----:B-1----:R-:W3:Y:S04]  /*16600*/  LDL R155, [R1+0x14f8] ;  /* 0x0014f800019b7983 */ /* 0x002ee80000100800 */
[----:B------:R-:W3:Y:S04]  /*16610*/  LDL R147, [R1+0x14f4] ;  /* 0x0014f40001937983 */ /* 0x000ee80000100800 */
[----:B------:R-:W3:Y:S04]  /*16620*/  LDL R154, [R1+0x1500] ;  /* 0x00150000019a7983 */ /* 0x000ee80000100800 */
[----:B------:R-:W3:Y:S04]  /*16630*/  LDL R160, [R1+0x14fc] ;  /* 0x0014fc0001a07983 */ /* 0x000ee80000100800 */
[----:B------:R-:W3:Y:S04]  /*16640*/  LDL R158, [R1+0x1518] ;  /* 0x00151800019e7983 */ /* 0x000ee80000100800 */
[----:B------:R-:W3:Y:S04]  /*16650*/  LDL R159, [R1+0x1520] ;  /* 0x00152000019f7983 */ /* 0x000ee80000100800 */
[----:B------:R-:W3:Y:S04]  /*16660*/  LDL R157, [R1+0x152c] ;  /* 0x00152c00019d7983 */ /* 0x000ee80000100800 */
[----:B----4-:R-:W4:Y:S04]  /*16670*/  LDL R211, [R1+0x1544] ;  /* 0x0015440001d37983 */ /* 0x010f280000100800 */
[----:B------:R-:W4:Y:S04]  /*16680*/  LDL R213, [R1+0x1534] ;  /* 0x0015340001d57983 */ /* 0x000f280000100800 */
[----:B------:R-:W4:Y:S04]  /*16690*/  LDL R161, [R1+0x1540] ;  /* 0x0015400001a17983 */ /* 0x000f280000100800 */
[----:B------:R-:W4:Y:S01]  /*166a0*/  LDL R215, [R1+0x1548] ;  /* 0x0015480001d77983 */ /* 0x000f220000100800 */
        /* <DEDUP_REMOVED lines=27> */
[----:B------:R-:W-:Y:S01]  /*16860*/  PRMT R216, RZ, 0x7610, R216 ;  /* 0x00007610ffd87816 */ /* 0x000fe200000000d8 */
[----:B------:R-:W4:Y:S01]  /*16870*/  LDL R219, [R1+0x5c4] ;  /* 0x0005c40001db7983 */ /* 0x000f220000100800 */
[----:B------:R-:W-:-:S03]  /*16880*/  PRMT R218, RZ, 0x7610, R218 ;  /* 0x00007610ffda7816 */ /* 0x000fc600000000da */
[----:B------:R-:W4:Y:S01]  /*16890*/  LDL R217, [R1+0x5ac] ;  /* 0x0005ac0001d97983 */ /* 0x000f220000100800 */
[----:B------:R-:W-:Y:S02]  /*168a0*/  PRMT R220, RZ, 0x7610, R220 ;  /* 0x00007610ffdc7816 */ /* 0x000fe400000000dc */
[----:B------:R-:W-:Y:S02]  /*168b0*/  PRMT R222, RZ, 0x7610, R222 ;  /* 0x00007610ffde7816 */ /* 0x000fe400000000de */
[----:B------:R-:W-:Y:S02]  /*168c0*/  PRMT R224, RZ, 0x7610, R224 ;  /* 0x00007610ffe07816 */ /* 0x000fe400000000e0 */
[----:B------:R-:W-:Y:S02]  /*168d0*/  PRMT R226, RZ, 0x7610, R226 ;  /* 0x00007610ffe27816 */ /* 0x000fe400000000e2 */
[----:B------:R-:W-:Y:S02]  /*168e0*/  PRMT R228, RZ, 0x7610, R228 ;  /* 0x00007610ffe47816 */ /* 0x000fe400000000e4 */
[----:B------:R-:W-:Y:S01]  /*168f0*/  PRMT R230, RZ, 0x7610, R230 ;  /* 0x00007610ffe67816 */ /* 0x000fe200000000e6 */
[----:B------:R-:W4:Y:S04]  /*16900*/  LDL R225, [R1+0x56c] ;  /* 0x00056c0001e17983 */ /* 0x000f280000100800 */
[----:B------:R-:W4:Y:S01]  /*16910*/  LDL R223, [R1+0x570] ;  /* 0x0005700001df7983 */ /* 0x000f220000100800 */
[----:B------:R-:W-:-:S03]  /*16920*/  PRMT R232, RZ, 0x7610, R232 ;  /* 0x00007610ffe87816 */ /* 0x000fc600000000e8 */
[----:B------:R-:W4:Y:S01]  /*16930*/  LDL R221, [R1+0x554] ;  /* 0x0005540001dd7983 */ /* 0x000f220000100800 */
[----:B-----5:R-:W-:Y:S02]  /*16940*/  @P1 IMAD.MOV.U32 R5, RZ, RZ, R16 ;  /* 0x000000ffff051224 */ /* 0x020fe400078e0010 */
[----:B------:R-:W-:Y:S01]  /*16950*/  @P1 IMAD.MOV.U32 R4, RZ, RZ, R13 ;  /* 0x000000ffff041224 */ /* 0x000fe200078e000d */
[----:B------:R-:W5:Y:S04]  /*16960*/  LDL R16, [R1+0x924] ;  /* 0x0009240001107983 */ /* 0x000f680000100800 */
[----:B------:R-:W4:Y:S04]  /*16970*/  LDL R13, [R1+0x928] ;  /* 0x00092800010d7983 */ /* 0x000f280000100800 */
[----:B------:R0:W4:Y:S02]  /*16980*/  @P1 LDG.E.U16 R197, desc[UR60][R4.64] ;  /* 0x0000003c04c51981 */ /* 0x000124000c1e1500 */
[----:B0-----:R-:W-:-:S02]  /*16990*/  @P1 IMAD.MOV.U32 R4, RZ, RZ, R10 ;  /* 0x000000ffff041224 */ /* 0x001fc400078e000a */
[----:B------:R-:W-:Y:S01]  /*169a0*/  @P1 IMAD.MOV.U32 R5, RZ, RZ, R11 ;  /* 0x000000ffff051224 */ /* 0x000fe200078e000b */
[----:B------:R-:W4:Y:S04]  /*169b0*/  LDL R10, [R1+0x920] ;  /* 0x00092000010a7983 */ /* 0x000f280000100800 */
[----:B------:R-:W4:Y:S04]  /*169c0*/  LDL R11, [R1+0x91c] ;  /* 0x00091c00010b7983 */ /* 0x000f280000100800 */
[----:B------:R0:W4:Y:S02]  /*169d0*/  @P1 LDG.E.U16 R195, desc[UR60][R4.64] ;  /* 0x0000003c04c31981 */ /* 0x000124000c1e1500 */
[----:B0-----:R-:W-:-:S02]  /*169e0*/  @P1 IMAD.MOV.U32 R4, RZ, RZ, R2 ;  /* 0x000000ffff041224 */ /* 0x001fc400078e0002 */
[----:B------:R-:W4:Y:S01]  /*169f0*/  LDL R2, [R1+0x918] ;  /* 0x0009180001027983 */ /* 0x000f220000100800 */
[----:B------:R-:W-:Y:S01]  /*16a00*/  ISETP.GT.AND P0, PT, R168, 0x5c, PT ;  /* 0x0000005ca800780c */ /* 0x000fe20003f04270 */
[----:B------:R-:W-:Y:S02]  /*16a10*/  @P1 IMAD.MOV.U32 R5, RZ, RZ, R12 ;  /* 0x000000ffff051224 */ /* 0x000fe400078e000c */
        /* <DEDUP_REMOVED lines=8> */
[----:B------:R-:W-:Y:S01]  /*16aa0*/  @P0 IMAD.MOV.U32 R5, RZ, RZ, R7 ;  /* 0x000000ffff050224 */ /* 0x000fe200078e0007 */
[----:B------:R-:W2:Y:S04]  /*16ab0*/  LDL R6, [R1+0x910] ;  /* 0x0009100001067983 */ /* 0x000ea80000100800 */
[----:B------:R-:W2:Y:S04]  /*16ac0*/  LDL R7, [R1+0x90c] ;  /* 0x00090c0001077983 */ /* 0x000ea80000100800 */
[----:B------:R3:W2:Y:S01]  /*16ad0*/  @P0 LDG.E.U16 R189, desc[UR60][R4.64] ;  /* 0x0000003c04bd0981 */ /* 0x0006a2000c1e1500 */
[----:B------:R-:W-:Y:S01]  /*16ae0*/  ISETP.GT.AND P1, PT, R168, 0x5d, PT ;  /* 0x0000005da800780c */ /* 0x000fe20003f24270 */
[----:B---3--:R-:W-:-:S02]  /*16af0*/  @P0 IMAD.MOV.U32 R4, RZ, RZ, R14 ;  /* 0x000000ffff040224 */ /* 0x008fc400078e000e */
[----:B------:R-:W-:Y:S01]  /*16b00*/  @P0 IMAD.MOV.U32 R5, RZ, RZ, R15 ;  /* 0x000000ffff050224 */ /* 0x000fe200078e000f */
[----:B------:R-:W3:Y:S04]  /*16b10*/  LDL R14, [R1+0x908] ;  /* 0x00090800010e7983 */ /* 0x000ee80000100800 */
[----:B------:R-:W3:Y:S04]  /*16b20*/  LDL R15, [R1+0x904] ;  /* 0x00090400010f7983 */ /* 0x000ee80000100800 */
[----:B------:R0:W3:Y:S02]  /*16b30*/  @P0 LDG.E.U16 R187, desc[UR60][R4.64] ;  /* 0x0000003c04bb0981 */ /* 0x0000e4000c1e1500 */
[----:B0-----:R-:W-:-:S02]  /*16b40*/  @P0 IMAD.MOV.U32 R4, RZ, RZ, R8 ;  /* 0x000000ffff040224 */ /* 0x001fc400078e0008 */
[----:B------:R-:W-:Y:S01]  /*16b50*/  @P0 IMAD.MOV.U32 R5, RZ, RZ, R9 ;  /* 0x000000ffff050224 */ /* 0x000fe200078e0009 */
[----:B------:R-:W3:Y:S04]  /*16b60*/  LDL R8, [R1+0x900] ;  /* 0x0009000001087983 */ /* 0x000ee80000100800 */
[----:B------:R-:W3:Y:S04]  /*16b70*/  LDL R9, [R1+0x8fc] ;  /* 0x0008fc0001097983 */ /* 0x000ee80000100800 */
[----:B------:R5:W3:Y:S02]  /*16b80*/  @P0 LDG.E.U16 R185, desc[UR60][R4.64] ;  /* 0x0000003c04b90981 */ /* 0x000ae4000c1e1500 */
[----:B-----5:R-:W-:-:S02]  /*16b90*/  @P0 IMAD.MOV.U32 R5, RZ, RZ, R16 ;  /* 0x000000ffff050224 */ /* 0x020fc400078e0010 */
[----:B----4-:R-:W-:Y:S01]  /*16ba0*/  @P0 IMAD.MOV.U32 R4, RZ, RZ, R13 ;  /* 0x000000ffff040224 */ /* 0x010fe200078e000d */
[----:B------:R-:W4:Y:S04]  /*16bb0*/  LDL R16, [R1+0x8f8] ;  /* 0x0008f80001107983 */ /* 0x000f280000100800 */
[----:B------:R-:W5:Y:S04]  /*16bc0*/  LDL R13, [R1+0x8e8] ;  /* 0x0008e800010d7983 */ /* 0x000f680000100800 */
[----:B------:R0:W5:Y:S02]  /*16bd0*/  @P0 LDG.E.U16 R183, desc[UR60][R4.64] ;  /* 0x0000003c04b70981 */ /* 0x000164000c1e1500 */
[----:B0-----:R-:W-:-:S02]  /*16be0*/  @P1 IMAD.MOV.U32 R4, RZ, RZ, R10 ;  /* 0x000000ffff041224 */ /* 0x001fc400078e000a */
[----:B------:R-:W-:Y:S01]  /*16bf0*/  @P1 IMAD.MOV.U32 R5, RZ, RZ, R11 ;  /* 0x000000ffff051224 */ /* 0x000fe200078e000b */
[----:B------:R-:W5:Y:S04]  /*16c00*/  LDL R10, [R1+0x8f0] ;  /* 0x0008f000010a7983 */ /* 0x000f680000100800 */
[----:B------:R-:W5:Y:S04]  /*16c10*/  LDL R11, [R1+0x8ec] ;  /* 0x0008ec00010b7983 */ /* 0x000f680000100800 */
[----:B------:R0:W5:Y:S02]  /*16c20*/  @P1 LDG.E.U16 R181, desc[UR60][R4.64] ;  /* 0x0000003c04b51981 */ /* 0x000164000c1e1500 */
[----:B0-----:R-:W-:-:S02]  /*16c30*/  @P1 IMAD.MOV.U32 R4, RZ, RZ, R2 ;  /* 0x000000ffff041224 */ /* 0x001fc400078e0002 */
[----:B------:R-:W5:Y:S01]  /*16c40*/  LDL R2, [R1+0x8e0] ;  /* 0x0008e00001027983 */ /* 0x000f620000100800 */
[----:B------:R-:W-:Y:S01]  /*16c50*/  @P1 IMAD.MOV.U32 R5, RZ, RZ, R12 ;  /* 0x000000ffff051224 */ /* 0x000fe200078e000c */
[----:B------:R-:W-:Y:S02]  /*16c60*/  ISETP.GT.AND P0, PT, R168, 0x5e, PT ;  /* 0x0000005ea800780c */ /* 0x000fe40003f04270 */
[----:B------:R-:W5:Y:S04]  /*16c70*/  LDL R12, [R1+0x8dc] ;  /* 0x0008dc00010c7983 */ /* 0x000f680000100800 */
[----:B------:R2:W5:Y:S02]  /*16c80*/  @P1 LDG.E.U16 R179, desc[UR60][R4.64] ;  /* 0x0000003c04b31981 */ /* 0x000564000c1e1500 */
[----:B--2---:R-:W-:-:S02]  /*16c90*/  @P1 IMAD.MOV.U32 R4, RZ, RZ, R6 ;  /* 0x000000ffff041224 */ /* 0x004fc400078e0006 */
[----:B------:R-:W-:Y:S01]  /*16ca0*/  @P1 IMAD.MOV.U32 R5, RZ, RZ, R7 ;  /* 0x000000ffff051224 */ /* 0x000fe200078e0007 */
[----:B------:R-:W2:Y:S04]  /*16cb0*/  LDL R6, [R1+0x8d8] ;  /* 0x0008d80001067983 */ /* 0x000ea80000100800 */
[----:B------:R-:W2:Y:S04]  /*16cc0*/  LDL R7, [R1+0x8d4] ;  /* 0x0008d40001077983 */ /* 0x000ea80000100800 */
[----:B------:R3:W2:Y:S02]  /*16cd0*/  @P1 LDG.E.U16 R177, desc[UR60][R4.64] ;  /* 0x0000003c04b11981 */ /* 0x0006a4000c1e1500 */
[----:B---3--:R-:W-:-:S02]  /*16ce0*/  @P1 IMAD.MOV.U32 R4, RZ, RZ, R14 ;  /* 0x000000ffff041224 */ /* 0x008fc400078e000e */
[----:B------:R-:W-:Y:S01]  /*16cf0*/  @P1 IMAD.MOV.U32 R5, RZ, RZ, R15 ;  /* 0x000000ffff051224 */ /* 0x000fe200078e000f */
[----:B------:R-:W3:Y:S04]  /*16d00*/  LDL R14, [R1+0x8d0] ;  /* 0x0008d000010e7983 */ /* 0x000ee80000100800 */
[----:B------:R-:W3:Y:S04]  /*16d10*/  LDL R15, [R1+0x8cc] ;  /* 0x0008cc00010f7983 */ /* 0x000ee80000100800 */
[----:B------:R0:W3:Y:S02]  /*16d20*/  @P1 LDG.E.U16 R175, desc[UR60][R4.64] ;  /* 0x0000003c04af1981 */ /* 0x0000e4000c1e1500 */
[----:B0-----:R-:W-:-:S02]  /*16d30*/  @P0 IMAD.MOV.U32 R4, RZ, RZ, R8 ;  /* 0x000000ffff040224 */ /* 0x001fc400078e0008 */
[----:B------:R-:W-:Y:S01]  /*16d40*/  @P0 IMAD.MOV.U32 R5, RZ, RZ, R9 ;  /* 0x000000ffff050224 */ /* 0x000fe200078e0009 */
[----:B------:R-:W-:Y:S01]  /*16d50*/  ISETP.GT.AND P1, PT, R168, 0x5f, PT ;  /* 0x0000005fa800780c */ /* 0x000fe20003f24270 */
[----:B------:R-:W3:Y:S04]  /*16d60*/  LDL R9, [R1+0x8c4] ;  /* 0x0008c40001097983 */ /* 0x000ee80000100800 */
[----:B------:R0:W3:Y:S04]  /*16d70*/  @P0 LDG.E.U16 R173, desc[UR60][R4.64] ;  /* 0x0000003c04ad0981 */ /* 0x0000e8000c1e1500 */
[----:B------:R-:W3:Y:S01]  /*16d80*/  LDL R8, [R1+0x8c8] ;  /* 0x0008c80001087983 */ /* 0x000ee20000100800 */
[----:B0-----:R-:W-:-:S03]  /*16d90*/  @P0 IMAD.MOV.U32 R5, RZ, RZ, R17 ;  /* 0x000000ffff050224 */ /* 0x001fc600078e0011 */
[----:B------:R-:W3:Y:S01]  /*16da0*/  LDL R17, [R1+0x8bc] ;  /* 0x0008bc0001117983 */ /* 0x000ee20000100800 */
[----:B----4-:R-:W-:-:S03]  /*16db0*/  @P0 IMAD.MOV.U32 R4, RZ, RZ, R16 ;  /* 0x000000ffff040224 */ /* 0x010fc600078e0010 */
[----:B------:R-:W4:Y:S04]  /*16dc0*/  LDL R16, [R1+0x8c0] ;  /* 0x0008c00001107983 */ /* 0x000f280000100800 */
[----:B------:R5:W4:Y:S02]  /*16dd0*/  @P0 LDG.E.U16 R171, desc[UR60][R4.64] ;  /* 0x0000003c04ab0981 */ /* 0x000b24000c1e1500 */
[----:B-----5:R-:W-:Y:S02]  /*16de0*/  @P0 IMAD.MOV.U32 R4, RZ, RZ, R10 ;  /* 0x000000ffff040224 */ /* 0x020fe400078e000a */
[----:B------:R-:W-:Y:S01]  /*16df0*/  @P0 IMAD.MOV.U32 R5, RZ, RZ, R11 ;  /* 0x000000ffff050224 */ /* 0x000fe200078e000b */
[----:B------:R-:W5:Y:S04]  /*16e00*/  LDL R10, [R1+0x8b8] ;  /* 0x0008b800010a7983 */ /* 0x000f680000100800 */
        /* <DEDUP_REMOVED lines=13> */
[----:B0-----:R-:W-:-:S02]  /*16ee0*/  PRMT R4, RZ, 0x7610, R4 ;  /* 0x00007610ff047816 */ /* 0x001fc40000000004 */
[----:B--2---:R3:W2:Y:S01]  /*16ef0*/  @P1 LDG.E.U16 R3, desc[UR60][R6.64] ;  /* 0x0000003c06031981 */ /* 0x0046a2000c1e1500 */
[----:B------:R-:W-:Y:S01]  /*16f00*/  PRMT R5, RZ, 0x7610, R5 ;  /* 0x00007610ff057816 */ /* 0x000fe20000000005 */
[----:B---3--:R-:W-:Y:S02]  /*16f10*/  @P1 IMAD.MOV.U32 R6, RZ, RZ, R14 ;  /* 0x000000ffff061224 */ /* 0x008fe400078e000e */
[----:B------:R-:W-:Y:S01]  /*16f20*/  @P1 IMAD.MOV.U32 R7, RZ, RZ, R15 ;  /* 0x000000ffff071224 */ /* 0x000fe200078e000f */
[----:B------:R-:W3:Y:S04]  /*16f30*/  LDL R14, [R1+0x898] ;  /* 0x00089800010e7983 */ /* 0x000ee80000100800 */
[----:B------:R-:W3:Y:S04]  /*16f40*/  LDL R15, [R1+0x894] ;  /* 0x00089400010f7983 */ /* 0x000ee80000100800 */
[----:B------:R0:W2:Y:S02]  /*16f50*/  @P1 LDG.E.U16 R4, desc[UR60][R6.64] ;  /* 0x0000003c06041981 */ /* 0x0000a4000c1e1500 */
[----:B0-----:R-:W-:-:S02]  /*16f60*/  PRMT R7, RZ, 0x7610, R7 ;  /* 0x00007610ff077816 */ /* 0x001fc40000000007 */
[----:B------:R0:W2:Y:S02]  /*16f70*/  @P1 LDG.E.U16 R5, desc[UR60][R8.64] ;  /* 0x0000003c08051981 */ /* 0x0000a4000c1e1500 */
[----:B0-----:R-:W-:Y:S02]  /*16f80*/  @P0 IMAD.MOV.U32 R9, RZ, RZ, R17 ;  /* 0x000000ffff090224 */ /* 0x001fe400078e0011 */
[----:B------:R-:W2:Y:S01]  /*16f90*/  LDL R17, [R1+0x884] ;  /* 0x0008840001117983 */ /* 0x000ea20000100800 */
[----:B----4-:R-:W-:-:S03]  /*16fa0*/  @P0 IMAD.MOV.U32 R8, RZ, RZ, R16 ;  /* 0x000000ffff080224 */ /* 0x010fc600078e0010 */
[----:B------:R-:W2:Y:S04]  /*16fb0*/  LDL R16, [R1+0x888] ;  /* 0x0008880001107983 */ /* 0x000ea80000100800 */
[----:B-----5:R0:W4:Y:S02]  /*16fc0*/  @P0 LDG.E.U16 R7, desc[UR60][R10.64] ;  /* 0x0000003c0a070981 */ /* 0x020124000c1e1500 */
[----:B0-----:R-:W-:Y:S02]  /*16fd0*/  @P0 IMAD.MOV.U32 R11, RZ, RZ, R18 ;  /* 0x000000ffff0b0224 */ /* 0x001fe400078e0012 */
[----:B------:R-:W5:Y:S01]  /*16fe0*/  LDL R18, [R1+0x874] ;  /* 0x0008740001127983 */ /* 0x000f620000100800 */
[----:B------:R-:W-:-:S03]  /*16ff0*/  @P0 IMAD.MOV.U32 R10, RZ, RZ, R2 ;  /* 0x000000ffff0a0224 */ /* 0x000fc600078e0002 */
[----:B------:R-:W4:Y:S01]  /*17000*/  LDL R2, [R1+0x878] ;  /* 0x0008780001027983 */ /* 0x000f220000100800 */
[----:B------:R-:W-:Y:S02]  /*17010*/  PRMT R6, RZ, 0x7610, R6 ;  /* 0x00007610ff067816 */ /* 0x000fe40000000006 */
[----:B------:R-:W-:-:S04]  /*17020*/  ISETP.GT.AND P1, PT, R168, 0x61, PT ;  /* 0x00000061a800780c */ /* 0x000fc80003f24270 */
[----:B------:R0:W4:Y:S02]  /*17030*/  @P0 LDG.E.U16 R6, desc[UR60][R8.64] ;  /* 0x0000003c08060981 */ /* 0x000124000c1e1500 */
[----:B0-----:R-:W-:Y:S02]  /*17040*/  PRMT R8, RZ, 0x7610, R8 ;  /* 0x00007610ff087816 */ /* 0x001fe40000000008 */
[----:B------:R-:W-:-:S04]  /*17050*/  PRMT R9, RZ, 0x7610, R9 ;  /* 0x00007610ff097816 */ /* 0x000fc80000000009 */
[----:B------:R0:W4:Y:S04]  /*17060*/  @P0 LDG.E.U16 R8, desc[UR60][R10.64] ;  /* 0x0000003c0a080981 */ /* 0x000128000c1e1500 */
[----:B------:R1:W4:Y:S01]  /*17070*/  @P0 LDG.E.U16 R9, desc[UR60][R12.64] ;  /* 0x0000003c0c090981 */ /* 0x000322000c1e1500 */
[----:B------:R-:W-:Y:S02]  /*17080*/  ISETP.GT.AND P0, PT, R168, 0x62, PT ;  /* 0x00000062a800780c */ /* 0x000fe40003f04270 */
[----:B0-----:R-:W-:Y:S01]  /*17090*/  PRMT R10, RZ, 0x7610, R10 ;  /* 0x00007610ff0a7816 */ /* 0x001fe2000000000a */
[----:B-1----:R-:W-:Y:S02]  /*170a0*/  @P1 IMAD.MOV.U32 R12, RZ, RZ, R20 ;  /* 0x000000ffff0c1224 */ /* 0x002fe400078e0014 */
[----:B------:R-:W-:Y:S01]  /*170b0*/  @P1 IMAD.MOV.U32 R13, RZ, RZ, R21 ;  /* 0x000000ffff0d1224 */ /* 0x000fe200078e0015 */
[----:B------:R-:W-:Y:S01]  /*170c0*/  PRMT R11, RZ, 0x7610, R11 ;  /* 0x00007610ff0b7816 */ /* 0x000fe2000000000b */
[----:B------:R-:W4:Y:S04]  /*170d0*/  LDL R21, [R1+0x864] ;  /* 0x0008640001157983 */ /* 0x000f280000100800 */
[----:B------:R0:W4:Y:S04]  /*170e0*/  @P1 LDG.E.U16 R10, desc[UR60][R12.64] ;  /* 0x0000003c0c0a1981 */ /* 0x000128000c1e1500 */
[----:B------:R-:W4:Y:S04]  /*170f0*/  LDL R20, [R1+0x868] ;  /* 0x0008680001147983 */ /* 0x000f280000100800 */
[----:B---3--:R1:W3:Y:S01]  /*17100*/  @P1 LDG.E.U16 R11, desc[UR60][R14.64] ;  /* 0x0000003c0e0b1981 */ /* 0x0082e2000c1e1500 */
[----:B0-----:R-:W-:Y:S01]  /*17110*/  PRMT R13, RZ, 0x7610, R13 ;  /* 0x00007610ff0d7816 */ /* 0x001fe2000000000d */
[----:B-1----:R-:W-:-:S02]  /*17120*/  @P1 IMAD.MOV.U32 R14, RZ, RZ, R22 ;  /* 0x000000ffff0e1224 */ /* 0x002fc400078e0016 */
[----:B------:R-:W-:Y:S01]  /*17130*/  @P1 IMAD.MOV.U32 R15, RZ, RZ, R23 ;  /* 0x000000ffff0f1224 */ /* 0x000fe200078e0017 */
[----:B------:R-:W3:Y:S04]  /*17140*/  LDL R22, [R1+0x858] ;  /* 0x0008580001167983 */ /* 0x000ee80000100800 */
[----:B------:R-:W3:Y:S04]  /*17150*/  LDL R23, [R1+0x854] ;  /* 0x0008540001177983 */ /* 0x000ee80000100800 */
[----:B--2---:R0:W2:Y:S02]  /*17160*/  @P1 LDG.E.U16 R13, desc[UR60][R16.64] ;  /* 0x0000003c100d1981 */ /* 0x0040a4000c1e1500 */
[----:B0-----:R-:W-:-:S02]  /*17170*/  @P0 IMAD.MOV.U32 R16, RZ, RZ, R19 ;  /* 0x000000ffff100224 */ /* 0x001fc400078e0013 */
[----:B------:R-:W-:Y:S02]  /*17180*/  @P0 IMAD.MOV.U32 R17, RZ, RZ, R88 ;  /* 0x000000ffff110224 */ /* 0x000fe400078e0058 */
[----:B------:R-:W2:Y:S01]  /*17190*/  LDL R88, [R1+0x844] ;  /* 0x0008440001587983 */ /* 0x000ea20000100800 */
[----:B-----5:R-:W-:Y:S02]  /*171a0*/  @P0 IMAD.MOV.U32 R19, RZ, RZ, R18 ;  /* 0x000000ffff130224 */ /* 0x020fe400078e0012 */
[----:B----4-:R-:W-:Y:S02]  /*171b0*/  @P0 IMAD.MOV.U32 R18, RZ, RZ, R2 ;  /* 0x000000ffff120224 */ /* 0x010fe400078e0002 */
[----:B------:R-:W4:Y:S01]  /*171c0*/  LDL R2, [R1+0x848] ;  /* 0x0008480001027983 */ /* 0x000f220000100800 */
[----:B------:R-:W-:-:S06]  /*171d0*/  PRMT R12, RZ, 0x7610, R12 ;  /* 0x00007610ff0c7816 */ /* 0x000fcc000000000c */
[----:B------:R0:W5:Y:S01]  /*171e0*/  @P1 LDG.E.U16 R12, desc[UR60][R14.64] ;  /* 0x0000003c0e0c1981 */ /* 0x000162000c1e1500 */
[----:B------:R-:W-:Y:S02]  /*171f0*/  ISETP.GT.AND P1, PT, R168, 0x63, PT ;  /* 0x00000063a800780c */ /* 0x000fe40003f24270 */
[----:B0-----:R-:W-:Y:S02]  /*17200*/  PRMT R14, RZ, 0x7610, R14 ;  /* 0x00007610ff0e7816 */ /* 0x001fe4000000000e */
[----:B------:R-:W-:-:S04]  /*17210*/  PRMT R15, RZ, 0x7610, R15 ;  /* 0x00007610ff0f7816 */ /* 0x000fc8000000000f */
[----:B------:R0:W5:Y:S04]  /*17220*/  @P0 LDG.E.U16 R14, desc[UR60][R16.64] ;  /* 0x0000003c100e0981 */ /* 0x000168000c1e1500 */
[----:B------:R1:W5:Y:S01]  /*17230*/  @P0 LDG.E.U16 R15, desc[UR60][R18.64] ;  /* 0x0000003c120f0981 */ /* 0x000362000c1e1500 */
[----:B0-----:R-:W-:Y:S01]  /*17240*/  PRMT R16, RZ, 0x7610, R16 ;  /* 0x00007610ff107816 */ /* 0x001fe20000000010 */
[----:B-1----:R-:W-:Y:S02]  /*17250*/  @P0 IMAD.MOV.U32 R18, RZ, RZ, R90 ;  /* 0x000000ffff120224 */ /* 0x002fe400078e005a */
[----:B------:R-:W-:Y:S01]  /*17260*/  @P0 IMAD.MOV.U32 R19, RZ, RZ, R91 ;  /* 0x000000ffff130224 */ /* 0x000fe200078e005b */
[----:B------:R-:W5:Y:S04]  /*17270*/  LDL R90, [R1+0x838] ;  /* 0x00083800015a7983 */ /* 0x000f680000100800 */
[----:B------:R-:W5:Y:S04]  /*17280*/  LDL R91, [R1+0x834] ;  /* 0x00083400015b7983 */ /* 0x000f680000100800 */
[----:B------:R0:W5:Y:S01]  /*17290*/  @P0 LDG.E.U16 R16, desc[UR60][R18.64] ;  /* 0x0000003c12100981 */ /* 0x000162000c1e1500 */
[----:B------:R-:W-:-:S06]  /*172a0*/  PRMT R17, RZ, 0x7610, R17 ;  /* 0x00007610ff117816 */ /* 0x000fcc0000000011 */
[----:B------:R1:W5:Y:S01]  /*172b0*/  @P0 LDG.E.U16 R17, desc[UR60][R20.64] ;  /* 0x0000003c14110981 */ /* 0x000362000c1e1500 */
[----:B0-----:R-:W-:-:S06]  /*172c0*/  PRMT R19, RZ, 0x7610, R19 ;  /* 0x00007610ff137816 */ /* 0x001fcc0000000013 */
[----:B---3--:R0:W3:Y:S01]  /*172d0*/  @P1 LDG.E.U16 R19, desc[UR60][R22.64] ;  /* 0x0000003c16131981 */ /* 0x0080e2000c1e1500 */
[----:B-1----:R-:W-:Y:S02]  /*172e0*/  @P1 IMAD.MOV.U32 R20, RZ, RZ, R92 ;  /* 0x000000ffff141224 */ /* 0x002fe400078e005c */
[----:B------:R-:W-:Y:S01]  /*172f0*/  @P1 IMAD.MOV.U32 R21, RZ, RZ, R93 ;  /* 0x000000ffff151224 */ /* 0x000fe200078e005d */
[----:B------:R-:W3:Y:S04]  /*17300*/  LDL R92, [R1+0x828] ;  /* 0x00082800015c7983 */ /* 0x000ee80000100800 */
[----:B------:R-:W3:Y:S01]  /*17310*/  LDL R93, [R1+0x824] ;  /* 0x00082400015d7983 */ /* 0x000ee20000100800 */
[----:B0-----:R-:W-:Y:S02]  /*17320*/  @P1 IMAD.MOV.U32 R22, RZ, RZ, R89 ;  /* 0x000000ffff161224 */ /* 0x001fe400078e0059 */
[----:B------:R-:W-:-:S02]  /*17330*/  @P1 IMAD.MOV.U32 R23, RZ, RZ, R94 ;  /* 0x000000ffff171224 */ /* 0x000fc400078e005e */
[----:B------:R-:W3:Y:S01]  /*17340*/  LDL R94, [R1+0x818] ;  /* 0x00081800015e7983 */ /* 0x000ee20000100800 */
[----:B--2---:R-:W-:Y:S02]  /*17350*/  @P1 IMAD.MOV.U32 R89, RZ, RZ, R88 ;  /* 0x000000ffff591224 */ /* 0x004fe400078e0058 */
[----:B----4-:R-:W-:Y:S02]  /*17360*/  @P1 IMAD.MOV.U32 R88, RZ, RZ, R2 ;  /* 0x000000ffff581224 */ /* 0x010fe400078e0002 */
[----:B------:R-:W2:Y:S01]  /*17370*/  LDL R2, [R1+0x810] ;  /* 0x0008100001027983 */ /* 0x000ea20000100800 */
[----:B------:R-:W-:Y:S02]  /*17380*/  PRMT R18, RZ, 0x7610, R18 ;  /* 0x00007610ff127816 */ /* 0x000fe40000000012 */
[----:B------:R-:W-:-:S04]  /*17390*/  ISETP.GT.AND P0, PT, R168, 0x64, PT ;  /* 0x00000064a800780c */ /* 0x000fc80003f04270 */
[----:B------:R0:W4:Y:S02]  /*173a0*/  @P1 LDG.E.U16 R18, desc[UR60][R20.64] ;  /* 0x0000003c14121981 */ /* 0x000124000c1e1500 */
[----:B0-----:R-:W-:Y:S02]  /*173b0*/  PRMT R21, RZ, 0x7610, R21 ;  /* 0x00007610ff157816 */ /* 0x001fe40000000015 */
[----:B------:R-:W-:-:S04]  /*173c0*/  PRMT R20, RZ, 0x7610, R20 ;  /* 0x00007610ff147816 */ /* 0x000fc80000000014 */
[----:B------:R0:W4:Y:S04]  /*173d0*/  @P1 LDG.E.U16 R21, desc[UR60][R88.64] ;  /* 0x0000003c58151981 */ /* 0x000128000c1e1500 */
[----:B------:R1:W4:Y:S01]  /*173e0*/  @P1 LDG.E.U16 R20, desc[UR60][R22.64] ;  /* 0x0000003c16141981 */ /* 0x000322000c1e1500 */
[----:B------:R-:W-:Y:S01]  /*173f0*/  ISETP.GT.AND P1, PT, R168, 0x65, PT ;  /* 0x00000065a800780c */ /* 0x000fe20003f24270 */
[----:B0-----:R-:W-:Y:S02]  /*17400*/  @P0 IMAD.MOV.U32 R88, RZ, RZ, R96 ;  /* 0x000000ffff580224 */ /* 0x001fe400078e0060 */
[----:B------:R-:W-:Y:S01]  /*17410*/  @P0 IMAD.MOV.U32 R89, RZ, RZ, R97 ;  /* 0x000000ffff590224 */ /* 0x000fe200078e0061 */
[----:B-1----:R-:W-:Y:S01]  /*17420*/  PRMT R22, RZ, 0x7610, R22 ;  /* 0x00007610ff167816 */ /* 0x002fe20000000016 */
[----:B------:R-:W4:Y:S04]  /*17430*/  LDL R97, [R1+0x804] ;  /* 0x0008040001617983 */ /* 0x000f280000100800 */
[----:B------:R-:W4:Y:S01]  /*17440*/  LDL R96, [R1+0x808] ;  /* 0x0008080001607983 */ /* 0x000f220000100800 */
[----:B------:R-:W-:-:S03]  /*17450*/  PRMT R23, RZ, 0x7610, R23 ;  /* 0x00007610ff177816 */ /* 0x000fc60000000017 */
[----:B------:R0:W4:Y:S04]  /*17460*/  @P0 LDG.E.U16 R22, desc[UR60][R88.64] ;  /* 0x0000003c58160981 */ /* 0x000128000c1e1500 */
[----:B-----5:R1:W5:Y:S01]  /*17470*/  @P0 LDG.E.U16 R23, desc[UR60][R90.64] ;  /* 0x0000003c5a170981 */ /* 0x020362000c1e1500 */
[----:B0-----:R-:W-:Y:S01]  /*17480*/  PRMT R88, RZ, 0x7610, R88 ;  /* 0x00007610ff587816 */ /* 0x001fe20000000058 */
[----:B-1----:R-:W-:Y:S02]  /*17490*/  @P0 IMAD.MOV.U32 R90, RZ, RZ, R98 ;  /* 0x000000ffff5a0224 */ /* 0x002fe400078e0062 */
[----:B------:R-:W-:Y:S01]  /*174a0*/  @P0 IMAD.MOV.U32 R91, RZ, RZ, R99 ;  /* 0x000000ffff5b0224 */ /* 0x000fe200078e0063 */
[----:B------:R-:W-:Y:S01]  /*174b0*/  PRMT R89, RZ, 0x7610, R89 ;  /* 0x00007610ff597816 */ /* 0x000fe20000000059 */
[----:B------:R-:W5:Y:S04]  /*174c0*/  LDL R99, [R1+0x7f4] ;  /* 0x0007f40001637983 */ /* 0x000f680000100800 */
[----:B------:R0:W5:Y:S04]  /*174d0*/  @P0 LDG.E.U16 R88, desc[UR60][R90.64] ;  /* 0x0000003c5a580981 */ /* 0x000168000c1e1500 */
[----:B------:R-:W5:Y:S04]  /*174e0*/  LDL R98, [R1+0x7f8] ;  /* 0x0007f80001627983 */ /* 0x000f680000100800 */
[----:B---3--:R1:W3:Y:S01]  /*174f0*/  @P0 LDG.E.U16 R89, desc[UR60][R92.64] ;  /* 0x0000003c5c590981 */ /* 0x0082e2000c1e1500 */
[----:B0-----:R-:W-:Y:S01]  /*17500*/  PRMT R91, RZ, 0x7610, R91 ;  /* 0x00007610ff5b7816 */ /* 0x001fe2000000005b */
[----:B-1----:R-:W-:-:S02]  /*17510*/  @P1 IMAD.MOV.U32 R92, RZ, RZ, R100 ;  /* 0x000000ffff5c1224 */ /* 0x002fc400078e0064 */
[----:B------:R-:W-:Y:S01]  /*17520*/  @P1 IMAD.MOV.U32 R93, RZ, RZ, R101 ;  /* 0x000000ffff5d1224 */ /* 0x000fe200078e0065 */
[----:B------:R-:W3:Y:S04]  /*17530*/  LDL R100, [R1+0x7e8] ;  /* 0x0007e80001647983 */ /* 0x000ee80000100800 */
[----:B------:R2:W3:Y:S04]  /*17540*/  @P1 LDG.E.U16 R91, desc[UR60][R94.64] ;  /* 0x0000003c5e5b1981 */ /* 0x0004e8000c1e1500 */
[----:B------:R-:W3:Y:S01]  /*17550*/  LDL R101, [R1+0x7e4] ;  /* 0x0007e40001657983 */ /* 0x000ee20000100800 */
[----:B--2---:R-:W-:-:S03]  /*17560*/  @P1 IMAD.MOV.U32 R94, RZ, RZ, R2 ;  /* 0x000000ffff5e1224 */ /* 0x004fc600078e0002 */
[----:B------:R-:W2:Y:S01]  /*17570*/  LDL R2, [R1+0x7e0] ;  /* 0x0007e00001027983 */ /* 0x000ea20000100800 */
[----:B------:R-:W-:Y:S02]  /*17580*/  PRMT R90, RZ, 0x7610, R90 ;  /* 0x00007610ff5a7816 */ /* 0x000fe4000000005a */
[----:B------:R-:W-:Y:S01]  /*17590*/  ISETP.GT.AND P0, PT, R168, 0x66, PT ;  /* 0x00000066a800780c */ /* 0x000fe20003f04270 */
[----:B------:R-:W-:Y:S02]  /*175a0*/  @P1 IMAD.MOV.U32 R95, RZ, RZ, R102 ;  /* 0x000000ffff5f1224 */ /* 0x000fe400078e0066 */
[----:B------:R-:W2:Y:S04]  /*175b0*/  LDL R102, [R1+0x7d8] ;  /* 0x0007d80001667983 */ /* 0x000ea80000100800 */
[----:B------:R0:W2:Y:S02]  /*175c0*/  @P1 LDG.E.U16 R90, desc[UR60][R92.64] ;  /* 0x0000003c5c5a1981 */ /* 0x0000a4000c1e1500 */
[----:B0-----:R-:W-:-:S02]  /*175d0*/  PRMT R93, RZ, 0x7610, R93 ;  /* 0x00007610ff5d7816 */ /* 0x001fc4000000005d */
[----:B------:R-:W-:-:S06]  /*175e0*/  PRMT R92, RZ, 0x7610, R92 ;  /* 0x00007610ff5c7816 */ /* 0x000fcc000000005c */
[----:B------:R0:W2:Y:S04]  /*175f0*/  @P1 LDG.E.U16 R92, desc[UR60][R94.64] ;  /* 0x0000003c5e5c1981 */ /* 0x0000a8000c1e1500 */
[----:B----4-:R1:W4:Y:S01]  /*17600*/  @P1 LDG.E.U16 R93, desc[UR60][R96.64] ;  /* 0x0000003c605d1981 */ /* 0x010322000c1e1500 */
[----:B0-----:R-:W-:Y:S02]  /*17610*/  PRMT R94, RZ, 0x7610, R94 ;  /* 0x00007610ff5e7816 */ /* 0x001fe4000000005e */
[----:B------:R-:W-:Y:S01]  /*17620*/  ISETP.GT.AND P1, PT, R168, 0x67, PT ;  /* 0x00000067a800780c */ /* 0x000fe20003f24270 */
[----:B-1----:R-:W-:Y:S02]  /*17630*/  @P0 IMAD.MOV.U32 R96, RZ, RZ, R104 ;  /* 0x000000ffff600224 */ /* 0x002fe400078e0068 */
[----:B------:R-:W-:Y:S01]  /*17640*/  @P0 IMAD.MOV.U32 R97, RZ, RZ, R105 ;  /* 0x000000ffff610224 */ /* 0x000fe200078e0069 */
        /* <DEDUP_REMOVED lines=8> */
[----:B------:R-:W5:Y:S04]  /*176d0*/  LDL R106, [R1+0x7b0] ;  /* 0x0007b000016a7983 */ /* 0x000f680000100800 */
[----:B------:R-:W5:Y:S04]  /*176e0*/  LDL R107, [R1+0x7ac] ;  /* 0x0007ac00016b7983 */ /* 0x000f680000100800 */
[----:B---3--:R2:W3:Y:S02]  /*176f0*/  @P0 LDG.E.U16 R97, desc[UR60][R100.64] ;  /* 0x0000003c64610981 */ /* 0x0084e4000c1e1500 */
[----:B--2---:R-:W-:-:S02]  /*17700*/  @P1 IMAD.MOV.U32 R100, RZ, RZ, R2 ;  /* 0x000000ffff641224 */ /* 0x004fc400078e0002 */
[----:B------:R-:W2:Y:S01]  /*17710*/  LDL R2, [R1+0x7a8] ;  /* 0x0007a80001027983 */ /* 0x000ea20000100800 */
[----:B------:R-:W-:Y:S01]  /*17720*/  PRMT R96, RZ, 0x7610, R96 ;  /* 0x00007610ff607816 */ /* 0x000fe20000000060 */
[----:B------:R-:W-:Y:S02]  /*17730*/  @P1 IMAD.MOV.U32 R101, RZ, RZ, R108 ;  /* 0x000000ffff651224 */ /* 0x000fe400078e006c */
[----:B------:R-:W3:Y:S04]  /*17740*/  LDL R108, [R1+0x7a0] ;  /* 0x0007a000016c7983 */ /* 0x000ee80000100800 */
[----:B------:R0:W3:Y:S01]  /*17750*/  @P0 LDG.E.U16 R96, desc[UR60][R98.64] ;  /* 0x0000003c62600981 */ /* 0x0000e2000c1e1500 */
[----:B------:R-:W-:Y:S02]  /*17760*/  ISETP.GT.AND P0, PT, R168, 0x68, PT ;  /* 0x00000068a800780c */ /* 0x000fe40003f04270 */
[----:B0-----:R-:W-:-:S02]  /*17770*/  PRMT R98, RZ, 0x7610, R98 ;  /* 0x00007610ff627816 */ /* 0x001fc40000000062 */
[----:B------:R-:W-:-:S04]  /*17780*/  PRMT R99, RZ, 0x7610, R99 ;  /* 0x00007610ff637816 */ /* 0x000fc80000000063 */
[----:B------:R0:W3:Y:S04]  /*17790*/  @P1 LDG.E.U16 R98, desc[UR60][R100.64] ;  /* 0x0000003c64621981 */ /* 0x0000e8000c1e1500 */
[----:B------:R1:W3:Y:S01]  /*177a0*/  @P1 LDG.E.U16 R99, desc[UR60][R102.64] ;  /* 0x0000003c66631981 */ /* 0x0002e2000c1e1500 */
[----:B0-----:R-:W-:Y:S02]  /*177b0*/  PRMT R100, RZ, 0x7610, R100 ;  /* 0x00007610ff647816 */ /* 0x001fe40000000064 */
[----:B------:R-:W-:Y:S01]  /*177c0*/  PRMT R101, RZ, 0x7610, R101 ;  /* 0x00007610ff657816 */ /* 0x000fe20000000065 */
[----:B-1----:R-:W-:Y:S02]  /*177d0*/  @P1 IMAD.MOV.U32 R102, RZ, RZ, R110 ;  /* 0x000000ffff661224 */ /* 0x002fe400078e006e */
[----:B------:R-:W-:Y:S01]  /*177e0*/  @P1 IMAD.MOV.U32 R103, RZ, RZ, R111 ;  /* 0x000000ffff671224 */ /* 0x000fe200078e006f */
[----:B------:R-:W3:Y:S04]  /*177f0*/  LDL R110, [R1+0x790] ;  /* 0x00079000016e7983 */ /* 0x000ee80000100800 */
[----:B------:R-:W3:Y:S04]  /*17800*/  LDL R111, [R1+0x78c] ;  /* 0x00078c00016f7983 */ /* 0x000ee80000100800 */
[----:B------:R0:W3:Y:S04]  /*17810*/  @P1 LDG.E.U16 R100, desc[UR60][R102.64] ;  /* 0x0000003c66641981 */ /* 0x0000e8000c1e1500 */
[----:B----4-:R1:W4:Y:S01]  /*17820*/  @P1 LDG.E.U16 R101, desc[UR60][R104.64] ;  /* 0x0000003c68651981 */ /* 0x010322000c1e1500 */
[----:B0-----:R-:W-:-:S02]  /*17830*/  PRMT R102, RZ, 0x7610, R102 ;  /* 0x00007610ff667816 */ /* 0x001fc40000000066 */
[----:B------:R-:W-:Y:S01]  /*17840*/  PRMT R103, RZ, 0x7610, R103 ;  /* 0x00007610ff677816 */ /* 0x000fe20000000067 */
[----:B-1----:R-:W-:Y:S02]  /*17850*/  @P0 IMAD.MOV.U32 R104, RZ, RZ, R115 ;  /* 0x000000ffff680224 */ /* 0x002fe400078e0073 */
[----:B------:R-:W-:Y:S01]  /*17860*/  @P0 IMAD.MOV.U32 R105, RZ, RZ, R118 ;  /* 0x000000ffff690224 */ /* 0x000fe200078e0076 */
[----:B------:R-:W4:Y:S04]  /*17870*/  LDL R115, [R1+0x778] ;  /* 0x0007780001737983 */ /* 0x000f280000100800 */
[----:B------:R-:W4:Y:S04]  /*17880*/  LDL R118, [R1+0x788] ;  /* 0x0007880001767983 */ /* 0x000f280000100800 */
[----:B------:R0:W4:Y:S02]  /*17890*/  @P0 LDG.E.U16 R102, desc[UR60][R104.64] ;  /* 0x0000003c68660981 */ /* 0x000124000c1e1500 */
[----:B0-----:R-:W-:-:S02]  /*178a0*/  @P0 IMAD.MOV.U32 R104, RZ, RZ, R112 ;  /* 0x000000ffff680224 */ /* 0x001fc400078e0070 */
[----:B------:R-:W-:Y:S01]  /*178b0*/  @P0 IMAD.MOV.U32 R105, RZ, RZ, R113 ;  /* 0x000000ffff690224 */ /* 0x000fe200078e0071 */
[----:B------:R-:W4:Y:S04]  /*178c0*/  LDL R112, [R1+0x780] ;  /* 0x0007800001707983 */ /* 0x000f280000100800 */
[----:B------:R-:W4:Y:S04]  /*178d0*/  LDL R113, [R1+0x77c] ;  /* 0x00077c0001717983 */ /* 0x000f280000100800 */
[----:B------:R0:W4:Y:S02]  /*178e0*/  @P0 LDG.E.U16 R103, desc[UR60][R104.64] ;  /* 0x0000003c68670981 */ /* 0x000124000c1e1500 */
[----:B0-----:R-:W-:-:S06]  /*178f0*/  PRMT R104, RZ, 0x7610, R104 ;  /* 0x00007610ff687816 */ /* 0x001fcc0000000068 */
[----:B-----5:R0:W5:Y:S02]  /*17900*/  @P0 LDG.E.U16 R104, desc[UR60][R106.64] ;  /* 0x0000003c6a680981 */ /* 0x020164000c1e1500 */
[----:B0-----:R-:W-:Y:S02]  /*17910*/  @P0 IMAD.MOV.U32 R107, RZ, RZ, R114 ;  /* 0x000000ffff6b0224 */ /* 0x001fe400078e0072 */
[----:B------:R-:W5:Y:S01]  /*17920*/  LDL R114, [R1+0x76c] ;  /* 0x00076c0001727983 */ /* 0x000f620000100800 */
[----:B--2---:R-:W-:-:S03]  /*17930*/  @P0 IMAD.MOV.U32 R106, RZ, RZ, R2 ;  /* 0x000000ffff6a0224 */ /* 0x004fc600078e0002 */
[----:B------:R-:W2:Y:S01]  /*17940*/  LDL R2, [R1+0x770] ;  /* 0x0007700001027983 */ /* 0x000ea20000100800 */
[----:B------:R-:W-:Y:S02]  /*17950*/  ISETP.GT.AND P1, PT, R168, 0x69, PT ;  /* 0x00000069a800780c */ /* 0x000fe40003f24270 */
[----:B------:R-:W-:-:S06]  /*17960*/  PRMT R105, RZ, 0x7610, R105 ;  /* 0x00007610ff697816 */ /* 0x000fcc0000000069 */
[----:B------:R0:W2:Y:S02]  /*17970*/  @P0 LDG.E.U16 R105, desc[UR60][R106.64] ;  /* 0x0000003c6a690981 */ /* 0x0000a4000c1e1500 */
[----:B0-----:R-:W-:Y:S02]  /*17980*/  PRMT R106, RZ, 0x7610, R106 ;  /* 0x00007610ff6a7816 */ /* 0x001fe4000000006a */
[----:B------:R-:W-:-:S04]  /*17990*/  PRMT R107, RZ, 0x7610, R107 ;  /* 0x00007610ff6b7816 */ /* 0x000fc8000000006b */
[----:B---3--:R0:W3:Y:S02]  /*179a0*/  @P1 LDG.E.U16 R106, desc[UR60][R108.64] ;  /* 0x0000003c6c6a1981 */ /* 0x0080e4000c1e1500 */
[----:B0-----:R-:W-:Y:S02]  /*179b0*/  @P1 IMAD.MOV.U32 R108, RZ, RZ, R116 ;  /* 0x000000ffff6c1224 */ /* 0x001fe400078e0074 */
[----:B------:R-:W-:Y:S01]  /*179c0*/  @P1 IMAD.MOV.U32 R109, RZ, RZ, R117 ;  /* 0x000000ffff6d1224 */ /* 0x000fe200078e0075 */
[----:B------:R-:W3:Y:S04]  /*179d0*/  LDL R116, [R1+0x760] ;  /* 0x0007600001747983 */ /* 0x000ee80000100800 */
[----:B------:R-:W3:Y:S04]  /*179e0*/  LDL R117, [R1+0x75c] ;  /* 0x00075c0001757983 */ /* 0x000ee80000100800 */
[----:B------:R0:W3:Y:S01]  /*179f0*/  @P1 LDG.E.U16 R107, desc[UR60][R108.64] ;  /* 0x0000003c6c6b1981 */ /* 0x0000e2000c1e1500 */
[----:B------:R-:W-:-:S02]  /*17a00*/  ISETP.GT.AND P0, PT, R168, 0x6a, PT ;  /* 0x0000006aa800780c */ /* 0x000fc40003f04270 */
[----:B0-----:R-:W-:Y:S02]  /*17a10*/  PRMT R108, RZ, 0x7610, R108 ;  /* 0x00007610ff6c7816 */ /* 0x001fe4000000006c */
[----:B------:R-:W-:-:S04]  /*17a20*/  PRMT R109, RZ, 0x7610, R109 ;  /* 0x00007610ff6d7816 */ /* 0x000fc8000000006d */
[----:B------:R4:W3:Y:S02]  /*17a30*/  @P1 LDG.E.U16 R108, desc[UR60][R110.64] ;  /* 0x0000003c6e6c1981 */ /* 0x0008e4000c1e1500 */
[----:B----4-:R-:W-:Y:S02]  /*17a40*/  @P1 IMAD.MOV.U32 R110, RZ, RZ, R118 ;  /* 0x000000ffff6e1224 */ /* 0x010fe400078e0076 */
[----:B------:R-:W-:Y:S01]  /*17a50*/  @P1 IMAD.MOV.U32 R111, RZ, RZ, R119 ;  /* 0x000000ffff6f1224 */ /* 0x000fe200078e0077 */
[----:B------:R-:W4:Y:S04]  /*17a60*/  LDL R118, [R1+0x750] ;  /* 0x0007500001767983 */ /* 0x000f280000100800 */
[----:B------:R-:W4:Y:S04]  /*17a70*/  LDL R119, [R1+0x74c] ;  /* 0x00074c0001777983 */ /* 0x000f280000100800 */
[----:B------:R0:W4:Y:S02]  /*17a80*/  @P1 LDG.E.U16 R109, desc[UR60][R110.64] ;  /* 0x0000003c6e6d1981 */ /* 0x000124000c1e1500 */
[----:B0-----:R-:W-:-:S06]  /*17a90*/  PRMT R110, RZ, 0x7610, R110 ;  /* 0x00007610ff6e7816 */ /* 0x001fcc000000006e */
[----:B------:R0:W4:Y:S02]  /*17aa0*/  @P0 LDG.E.U16 R110, desc[UR60][R112.64] ;  /* 0x0000003c706e0981 */ /* 0x000124000c1e1500 */
[----:B0-----:R-:W-:Y:S02]  /*17ab0*/  @P0 IMAD.MOV.U32 R112, RZ, RZ, R115 ;  /* 0x000000ffff700224 */ /* 0x001fe400078e0073 */
[----:B------:R-:W-:Y:S02]  /*17ac0*/  @P0 IMAD.MOV.U32 R113, RZ, RZ, R120 ;  /* 0x000000ffff710224 */ /* 0x000fe400078e0078 */
[----:B------:R-:W4:Y:S01]  /*17ad0*/  LDL R120, [R1+0x740] ;  /* 0x0007400001787983 */ /* 0x000f220000100800 */
[----:B-----5:R-:W-:Y:S02]  /*17ae0*/  @P0 IMAD.MOV.U32 R115, RZ, RZ, R114 ;  /* 0x000000ffff730224 */ /* 0x020fe400078e0072 */
[----:B--2---:R-:W-:Y:S02]  /*17af0*/  @P0 IMAD.MOV.U32 R114, RZ, RZ, R2 ;  /* 0x000000ffff720224 */ /* 0x004fe400078e0002 */
[----:B------:R-:W2:Y:S01]  /*17b00*/  LDL R2, [R1+0x738] ;  /* 0x0007380001027983 */ /* 0x000ea20000100800 */
[----:B------:R-:W-:-:S06]  /*17b10*/  PRMT R111, RZ, 0x7610, R111 ;  /* 0x00007610ff6f7816 */ /* 0x000fcc000000006f */
[----:B------:R0:W5:Y:S01]  /*17b20*/  @P0 LDG.E.U16 R111, desc[UR60][R112.64] ;  /* 0x0000003c706f0981 */ /* 0x000162000c1e1500 */
[----:B------:R-:W-:Y:S02]  /*17b30*/  ISETP.GT.AND P1, PT, R168, 0x6b, PT ;  /* 0x0000006ba800780c */ /* 0x000fe40003f24270 */
[----:B0-----:R-:W-:Y:S02]  /*17b40*/  PRMT R112, RZ, 0x7610, R112 ;  /* 0x00007610ff707816 */ /* 0x001fe40000000070 */
[----:B------:R-:W-:-:S04]  /*17b50*/  PRMT R113, RZ, 0x7610, R113 ;  /* 0x00007610ff717816 */ /* 0x000fc80000000071 */
[----:B------:R0:W5:Y:S02]  /*17b60*/  @P0 LDG.E.U16 R112, desc[UR60][R114.64] ;  /* 0x0000003c72700981 */ /* 0x000164000c1e1500 */
[----:B0-----:R-:W-:Y:S02]  /*17b70*/  @P0 IMAD.MOV.U32 R114, RZ, RZ, R122 ;  /* 0x000000ffff720224 */ /* 0x001fe400078e007a */
[----:B------:R-:W-:Y:S01]  /*17b80*/  @P0 IMAD.MOV.U32 R115, RZ, RZ, R123 ;  /* 0x000000ffff730224 */ /* 0x000fe200078e007b */
[----:B------:R-:W5:Y:S04]  /*17b90*/  LDL R122, [R1+0x730] ;  /* 0x00073000017a7983 */ /* 0x000f680000100800 */
[----:B------:R-:W5:Y:S04]  /*17ba0*/  LDL R123, [R1+0x72c] ;  /* 0x00072c00017b7983 */ /* 0x000f680000100800 */
[----:B------:R0:W5:Y:S02]  /*17bb0*/  @P0 LDG.E.U16 R113, desc[UR60][R114.64] ;  /* 0x0000003c72710981 */ /* 0x000164000c1e1500 */
[----:B0-----:R-:W-:-:S02]  /*17bc0*/  PRMT R114, RZ, 0x7610, R114 ;  /* 0x00007610ff727816 */ /* 0x001fc40000000072 */
        /* <DEDUP_REMOVED lines=10> */
[----:B----4-:R0:W4:Y:S02]  /*17c70*/  @P1 LDG.E.U16 R116, desc[UR60][R118.64] ;  /* 0x0000003c76741981 */ /* 0x010124000c1e1500 */
[----:B0-----:R-:W-:Y:S02]  /*17c80*/  @P1 IMAD.MOV.U32 R118, RZ, RZ, R126 ;  /* 0x000000ffff761224 */ /* 0x001fe400078e007e */
[----:B------:R-:W-:Y:S01]  /*17c90*/  @P1 IMAD.MOV.U32 R119, RZ, RZ, R127 ;  /* 0x000000ffff771224 */ /* 0x000fe200078e007f */
[----:B------:R-:W4:Y:S04]  /*17ca0*/  LDL R126, [R1+0x710] ;  /* 0x00071000017e7983 */ /* 0x000f280000100800 */
[----:B------:R-:W4:Y:S04]  /*17cb0*/  LDL R127, [R1+0x70c] ;  /* 0x00070c00017f7983 */ /* 0x000f280000100800 */
[----:B------:R0:W4:Y:S02]  /*17cc0*/  @P1 LDG.E.U16 R117, desc[UR60][R118.64] ;  /* 0x0000003c76751981 */ /* 0x000124000c1e1500 */
[----:B0-----:R-:W-:-:S06]  /*17cd0*/  PRMT R118, RZ, 0x7610, R118 ;  /* 0x00007610ff767816 */ /* 0x001fcc0000000076 */
[----:B------:R2:W4:Y:S02]  /*17ce0*/  @P0 LDG.E.U16 R118, desc[UR60][R120.64] ;  /* 0x0000003c78760981 */ /* 0x000524000c1e1500 */
[----:B--2---:R-:W-:Y:S02]  /*17cf0*/  @P0 IMAD.MOV.U32 R120, RZ, RZ, R2 ;  /* 0x000000ffff780224 */ /* 0x004fe400078e0002 */
[----:B------:R-:W2:Y:S01]  /*17d00*/  LDL R2, [R1+0x708] ;  /* 0x0007080001027983 */ /* 0x000ea20000100800 */
[----:B------:R-:W-:Y:S01]  /*17d10*/  PRMT R119, RZ, 0x7610, R119 ;  /* 0x00007610ff777816 */ /* 0x000fe20000000077 */
[----:B------:R-:W-:Y:S01]  /*17d20*/  @P0 IMAD.MOV.U32 R121, RZ, RZ, R128 ;  /* 0x000000ffff790224 */ /* 0x000fe200078e0080 */
[----:B------:R-:W-:Y:S01]  /*17d30*/  ISETP.GT.AND P1, PT, R168, 0x6d, PT ;  /* 0x0000006da800780c */ /* 0x000fe20003f24270 */
[----:B------:R-:W2:Y:S04]  /*17d40*/  LDL R128, [R1+0x700] ;  /* 0x0007000001807983 */ /* 0x000ea80000100800 */
[----:B------:R0:W2:Y:S02]  /*17d50*/  @P0 LDG.E.U16 R119, desc[UR60][R120.64] ;  /* 0x0000003c78770981 */ /* 0x0000a4000c1e1500 */
[----:B0-----:R-:W-:-:S02]  /*17d60*/  PRMT R120, RZ, 0x7610, R120 ;  /* 0x00007610ff787816 */ /* 0x001fc40000000078 */
[----:B------:R-:W-:-:S04]  /*17d70*/  PRMT R121, RZ, 0x7610, R121 ;  /* 0x00007610ff797816 */ /* 0x000fc80000000079 */
[----:B-----5:R0:W5:Y:S02]  /*17d80*/  @P0 LDG.E.U16 R120, desc[UR60][R122.64] ;  /* 0x0000003c7a780981 */ /* 0x020164000c1e1500 */
        /* <DEDUP_REMOVED lines=12> */
[----:B------:R0:W3:Y:S02]  /*17e50*/  @P1 LDG.E.U16 R123, desc[UR60][R124.64] ;  /* 0x0000003c7c7b1981 */ /* 0x0000e4000c1e1500 */
[----:B0-----:R-:W-:-:S06]  /*17e60*/  PRMT R124, RZ, 0x7610, R124 ;  /* 0x00007610ff7c7816 */ /* 0x001fcc000000007c */
[----:B----4-:R0:W4:Y:S02]  /*17e70*/  @P1 LDG.E.U16 R124, desc[UR60][R126.64] ;  /* 0x0000003c7e7c1981 */ /* 0x010124000c1e1500 */
[----:B0-----:R-:W-:Y:S02]  /*17e80*/  @P1 IMAD.MOV.U32 R127, RZ, RZ, R134 ;  /* 0x000000ffff7f1224 */ /* 0x001fe400078e0086 */
[----:B------:R-:W4:Y:S01]  /*17e90*/  LDL R134, [R1+0x6d0] ;  /* 0x0006d00001867983 */ /* 0x000f220000100800 */
[----:B--2---:R-:W-:-:S03]  /*17ea0*/  @P1 IMAD.MOV.U32 R126, RZ, RZ, R2 ;  /* 0x000000ffff7e1224 */ /* 0x004fc600078e0002 */
[----:B------:R-:W2:Y:S01]  /*17eb0*/  LDL R2, [R1+0x14a4] ;  /* 0x0014a40001027983 */ /* 0x000ea20000100800 */
[----:B------:R-:W-:Y:S02]  /*17ec0*/  ISETP.GT.AND P0, PT, R168, 0x6e, PT ;  /* 0x0000006ea800780c */ /* 0x000fe40003f04270 */
[----:B------:R-:W-:-:S06]  /*17ed0*/  PRMT R125, RZ, 0x7610, R125 ;  /* 0x00007610ff7d7816 */ /* 0x000fcc000000007d */
[----:B------:R0:W2:Y:S02]  /*17ee0*/  @P1 LDG.E.U16 R125, desc[UR60][R126.64] ;  /* 0x0000003c7e7d1981 */ /* 0x0000a4000c1e1500 */
[----:B0-----:R-:W-:Y:S02]  /*17ef0*/  PRMT R126, RZ, 0x7610, R126 ;  /* 0x00007610ff7e7816 */ /* 0x001fe4000000007e */
[----:B------:R-:W-:-:S04]  /*17f00*/  PRMT R127, RZ, 0x7610, R127 ;  /* 0x00007610ff7f7816 */ /* 0x000fc8000000007f */
[----:B------:R0:W2:Y:S02]  /*17f10*/  @P0 LDG.E.U16 R126, desc[UR60][R128.64] ;  /* 0x0000003c807e0981 */ /* 0x0000a4000c1e1500 */
[----:B0-----:R-:W-:Y:S02]  /*17f20*/  @P0 IMAD.MOV.U32 R128, RZ, RZ, R136 ;  /* 0x000000ffff800224 */ /* 0x001fe400078e0088 */
[----:B------:R-:W-:Y:S01]  /*17f30*/  @P0 IMAD.MOV.U32 R129, RZ, RZ, R137 ;  /* 0x000000ffff810224 */ /* 0x000fe200078e0089 */
[----:B------:R-:W-:Y:S01]  /*17f40*/  ISETP.GT.AND P1, PT, R168, 0x6f, PT ;  /* 0x0000006fa800780c */ /* 0x000fe20003f24270 */
[----:B------:R-:W2:Y:S04]  /*17f50*/  LDL R137, [R1+0x14a8] ;  /* 0x0014a80001897983 */ /* 0x000ea80000100800 */
[----:B------:R0:W2:Y:S04]  /*17f60*/  @P0 LDG.E.U16 R127, desc[UR60][R128.64] ;  /* 0x0000003c807f0981 */ /* 0x0000a8000c1e1500 */
[----:B------:R-:W2:Y:S01]  /*17f70*/  LDL R136, [R1+0x14b0] ;  /* 0x0014b00001887983 */ /* 0x000ea20000100800 */
        /* <DEDUP_REMOVED lines=8> */
[----:B0-----:R-:W-:-:S06]  /*18000*/  PRMT R130, RZ, 0x7610, R130 ;  /* 0x00007610ff827816 */ /* 0x001fcc0000000082 */
[----:B---3--:R0:W3:Y:S02]  /*18010*/  @P1 LDG.E.U16 R130, desc[UR60][R132.64] ;  /* 0x0000003c84821981 */ /* 0x0080e4000c1e1500 */
[----:B0-----:R-:W-:Y:S02]  /*18020*/  @P1 IMAD.MOV.U32 R132, RZ, RZ, R135 ;  /* 0x000000ffff841224 */ /* 0x001fe400078e0087 */
[----:B------:R-:W-:Y:S02]  /*18030*/  @P1 IMAD.MOV.U32 R133, RZ, RZ, R140 ;  /* 0x000000ffff851224 */ /* 0x000fe400078e008c */
[----:B------:R-:W3:Y:S01]  /*18040*/  LDL R140, [R1+0x14c8] ;  /* 0x0014c800018c7983 */ /* 0x000ee20000100800 */
[----:B----4-:R-:W-:Y:S02]  /*18050*/  @P1 IMAD.MOV.U32 R135, RZ, RZ, R134 ;  /* 0x000000ffff871224 */ /* 0x010fe400078e0086 */
[----:B--2---:R-:W-:Y:S02]  /*18060*/  @P1 IMAD.MOV.U32 R134, RZ, RZ, R2 ;  /* 0x000000ffff861224 */ /* 0x004fe400078e0002 */
[----:B------:R-:W2:Y:S01]  /*18070*/  LDL R2, [R1+0x14d0] ;  /* 0x0014d00001027983 */ /* 0x000ea20000100800 */
[----:B------:R-:W-:-:S06]  /*18080*/  PRMT R131, RZ, 0x7610, R131 ;  /* 0x00007610ff837816 */ /* 0x000fcc0000000083 */
[----:B------:R0:W4:Y:S01]  /*18090*/  @P1 LDG.E.U16 R131, desc[UR60][R132.64] ;  /* 0x0000003c84831981 */ /* 0x000122000c1e1500 */
[----:B------:R-:W-:Y:S02]  /*180a0*/  ISETP.GT.AND P0, PT, R168, 0x70, PT ;  /* 0x00000070a800780c */ /* 0x000fe40003f04270 */
[----:B0-----:R-:W-:Y:S02]  /*180b0*/  PRMT R132, RZ, 0x7610, R132 ;  /* 0x00007610ff847816 */ /* 0x001fe40000000084 */
[----:B------:R-:W-:-:S04]  /*180c0*/  PRMT R133, RZ, 0x7610, R133 ;  /* 0x00007610ff857816 */ /* 0x000fc80000000085 */
[----:B------:R0:W4:Y:S02]  /*180d0*/  @P1 LDG.E.U16 R132, desc[UR60][R134.64] ;  /* 0x0000003c86841981 */ /* 0x000124000c1e1500 */
[----:B0-----:R-:W-:Y:S02]  /*180e0*/  @P1 IMAD.MOV.U32 R134, RZ, RZ, R142 ;  /* 0x000000ffff861224 */ /* 0x001fe400078e008e */
[----:B------:R-:W-:Y:S01]  /*180f0*/  @P1 IMAD.MOV.U32 R135, RZ, RZ, R143 ;  /* 0x000000ffff871224 */ /* 0x000fe200078e008f */
[----:B------:R-:W4:Y:S04]  /*18100*/  LDL R142, [R1+0x14e4] ;  /* 0x0014e400018e7983 */ /* 0x000f280000100800 */
[----:B------:R-:W4:Y:S04]  /*18110*/  LDL R143, [R1+0x14d4] ;  /* 0x0014d400018f7983 */ /* 0x000f280000100800 */
[----:B------:R0:W4:Y:S01]  /*18120*/  @P1 LDG.E.U16 R133, desc[UR60][R134.64] ;  /* 0x0000003c86851981 */ /* 0x000122000c1e1500 */
[----:B------:R-:W-:-:S02]  /*18130*/  ISETP.GT.AND P1, PT, R168, 0x71, PT ;  /* 0x00000071a800780c */ /* 0x000fc40003f24270 */
[----:B0-----:R-:W-:Y:S02]  /*18140*/  PRMT R134, RZ, 0x7610, R134 ;  /* 0x00007610ff867816 */ /* 0x001fe40000000086 */
[----:B------:R-:W-:-:S04]  /*18150*/  PRMT R135, RZ, 0x7610, R135 ;  /* 0x00007610ff877816 */ /* 0x000fc80000000087 */
[----:B------:R0:W4:Y:S02]  /*18160*/  @P0 LDG.E.U16 R134, desc[UR60][R136.64] ;  /* 0x0000003c88860981 */ /* 0x000124000c1e1500 */
[----:B0-----:R-:W-:Y:S02]  /*18170*/  @P0 IMAD.MOV.U32 R136, RZ, RZ, R144 ;  /* 0x000000ffff880224 */ /* 0x001fe400078e0090 */
[----:B------:R-:W-:Y:S01]  /*18180*/  @P0 IMAD.MOV.U32 R137, RZ, RZ, R145 ;  /* 0x000000ffff890224 */ /* 0x000fe200078e0091 */
[----:B------:R-:W4:Y:S04]  /*18190*/  LDL R144, [R1+0x14f0] ;  /* 0x0014f00001907983 */ /* 0x000f280000100800 */
[----:B------:R-:W4:Y:S04]  /*181a0*/  LDL R145, [R1+0x14e8] ;  /* 0x0014e80001917983 */ /* 0x000f280000100800 */
[----:B------:R0:W4:Y:S02]  /*181b0*/  @P0 LDG.E.U16 R135, desc[UR60][R136.64] ;  /* 0x0000003c88870981 */ /* 0x000124000c1e1500 */
[----:B0-----:R-:W-:-:S06]  /*181c0*/  PRMT R136, RZ, 0x7610, R136 ;  /* 0x00007610ff887816 */ /* 0x001fcc0000000088 */
[----:B-----5:R0:W5:Y:S02]  /*181d0*/  @P0 LDG.E.U16 R136, desc[UR60][R138.64] ;  /* 0x0000003c8a880981 */ /* 0x020164000c1e1500 */
[----:B0-----:R-:W-:Y:S02]  /*181e0*/  @P0 IMAD.MOV.U32 R138, RZ, RZ, R141 ;  /* 0x000000ffff8a0224 */ /* 0x001fe400078e008d */
[----:B------:R-:W-:Y:S02]  /*181f0*/  @P0 IMAD.MOV.U32 R139, RZ, RZ, R146 ;  /* 0x000000ffff8b0224 */ /* 0x000fe400078e0092 */
[----:B---3--:R-:W-:Y:S01]  /*18200*/  @P1 IMAD.MOV.U32 R141, RZ, RZ, R140 ;  /* 0x000000ffff8d1224 */ /* 0x008fe200078e008c */
[----:B------:R-:W3:Y:S01]  /*18210*/  LDL R146, [R1+0x1504] ;  /* 0x0015040001927983 */ /* 0x000ee20000100800 */
[----:B--2---:R-:W-:-:S03]  /*18220*/  @P1 IMAD.MOV.U32 R140, RZ, RZ, R2 ;  /* 0x000000ffff8c1224 */ /* 0x004fc600078e0002 */
[----:B------:R-:W2:Y:S01]  /*18230*/  LDL R2, [R1+0x150c] ;  /* 0x00150c0001027983 */ /* 0x000ea20000100800 */
[----:B------:R-:W-:-:S06]  /*18240*/  PRMT R137, RZ, 0x7610, R137 ;  /* 0x00007610ff897816 */ /* 0x000fcc0000000089 */
[----:B------:R0:W5:Y:S02]  /*18250*/  @P0 LDG.E.U16 R137, desc[UR60][R138.64] ;  /* 0x0000003c8a890981 */ /* 0x000164000c1e1500 */
[----:B0-----:R-:W-:Y:S02]  /*18260*/  PRMT R138, RZ, 0x7610, R138 ;  /* 0x00007610ff8a7816 */ /* 0x001fe4000000008a */
[----:B------:R-:W-:-:S04]  /*18270*/  PRMT R139, RZ, 0x7610, R139 ;  /* 0x00007610ff8b7816 */ /* 0x000fc8000000008b */
[----:B------:R0:W5:Y:S02]  /*18280*/  @P1 LDG.E.U16 R138, desc[UR60][R140.64] ;  /* 0x0000003c8c8a1981 */ /* 0x000164000c1e1500 */
[----:B0-----:R-:W-:Y:S02]  /*18290*/  @P1 IMAD.MOV.U32 R140, RZ, RZ, R148 ;  /* 0x000000ffff8c1224 */ /* 0x001fe400078e0094 */
[----:B------:R-:W-:Y:S01]  /*182a0*/  @P1 IMAD.MOV.U32 R141, RZ, RZ, R149 ;  /* 0x000000ffff8d1224 */ /* 0x000fe200078e0095 */
[----:B------:R-:W5:Y:S04]  /*182b0*/  LDL R148, [R1+0x1510] ;  /* 0x0015100001947983 */ /* 0x000f680000100800 */
[----:B------:R-:W5:Y:S04]  /*182c0*/  LDL R149, [R1+0x1508] ;  /* 0x0015080001957983 */ /* 0x000f680000100800 */
[----:B------:R0:W5:Y:S01]  /*182d0*/  @P1 LDG.E.U16 R139, desc[UR60][R140.64] ;  /* 0x0000003c8c8b1981 */ /* 0x000162000c1e1500 */
        /* <DEDUP_REMOVED lines=9> */
[----:B0-----:R-:W-:-:S02]  /*18370*/  PRMT R142, RZ, 0x7610, R142 ;  /* 0x00007610ff8e7816 */ /* 0x001fc4000000008e */
        /* <DEDUP_REMOVED lines=8> */
[----:B---3--:R0:W3:Y:S02]  /*18400*/  @P0 LDG.E.U16 R144, desc[UR60][R146.64] ;  /* 0x0000003c92900981 */ /* 0x0080e4000c1e1500 */
[----:B0-----:R-:W-:Y:S02]  /*18410*/  @P0 IMAD.MOV.U32 R147, RZ, RZ, R154 ;  /* 0x000000ffff930224 */ /* 0x001fe400078e009a */
[----:B------:R-:W3:Y:S01]  /*18420*/  LDL R154, [R1+0x151c] ;  /* 0x00151c00019a7983 */ /* 0x000ee20000100800 */
[----:B--2---:R-:W-:-:S03]  /*18430*/  @P0 IMAD.MOV.U32 R146, RZ, RZ, R2 ;  /* 0x000000ffff920224 */ /* 0x004fc600078e0002 */
[----:B------:R-:W2:Y:S01]  /*18440*/  LDL R2, [R1+0x1538] ;  /* 0x0015380001027983 */ /* 0x000ea20000100800 */
[----:B------:R-:W-:Y:S02]  /*18450*/  ISETP.GT.AND P1, PT, R168, 0x73, PT ;  /* 0x00000073a800780c */ /* 0x000fe40003f24270 */
[----:B------:R-:W-:-:S06]  /*18460*/  PRMT R145, RZ, 0x7610, R145 ;  /* 0x00007610ff917816 */ /* 0x000fcc0000000091 */
[----:B------:R0:W2:Y:S02]  /*18470*/  @P0 LDG.E.U16 R145, desc[UR60][R146.64] ;  /* 0x0000003c92910981 */ /* 0x0000a4000c1e1500 */
[----:B0-----:R-:W-:Y:S02]  /*18480*/  PRMT R146, RZ, 0x7610, R146 ;  /* 0x00007610ff927816 */ /* 0x001fe40000000092 */
[----:B------:R-:W-:Y:S02]  /*18490*/  PRMT R147, RZ, 0x7610, R147 ;  /* 0x00007610ff937816 */ /* 0x000fe40000000093 */
[----:B------:R-:W-:Y:S02]  /*184a0*/  ISETP.GT.AND P0, PT, R168, 0x74, PT ;  /* 0x00000074a800780c */ /* 0x000fe40003f04270 */
[----:B-----5:R0:W5:Y:S02]  /*184b0*/  @P1 LDG.E.U16 R146, desc[UR60][R148.64] ;  /* 0x0000003c94921981 */ /* 0x020164000c1e1500 */
[----:B0-----:R-:W-:-:S02]  /*184c0*/  @P1 IMAD.MOV.U32 R148, RZ, RZ, R158 ;  /* 0x000000ffff941224 */ /* 0x001fc400078e009e */
[----:B------:R-:W-:Y:S01]  /*184d0*/  @P1 IMAD.MOV.U32 R149, RZ, RZ, R160 ;  /* 0x000000ffff951224 */ /* 0x000fe200078e00a0 */
[----:B------:R-:W5:Y:S04]  /*184e0*/  LDL R158, [R1+0x1550] ;  /* 0x00155000019e7983 */ /* 0x000f680000100800 */
[----:B------:R-:W5:Y:S04]  /*184f0*/  LDL R160, [R1+0x154c] ;  /* 0x00154c0001a07983 */ /* 0x000f680000100800 */
[----:B------:R0:W5:Y:S02]  /*18500*/  @P1 LDG.E.U16 R147, desc[UR60][R148.64] ;  /* 0x0000003c94931981 */ /* 0x000164000c1e1500 */
[----:B0-----:R-:W-:-:S02]  /*18510*/  PRMT R148, RZ, 0x7610, R148 ;  /* 0x00007610ff947816 */ /* 0x001fc40000000094 */
[----:B------:R-:W-:-:S04]  /*18520*/  PRMT R149, RZ, 0x7610, R149 ;  /* 0x00007610ff957816 */ /* 0x000fc80000000095 */
[----:B----4-:R0:W4:Y:S02]  /*18530*/  @P1 LDG.E.U16 R148, desc[UR60][R150.64] ;  /* 0x0000003c96941981 */ /* 0x010124000c1e1500 */
[----:B0-----:R-:W-:Y:S02]  /*18540*/  @P1 IMAD.MOV.U32 R151, RZ, RZ, R159 ;  /* 0x000000ffff971224 */ /* 0x001fe400078e009f */
[----:B------:R-:W4:Y:S01]  /*18550*/  LDL R159, [R1+0x6c4] ;  /* 0x0006c400019f7983 */ /* 0x000f220000100800 */
[----:B------:R-:W-:-:S03]  /*18560*/  @P1 IMAD.MOV.U32 R150, RZ, RZ, R157 ;  /* 0x000000ffff961224 */ /* 0x000fc600078e009d */
[----:B------:R-:W4:Y:S04]  /*18570*/  LDL R157, [R1+0x153c] ;  /* 0x00153c00019d7983 */ /* 0x000f280000100800 */
[----:B------:R0:W4:Y:S02]  /*18580*/  @P1 LDG.E.U16 R149, desc[UR60][R150.64] ;  /* 0x0000003c96951981 */ /* 0x000124000c1e1500 */
[----:B0-----:R-:W-:Y:S01]  /*18590*/  PRMT R150, RZ, 0x7610, R150 ;  /* 0x00007610ff967816 */ /* 0x001fe20000000096 */
[----:B------:R-:W-:Y:S02]  /*185a0*/  @P0 IMAD.MOV.U32 R162, RZ, RZ, R155 ;  /* 0x000000ffffa20224 */ /* 0x000fe400078e009b */
[----:B------:R-:W-:Y:S01]  /*185b0*/  @P0 IMAD.MOV.U32 R163, RZ, RZ, R156 ;  /* 0x000000ffffa30224 */ /* 0x000fe200078e009c */
[----:B------:R-:W4:Y:S04]  /*185c0*/  LDL R155, [R1+0x6c0] ;  /* 0x0006c000019b7983 */ /* 0x000f280000100800 */
[----:B------:R-:W4:Y:S04]  /*185d0*/  LDL R156, [R1+0x6bc] ;  /* 0x0006bc00019c7983 */ /* 0x000f280000100800 */
[----:B------:R3:W4:Y:S01]  /*185e0*/  @P0 LDG.E.U16 R150, desc[UR60][R162.64] ;  /* 0x0000003ca2960981 */ /* 0x000722000c1e1500 */
[----:B------:R-:W-:Y:S01]  /*185f0*/  PRMT R151, RZ, 0x7610, R151 ;  /* 0x00007610ff977816 */ /* 0x000fe20000000097 */
[----:B---3--:R-:W-:-:S02]  /*18600*/  @P0 IMAD.MOV.U32 R163, RZ, RZ, R154 ;  /* 0x000000ffffa30224 */ /* 0x008fc400078e009a */
[----:B------:R-:W3:Y:S01]  /*18610*/  LDL R154, [R1+0x6b4] ;  /* 0x0006b400019a7983 */ /* 0x000ee20000100800 */
[----:B--2---:R-:W-:-:S03]  /*18620*/  @P0 IMAD.MOV.U32 R162, RZ, RZ, R2 ;  /* 0x000000ffffa20224 */ /* 0x004fc600078e0002 */
[----:B------:R-:W2:Y:S04]  /*18630*/  LDL R2, [R1+0x6b8] ;  /* 0x0006b80001027983 */ /* 0x000ea80000100800 */
[----:B------:R0:W2:Y:S02]  /*18640*/  @P0 LDG.E.U16 R151, desc[UR60][R162.64] ;  /* 0x0000003ca2970981 */ /* 0x0000a4000c1e1500 */
[----:B0-----:R-:W-:Y:S02]  /*18650*/  @P0 IMAD.MOV.U32 R162, RZ, RZ, R211 ;  /* 0x000000ffffa20224 */ /* 0x001fe400078e00d3 */
[----:B------:R-:W-:Y:S01]  /*18660*/  @P0 IMAD.MOV.U32 R163, RZ, RZ, R213 ;  /* 0x000000ffffa30224 */ /* 0x000fe200078e00d5 */
[----:B------:R-:W2:Y:S04]  /*18670*/  LDL R211, [R1+0x6b0] ;  /* 0x0006b00001d37983 */ /* 0x000ea80000100800 */
[----:B------:R-:W2:Y:S01]  /*18680*/  LDL R213, [R1+0x6ac] ;  /* 0x0006ac0001d57983 */ /* 0x000ea20000100800 */
[----:B------:R-:W-:-:S03]  /*18690*/  ISETP.GT.AND P1, PT, R168, 0x75, PT ;  /* 0x00000075a800780c */ /* 0x000fc60003f24270 */
[----:B------:R0:W2:Y:S02]  /*186a0*/  @P0 LDG.E.U16 R152, desc[UR60][R162.64] ;  /* 0x0000003ca2980981 */ /* 0x0000a4000c1e1500 */
[----:B0-----:R-:W-:Y:S02]  /*186b0*/  @P0 IMAD.MOV.U32 R163, RZ, RZ, R161 ;  /* 0x000000ffffa30224 */ /* 0x001fe400078e00a1 */
        /* <DEDUP_REMOVED lines=8> */
[----:B------:R4:W5:Y:S02]  /*18740*/  @P1 LDG.E.U16 R166, desc[UR60][R162.64] ;  /* 0x0000003ca2a61981 */ /* 0x000964000c1e1500 */
[----:B----4-:R-:W-:-:S02]  /*18750*/  @P1 IMAD.MOV.U32 R163, RZ, RZ, R159 ;  /* 0x000000ffffa31224 */ /* 0x010fc400078e009f */
[----:B------:R-:W4:Y:S01]  /*18760*/  LDL R159, [R1+0x694] ;  /* 0x00069400019f7983 */ /* 0x000f220000100800 */
[----:B------:R-:W-:-:S03]  /*18770*/  @P1 IMAD.MOV.U32 R162, RZ, RZ, R157 ;  /* 0x000000ffffa21224 */ /* 0x000fc600078e009d */
[----:B------:R-:W4:Y:S04]  /*18780*/  LDL R157, [R1+0x698] ;  /* 0x00069800019d7983 */ /* 0x000f280000100800 */
[----:B------:R0:W4:Y:S02]  /*18790*/  @P1 LDG.E.U16 R167, desc[UR60][R162.64] ;  /* 0x0000003ca2a71981 */ /* 0x000124000c1e1500 */
[----:B0-----:R-:W-:Y:S02]  /*187a0*/  @P1 IMAD.MOV.U32 R162, RZ, RZ, R155 ;  /* 0x000000ffffa21224 */ /* 0x001fe400078e009b */
[----:B------:R-:W-:Y:S01]  /*187b0*/  @P1 IMAD.MOV.U32 R163, RZ, RZ, R156 ;  /* 0x000000ffffa31224 */ /* 0x000fe200078e009c */
[----:B------:R-:W4:Y:S04]  /*187c0*/  LDL R155, [R1+0x670] ;  /* 0x00067000019b7983 */ /* 0x000f280000100800 */
[----:B------:R-:W4:Y:S04]  /*187d0*/  LDL R156, [R1+0x66c] ;  /* 0x00066c00019c7983 */ /* 0x000f280000100800 */
[----:B------:R3:W4:Y:S01]  /*187e0*/  @P1 LDG.E.U16 R170, desc[UR60][R162.64] ;  /* 0x0000003ca2aa1981 */ /* 0x000722000c1e1500 */
[----:B------:R-:W-:Y:S01]  /*187f0*/  ISETP.GT.AND P0, PT, R168, 0x76, PT ;  /* 0x00000076a800780c */ /* 0x000fe20003f04270 */
        /* <DEDUP_REMOVED lines=8> */
[----:B------:R-:W2:Y:S04]  /*18880*/  LDL R213, [R1+0x65c] ;  /* 0x00065c0001d57983 */ /* 0x000ea80000100800 */
[----:B------:R0:W2:Y:S02]  /*18890*/  @P0 LDG.E.U16 R174, desc[UR60][R162.64] ;  /* 0x0000003ca2ae0981 */ /* 0x0000a4000c1e1500 */
[----:B0-----:R-:W-:-:S02]  /*188a0*/  @P0 IMAD.MOV.U32 R163, RZ, RZ, R161 ;  /* 0x000000ffffa30224 */ /* 0x001fc400078e00a1 */
[----:B------:R-:W2:Y:S01]  /*188b0*/  LDL R161, [R1+0x654] ;  /* 0x0006540001a17983 */ /* 0x000ea20000100800 */
[----:B------:R-:W-:Y:S01]  /*188c0*/  ISETP.GT.AND P1, PT, R168, 0x78, PT ;  /* 0x00000078a800780c */ /* 0x000fe20003f24270 */
[----:B-----5:R-:W-:Y:S02]  /*188d0*/  @P0 IMAD.MOV.U32 R162, RZ, RZ, R160 ;  /* 0x000000ffffa20224 */ /* 0x020fe400078e00a0 */
[----:B------:R-:W5:Y:S04]  /*188e0*/  LDL R160, [R1+0x658] ;  /* 0x0006580001a07983 */ /* 0x000f680000100800 */
[----:B------:R0:W5:Y:S02]  /*188f0*/  @P0 LDG.E.U16 R176, desc[UR60][R162.64] ;  /* 0x0000003ca2b00981 */ /* 0x000164000c1e1500 */
[----:B0-----:R-:W-:-:S02]  /*18900*/  @P0 IMAD.MOV.U32 R162, RZ, RZ, R158 ;  /* 0x000000ffffa20224 */ /* 0x001fc400078e009e */
        /* <DEDUP_REMOVED lines=13> */
[----:B------:R3:W4:Y:S02]  /*189e0*/  @P1 LDG.E.U16 R182, desc[UR60][R162.64] ;  /* 0x0000003ca2b61981 */ /* 0x000724000c1e1500 */
        /* <DEDUP_REMOVED lines=81> */
[----:B------:R-:W5:Y:S01]  /*18f00*/  LDL R158, [R1+0x5d0] ;  /* 0x0005d000019e7983 */ /* 0x000f620000100800 */
[----:B------:R-:W-:-:S03]  /*18f10*/  ISETP.GT.AND P0, PT, R168, 0x7c, PT ;  /* 0x0000007ca800780c */ /* 0x000fc60003f04270 */
[----:B------:R-:W5:Y:S04]  /*18f20*/  LDL R215, [R1+0x5b0] ;  /* 0x0005b00001d77983 */ /* 0x000f680000100800 */
[----:B------:R4:W5:Y:S02]  /*18f30*/  @P1 LDG.E.U16 R214, desc[UR60][R162.64] ;  /* 0x0000003ca2d61981 */ /* 0x000964000c1e1500 */
[----:B----4-:R-:W-:Y:S02]  /*18f40*/  @P1 IMAD.MOV.U32 R163, RZ, RZ, R159 ;  /* 0x000000ffffa31224 */ /* 0x010fe400078e009f */
        /* <DEDUP_REMOVED lines=18> */
[----:B------:R0:W2:Y:S01]  /*19070*/  @P0 LDG.E.U16 R222, desc[UR60][R162.64] ;  /* 0x0000003ca2de0981 */ /* 0x0000a2000c1e1500 */
[----:B------:R-:W-:Y:S01]  /*19080*/  ISETP.GT.AND P1, PT, R168, 0x7d, PT ;  /* 0x0000007da800780c */ /* 0x000fe20003f24270 */
[----:B0-----:R-:W-:-:S02]  /*19090*/  @P0 IMAD.MOV.U32 R163, RZ, RZ, R161 ;  /* 0x000000ffffa30224 */ /* 0x001fc400078e00a1 */
[----:B------:R-:W2:Y:S01]  /*190a0*/  LDL R161, [R1+0x59c] ;  /* 0x00059c0001a17983 */ /* 0x000ea20000100800 */
[----:B-----5:R-:W-:-:S03]  /*190b0*/  @P0 IMAD.MOV.U32 R162, RZ, RZ, R160 ;  /* 0x000000ffffa20224 */ /* 0x020fc600078e00a0 */
[----:B------:R-:W5:Y:S04]  /*190c0*/  LDL R160, [R1+0x5a0] ;  /* 0x0005a00001a07983 */ /* 0x000f680000100800 */
[----:B------:R0:W5:Y:S02]  /*190d0*/  @P0 LDG.E.U16 R224, desc[UR60][R162.64] ;  /* 0x0000003ca2e00981 */ /* 0x000164000c1e1500 */
[----:B0-----:R-:W-:Y:S02]  /*190e0*/  @P0 IMAD.MOV.U32 R162, RZ, RZ, R158 ;  /* 0x000000ffffa20224 */ /* 0x001fe400078e009e */
[----:B------:R-:W5:Y:S01]  /*190f0*/  LDL R158, [R1+0x598] ;  /* 0x00059800019e7983 */ /* 0x000f620000100800 */
[----:B----4-:R-:W-:-:S03]  /*19100*/  @P0 IMAD.MOV.U32 R163, RZ, RZ, R159 ;  /* 0x000000ffffa30224 */ /* 0x010fc600078e009f */
[----:B------:R-:W4:Y:S04]  /*19110*/  LDL R159, [R1+0x590] ;  /* 0x00059000019f7983 */ /* 0x000f280000100800 */
[----:B------:R0:W4:Y:S02]  /*19120*/  @P0 LDG.E.U16 R226, desc[UR60][R162.64] ;  /* 0x0000003ca2e20981 */ /* 0x000124000c1e1500 */
[----:B0-----:R-:W-:Y:S02]  /*19130*/  @P0 IMAD.MOV.U32 R162, RZ, RZ, R157 ;  /* 0x000000ffffa20224 */ /* 0x001fe400078e009d */
        /* <DEDUP_REMOVED lines=8> */
[----:B---3--:R-:W-:-:S02]  /*191c0*/  @P1 IMAD.MOV.U32 R163, RZ, RZ, R154 ;  /* 0x000000ffffa31224 */ /* 0x008fc400078e009a */
[----:B------:R-:W3:Y:S01]  /*191d0*/  LDL R154, [R1+0x574] ;  /* 0x00057400019a7983 */ /* 0x000ee20000100800 */
[----:B------:R-:W-:Y:S01]  /*191e0*/  PRMT R234, RZ, 0x7610, R234 ;  /* 0x00007610ffea7816 */ /* 0x000fe200000000ea */
[----:B--2---:R-:W-:Y:S02]  /*191f0*/  @P1 IMAD.MOV.U32 R162, RZ, RZ, R2 ;  /* 0x000000ffffa21224 */ /* 0x004fe400078e0002 */
[----:B------:R-:W2:Y:S04]  /*19200*/  LDL R2, [R1+0x578] ;  /* 0x0005780001027983 */ /* 0x000ea80000100800 */
[----:B------:R0:W2:Y:S02]  /*19210*/  @P1 LDG.E.U16 R232, desc[UR60][R162.64] ;  /* 0x0000003ca2e81981 */ /* 0x0000a4000c1e1500 */
[----:B0-----:R-:W-:-:S02]  /*19220*/  @P1 IMAD.MOV.U32 R162, RZ, RZ, R215 ;  /* 0x000000ffffa21224 */ /* 0x001fc400078e00d7 */
[----:B------:R-:W-:Y:S01]  /*19230*/  @P1 IMAD.MOV.U32 R163, RZ, RZ, R217 ;  /* 0x000000ffffa31224 */ /* 0x000fe200078e00d9 */
[----:B------:R-:W2:Y:S04]  /*19240*/  LDL R215, [R1+0x550] ;  /* 0x0005500001d77983 */ /* 0x000ea80000100800 */
[----:B------:R-:W2:Y:S04]  /*19250*/  LDL R217, [R1+0x54c] ;  /* 0x00054c0001d97983 */ /* 0x000ea80000100800 */
[----:B------:R0:W2:Y:S02]  /*19260*/  @P1 LDG.E.U16 R234, desc[UR60][R162.64] ;  /* 0x0000003ca2ea1981 */ /* 0x0000a4000c1e1500 */
[----:B0-----:R-:W-:-:S02]  /*19270*/  @P1 IMAD.MOV.U32 R162, RZ, RZ, R211 ;  /* 0x000000ffffa21224 */ /* 0x001fc400078e00d3 */
[----:B------:R-:W-:Y:S01]  /*19280*/  @P1 IMAD.MOV.U32 R163, RZ, RZ, R213 ;  /* 0x000000ffffa31224 */ /* 0x000fe200078e00d5 */
[----:B------:R-:W2:Y:S04]  /*19290*/  LDL R211, [R1+0x548] ;  /* 0x0005480001d37983 */ /* 0x000ea80000100800 */
[----:B------:R-:W2:Y:S01]  /*192a0*/  LDL R213, [R1+0x544] ;  /* 0x0005440001d57983 */ /* 0x000ea20000100800 */
[----:B------:R-:W0:Y:S01]  /*192b0*/  S2R R157, SR_TID.X ;  /* 0x00000000009d7919 */ /* 0x000e220000002100 */
[----:B------:R-:W-:Y:S02]  /*192c0*/  ISETP.GT.AND P0, PT, R168, 0x7e, PT ;  /* 0x0000007ea800780c */ /* 0x000fe40003f04270 */
[----:B------:R-:W-:Y:S02]  /*192d0*/  PRMT R236, RZ, 0x7610, R236 ;  /* 0x00007610ffec7816 */ /* 0x000fe400000000ec */
[----:B------:R-:W-:-:S02]  /*192e0*/  PRMT R238, RZ, 0x7610, R238 ;  /* 0x00007610ffee7816 */ /* 0x000fc400000000ee */
[----:B------:R-:W-:Y:S01]  /*192f0*/  PRMT R240, RZ, 0x7610, R240 ;  /* 0x00007610fff07816 */ /* 0x000fe200000000f0 */
[----:B------:R-:W1:Y:S01]  /*19300*/  S2R R252, SR_TID.X ;  /* 0x0000000000fc7919 */ /* 0x000e620000002100 */
[----:B------:R5:W2:Y:S01]  /*19310*/  @P1 LDG.E.U16 R236, desc[UR60][R162.64] ;  /* 0x0000003ca2ec1981 */ /* 0x000aa2000c1e1500 */
[----:B------:R-:W-:-:S03]  /*19320*/  PRMT R244, RZ, 0x7610, R244 ;  /* 0x00007610fff47816 */ /* 0x000fc600000000f4 */
[----:B------:R-:W2:Y:S01]  /*19330*/  LDL.LU R243, [R1+0xbc] ;  /* 0x0000bc0001f37983 */ /* 0x000ea20000300800 */
[----:B-----5:R-:W-:Y:S02]  /*19340*/  @P0 IMAD.MOV.U32 R162, RZ, RZ, R160 ;  /* 0x000000ffffa20224 */ /* 0x020fe400078e00a0 */
[----:B------:R-:W-:Y:S01]  /*19350*/  @P0 IMAD.MOV.U32 R163, RZ, RZ, R161 ;  /* 0x000000ffffa30224 */ /* 0x000fe200078e00a1 */
[----:B------:R-:W-:Y:S01]  /*19360*/  ISETP.GT.AND P1, PT, R168, 0x7f, PT ;  /* 0x0000007fa800780c */ /* 0x000fe20003f24270 */
[----:B------:R-:W5:Y:S04]  /*19370*/  LDL.LU R245, [R1+0xb8] ;  /* 0x0000b80001f57983 */ /* 0x000f680000300800 */
[----:B------:R0:W5:Y:S01]  /*19380*/  @P0 LDG.E.U16 R238, desc[UR60][R162.64] ;  /* 0x0000003ca2ee0981 */ /* 0x000162000c1e1500 */
[----:B------:R-:W-:-:S03]  /*19390*/  PRMT R246, RZ, 0x7610, R246 ;  /* 0x00007610fff67816 */ /* 0x000fc600000000f6 */
[----:B------:R-:W5:Y:S04]  /*193a0*/  LDL.LU R247, [R1+0xb4] ;  /* 0x0000b40001f77983 */ /* 0x000f680000300800 */
[----:B------:R-:W5:Y:S01]  /*193b0*/  LDL.LU R249, [R1+0xb0] ;  /* 0x0000b00001f97983 */ /* 0x000f620000300800 */
[----:B0-----:R-:W-:-:S03]  /*193c0*/  @P0 IMAD.MOV.U32 R162, RZ, RZ, R158 ;  /* 0x000000ffffa20224 */ /* 0x001fc600078e009e */
[----:B------:R-:W5:Y:S01]  /*193d0*/  LDL.LU R158, [R1+0xac] ;  /* 0x0000ac00019e7983 */ /* 0x000f620000300800 */
[----:B----4-:R-:W-:-:S05]  /*193e0*/  @P0 IMAD.MOV.U32 R163, RZ, RZ, R159 ;  /* 0x000000ffffa30224 */ /* 0x010fca00078e009f */
[----:B------:R0:W4:Y:S02]  /*193f0*/  @P0 LDG.E.U16 R240, desc[UR60][R162.64] ;  /* 0x0000003ca2f00981 */ /* 0x000124000c1e1500 */
[----:B0-----:R-:W-:-:S04]  /*19400*/  LOP3.LUT R162, R157, 0x7f, RZ, 0xc0, !PT ;  /* 0x0000007f9da27812 */ /* 0x001fc800078ec0ff */
[----:B------:R-:W-:Y:S02]  /*19410*/  ISETP.GE.AND P2, PT, R162, R168, PT ;  /* 0x000000a8a200720c */ /* 0x000fe40003f46270 */
[----:B------:R-:W-:Y:S01]  /*19420*/  PRMT R168, RZ, 0x7610, R168 ;  /* 0x00007610ffa87816 */ /* 0x000fe200000000a8 */
[----:B------:R-:W-:Y:S02]  /*19430*/  @P0 IMAD.MOV.U32 R162, RZ, RZ, R155 ;  /* 0x000000ffffa20224 */ /* 0x000fe400078e009b */
[----:B------:R-:W-:Y:S01]  /*19440*/  @P0 IMAD.MOV.U32 R163, RZ, RZ, R156 ;  /* 0x000000ffffa30224 */ /* 0x000fe200078e009c */
[----:B------:R-:W4:Y:S04]  /*19450*/  LDL.LU R155, [R1+0xa8] ;  /* 0x0000a800019b7983 */ /* 0x000f280000300800 */
[----:B------:R3:W4:Y:S01]  /*19460*/  @P0 LDG.E.U16 R168, desc[UR60][R162.64] ;  /* 0x0000003ca2a80981 */ /* 0x000722000c1e1500 */
[----:B------:R-:W-:Y:S01]  /*19470*/  PRMT R248, RZ, 0x7610, R248 ;  /* 0x00007610fff87816 */ /* 0x000fe200000000f8 */
[----:B---3--:R-:W-:-:S02]  /*19480*/  @P0 IMAD.MOV.U32 R163, RZ, RZ, R154 ;  /* 0x000000ffffa30224 */ /* 0x008fc400078e009a */
[----:B------:R-:W3:Y:S04]  /*19490*/  LDL.LU R154, [R1+0xa4] ;  /* 0x0000a400019a7983 */ /* 0x000ee80000300800 */
[----:B------:R-:W3:Y:S04]  /*194a0*/  LDL.LU R157, [R1+0xa0] ;  /* 0x0000a000019d7983 */ /* 0x000ee80000300800 */
[----:B------:R-:W3:Y:S04]  /*194b0*/  LDL.LU R156, [R1+0x9c] ;  /* 0x00009c00019c7983 */ /* 0x000ee80000300800 */
[----:B------:R-:W3:Y:S04]  /*194c0*/  LDL.LU R159, [R1+0x98] ;  /* 0x00009800019f7983 */ /* 0x000ee80000300800 */
[----:B------:R-:W3:Y:S04]  /*194d0*/  LDL.LU R160, [R1+0x94] ;  /* 0x0000940001a07983 */ /* 0x000ee80000300800 */
[----:B------:R-:W3:Y:S01]  /*194e0*/  LDL.LU R161, [R1+0x90] ;  /* 0x0000900001a17983 */ /* 0x000ee20000300800 */
[----:B------:R-:W-:Y:S01]  /*194f0*/  PRMT R250, RZ, 0x7610, R250 ;  /* 0x00007610fffa7816 */ /* 0x000fe200000000fa */
[----:B-1----:R-:W-:-:S05]  /*19500*/  IMAD.SHL.U32 R251, R252, 0x2, RZ ;  /* 0x00000002fcfb7824 */ /* 0x002fca00078e00ff */
[----:B------:R-:W-:Y:S01]  /*19510*/  LOP3.LUT R251, R251, 0x7e, RZ, 0xc0, !PT ;  /* 0x0000007efbfb7812 */ /* 0x000fe200078ec0ff */
[----:B--2---:R-:W-:Y:S02]  /*19520*/  @P0 IMAD.MOV.U32 R162, RZ, RZ, R2 ;  /* 0x000000ffffa20224 */ /* 0x004fe400078e0002 */
[----:B------:R-:W2:Y:S04]  /*19530*/  LDL.LU R2, [R1+0x8c] ;  /* 0x00008c0001027983 */ /* 0x000ea80000300800 */
[----:B------:R0:W2:Y:S02]  /*19540*/  @P0 LDG.E.U16 R244, desc[UR60][R162.64] ;  /* 0x0000003ca2f40981 */ /* 0x0000a4000c1e1500 */
[----:B0-----:R-:W-:Y:S02]  /*19550*/  @P1 IMAD.MOV.U32 R162, RZ, RZ, R223 ;  /* 0x000000ffffa21224 */ /* 0x001fe400078e00df */
[----:B------:R-:W-:-:S05]  /*19560*/  @P1 IMAD.MOV.U32 R163, RZ, RZ, R225 ;  /* 0x000000ffffa31224 */ /* 0x000fca00078e00e1 */
[----:B------:R0:W2:Y:S02]  /*19570*/  @P1 LDG.E.U16 R246, desc[UR60][R162.64] ;  /* 0x0000003ca2f61981 */ /* 0x0000a4000c1e1500 */
[----:B0-----:R-:W-:Y:S02]  /*19580*/  @P1 IMAD.MOV.U32 R162, RZ, RZ, R219 ;  /* 0x000000ffffa21224 */ /* 0x001fe400078e00db */
[----:B------:R-:W-:-:S05]  /*19590*/  @P1 IMAD.MOV.U32 R163, RZ, RZ, R221 ;  /* 0x000000ffffa31224 */ /* 0x000fca00078e00dd */
[----:B------:R0:W2:Y:S02]  /*195a0*/  @P1 LDG.E.U16 R248, desc[UR60][R162.64] ;  /* 0x0000003ca2f81981 */ /* 0x0000a4000c1e1500 */
[----:B0-----:R-:W-:Y:S02]  /*195b0*/  @P1 IMAD.MOV.U32 R162, RZ, RZ, R215 ;  /* 0x000000ffffa21224 */ /* 0x001fe400078e00d7 */
[----:B------:R-:W-:-:S05]  /*195c0*/  @P1 IMAD.MOV.U32 R163, RZ, RZ, R217 ;  /* 0x000000ffffa31224 */ /* 0x000fca00078e00d9 */
[----:B------:R0:W2:Y:S02]  /*195d0*/  @P1 LDG.E.U16 R250, desc[UR60][R162.64] ;  /* 0x0000003ca2fa1981 */ /* 0x0000a4000c1e1500 */
[----:B0-----:R-:W-:Y:S01]  /*195e0*/  LOP3.LUT R162, R252, 0x40, RZ, 0xc0, !PT ;  /* 0x00000040fca27812 */ /* 0x001fe200078ec0ff */
[----:B------:R-:W-:-:S04]  /*195f0*/  @P1 IMAD.MOV.U32 R163, RZ, RZ, R213 ;  /* 0x000000ffffa31224 */ /* 0x000fc800078e00d5 */
[----:B------:R-:W-:Y:S02]  /*19600*/  IMAD R251, R162, 0x100, R251 ;  /* 0x00000100a2fb7824 */ /* 0x000fe400078e02fb */
[----:B------:R-:W-:Y:S02]  /*19610*/  @P1 IMAD.MOV.U32 R162, RZ, RZ, R211 ;  /* 0x000000ffffa21224 */ /* 0x000fe400078e00d3 */
[----:B------:R-:W2:Y:S04]  /*19620*/  LDL.LU R211, [R1+0x88] ;  /* 0x0000880001d37983 */ /* 0x000ea80000300800 */
[----:B------:R-:W2:Y:S04]  /*19630*/  LDL.LU R213, [R1+0x84] ;  /* 0x0000840001d57983 */ /* 0x000ea80000300800 */
[----:B------:R-:W2:Y:S04]  /*19640*/  LDL.LU R215, [R1+0x80] ;  /* 0x0000800001d77983 */ /* 0x000ea80000300800 */
[----:B------:R-:W2:Y:S04]  /*19650*/  LDL.LU R217, [R1+0x7c] ;  /* 0x00007c0001d97983 */ /* 0x000ea80000300800 */
[----:B------:R-:W2:Y:S04]  /*19660*/  LDL.LU R219, [R1+0x78] ;  /* 0x0000780001db7983 */ /* 0x000ea80000300800 */
[----:B------:R-:W2:Y:S01]  /*19670*/  LDL.LU R221, [R1+0x74] ;  /* 0x0000740001dd7983 */ /* 0x000ea20000300800 */
[----:B------:R-:W-:-:S03]  /*19680*/  PRMT R252, RZ, 0x7610, R252 ;  /* 0x00007610fffc7816 */ /* 0x000fc600000000fc */
[----:B------:R-:W2:Y:S04]  /*19690*/  LDL.LU R223, [R1+0x70] ;  /* 0x0000700001df7983 */ /* 0x000ea80000300800 */
[----:B------:R-:W2:Y:S04]  /*196a0*/  LDL.LU R225, [R1+0x6c] ;  /* 0x00006c0001e17983 */ /* 0x000ea80000300800 */
[----:B------:R-:W2:Y:S04]  /*196b0*/  LDL.LU R227, [R1+0x68] ;  /* 0x0000680001e37983 */ /* 0x000ea80000300800 */
[----:B------:R-:W2:Y:S04]  /*196c0*/  LDL.LU R229, [R1+0x64] ;  /* 0x0000640001e57983 */ /* 0x000ea80000300800 */
[----:B------:R-:W2:Y:S04]  /*196d0*/  LDL.LU R231, [R1+0x60] ;  /* 0x0000600001e77983 */ /* 0x000ea80000300800 */
[----:B------:R0:W2:Y:S01]  /*196e0*/  @P1 LDG.E.U16 R252, desc[UR60][R162.64] ;  /* 0x0000003ca2fc1981 */ /* 0x0000a2000c1e1500 */
[----:B------:R-:W-:Y:S06]  /*196f0*/  BAR.SYNC.DEFER_BLOCKING 0x0 ;  /* 0x0000000000007b1d */ /* 0x000fec0000010000 */
[----:B------:R-:W2:Y:S04]  /*19700*/  LDL.LU R233, [R1+0x5c] ;  /* 0x00005c0001e97983 */ /* 0x000ea80000300800 */
[----:B------:R-:W2:Y:S04]  /*19710*/  LDL.LU R235, [R1+0x58] ;  /* 0x0000580001eb7983 */ /* 0x000ea80000300800 */
[----:B------:R-:W2:Y:S04]  /*19720*/  LDL.LU R237, [R1+0x54] ;  /* 0x0000540001ed7983 */ /* 0x000ea80000300800 */
[----:B------:R-:W2:Y:S04]  /*19730*/  LDL.LU R239, [R1+0x50] ;  /* 0x0000500001ef7983 */ /* 0x000ea80000300800 */
[----:B------:R-:W2:Y:S04]  /*19740*/  LDL.LU R241, [R1+0x4c] ;  /* 0x00004c0001f17983 */ /* 0x000ea80000300800 */
[----:B------:R-:W2:Y:S01]  /*19750*/  LDL.LU R242, [R1+0x48] ;  /* 0x0000480001f27983 */ /* 0x000ea20000300800 */
[----:B0-----:R-:W-:-:S05]  /*19760*/  IMAD.IADD R162, R0, 0x1, R251 ;  /* 0x0000000100a27824 */ /* 0x001fca00078e02fb */
[----:B------:R0:W-:Y:S04]  /*19770*/  STS.U16 [R162], R243 ;  /* 0x000000f3a2007388 */ /* 0x0001e80000000400 */
[----:B-----5:R1:W-:Y:S04]  /*19780*/  STS.U16 [R162+0x8000], R245 ;  /* 0x008000f5a2007388 */ /* 0x0203e80000000400 */
[----:B------:R5:W-:Y:S04]  /*19790*/  STS.U16 [R162+0x10000], R247 ;  /* 0x010000f7a2007388 */ /* 0x000be80000000400 */
[----:B------:R3:W-:Y:S04]  /*197a0*/  STS.U16 [R162+0x18000], R249 ;  /* 0x018000f9a2007388 */ /* 0x0007e80000000400 */
[----:B------:R3:W-:Y:S04]  /*197b0*/  STS.U16 [R162+0x400], R158 ;  /* 0x0004009ea2007388 */ /* 0x0007e80000000400 */
[----:B----4-:R4:W-:Y:S04]  /*197c0*/  STS.U16 [R162+0x8400], R155 ;  /* 0x0084009ba2007388 */ /* 0x0109e80000000400 */
[----:B0-----:R-:W2:Y:S04]  /*197d0*/  LDL.LU R243, [R1+0x44] ;  /* 0x0000440001f37983 */ /* 0x001ea80000300800 */
[----:B-1----:R-:W2:Y:S04]  /*197e0*/  LDL.LU R245, [R1+0x40] ;  /* 0x0000400001f57983 */ /* 0x002ea80000300800 */
[----:B------:R-:W2:Y:S04]  /*197f0*/  LDL.LU R163, [R1+0x3c] ;  /* 0x00003c0001a37983 */ /* 0x000ea80000300800 */
[----:B-----5:R-:W5:Y:S04]  /*19800*/  LDL.LU R247, [R1+0x38] ;  /* 0x0000380001f77983 */ /* 0x020f680000300800 */
[----:B---3--:R-:W3:Y:S04]  /*19810*/  LDL.LU R249, [R1+0x34] ;  /* 0x0000340001f97983 */ /* 0x008ee80000300800 */
[----:B------:R-:W3:Y:S04]  /*19820*/  LDL.LU R158, [R1+0x30] ;  /* 0x00003000019e7983 */ /* 0x000ee80000300800 */
[----:B----4-:R-:W4:Y:S04]  /*19830*/  LDL.LU R155, [R1+0x2c] ;  /* 0x00002c00019b7983 */ /* 0x010f280000300800 */
[----:B------:R0:W-:Y:S04]  /*19840*/  STS.U16 [R162+0x10400], R154 ;  /* 0x0104009aa2007388 */ /* 0x0001e80000000400 */
[----:B------:R1:W-:Y:S04]  /*19850*/  STS.U16 [R162+0x18400], R157 ;  /* 0x0184009da2007388 */ /* 0x0003e80000000400 */
[----:B------:R1:W-:Y:S04]  /*19860*/  STS.U16 [R162+0x800], R156 ;  /* 0x0008009ca2007388 */ /* 0x0003e80000000400 */
[----:B------:R1:W-:Y:S04]  /*19870*/  STS.U16 [R162+0x8800], R159 ;  /* 0x0088009fa2007388 */ /* 0x0003e80000000400 */
[----:B------:R1:W-:Y:S04]  /*19880*/  STS.U16 [R162+0x10800], R160 ;  /* 0x010800a0a2007388 */ /* 0x0003e80000000400 */
[----:B------:R1:W-:Y:S04]  /*19890*/  STS.U16 [R162+0x18800], R161 ;  /* 0x018800a1a2007388 */ /* 0x0003e80000000400 */
[----:B0-----:R-:W4:Y:S04]  /*198a0*/  LDL.LU R154, [R1+0x28] ;  /* 0x00002800019a7983 */ /* 0x001f280000300800 */
[----:B-1----:R-:W4:Y:S04]  /*198b0*/  LDL.LU R157, [R1+0x24] ;  /* 0x00002400019d7983 */ /* 0x002f280000300800 */
[----:B------:R-:W4:Y:S04]  /*198c0*/  LDL.LU R156, [R1+0x20] ;  /* 0x00002000019c7983 */ /* 0x000f280000300800 */
[----:B------:R-:W4:Y:S04]  /*198d0*/  LDL.LU R159, [R1+0x1c] ;  /* 0x00001c00019f7983 */ /* 0x000f280000300800 */
[----:B------:R-:W4:Y:S04]  /*198e0*/  LDL.LU R160, [R1+0x18] ;  /* 0x0000180001a07983 */ /* 0x000f280000300800 */
[----:B------:R-:W4:Y:S04]  /*198f0*/  LDL.LU R161, [R1+0x14] ;  /* 0x0000140001a17983 */ /* 0x000f280000300800 */
[----:B--2---:R0:W-:Y:S04]  /*19900*/  STS.U16 [R162+0xc00], R2 ;  /* 0x000c0002a2007388 */ /* 0x0041e80000000400 */
[----:B0-----:R-:W2:Y:S04]  /*19910*/  LDL.LU R2, [R1+0x10] ;  /* 0x0000100001027983 */ /* 0x001ea80000300800 */
[----:B------:R0:W-:Y:S04]  /*19920*/  STS.U16 [R162+0x8c00], R211 ;  /* 0x008c00d3a2007388 */ /* 0x0001e80000000400 */
[----:B------:R1:W-:Y:S04]  /*19930*/  STS.U16 [R162+0x10c00], R213 ;  /* 0x010c00d5a2007388 */ /* 0x0003e80000000400 */
[----:B------:R1:W-:Y:S04]  /*19940*/  STS.U16 [R162+0x18c00], R215 ;  /* 0x018c00d7a2007388 */ /* 0x0003e80000000400 */
[----:B------:R1:W-:Y:S04]  /*19950*/  STS.U16 [R162+0x1000], R217 ;  /* 0x001000d9a2007388 */ /* 0x0003e80000000400 */
[----:B------:R1:W-:Y:S04]  /*19960*/  STS.U16 [R162+0x9000], R219 ;  /* 0x009000dba2007388 */ /* 0x0003e80000000400 */
[----:B------:R1:W-:Y:S04]  /*19970*/  STS.U16 [R162+0x11000], R221 ;  /* 0x011000dda2007388 */ /* 0x0003e80000000400 */
[----:B0-----:R-:W2:Y:S04]  /*19980*/  LDL.LU R211, [R1+0x1654] ;  /* 0x0016540001d37983 */ /* 0x001ea80000300800 */
[----:B-1----:R-:W2:Y:S04]  /*19990*/  LDL.LU R213, [R1+0x1650] ;  /* 0x0016500001d57983 */ /* 0x002ea80000300800 */
[----:B------:R-:W2:Y:S04]  /*199a0*/  LDL.LU R215, [R1+0x164c] ;  /* 0x00164c0001d77983 */ /* 0x000ea80000300800 */
[----:B------:R-:W2:Y:S04]  /*199b0*/  LDL.LU R217, [R1+0x1648] ;  /* 0x0016480001d97983 */ /* 0x000ea80000300800 */
[----:B------:R-:W2:Y:S04]  /*199c0*/  LDL.LU R219, [R1+0x1644] ;  /* 0x0016440001db7983 */ /* 0x000ea80000300800 */
[----:B------:R-:W2:Y:S04]  /*199d0*/  LDL.LU R221, [R1+0x1640] ;  /* 0x0016400001dd7983 */ /* 0x000ea80000300800 */
        /* <DEDUP_REMOVED lines=17> */
[----:B0-----:R-:W2:Y:S04]  /*19af0*/  LDL.LU R235, [R1+0x1624] ;  /* 0x0016240001eb7983 */ /* 0x001ea80000300800 */
[----:B-1----:R-:W2:Y:S04]  /*19b00*/  LDL.LU R237, [R1+0x1620] ;  /* 0x0016200001ed7983 */ /* 0x002ea80000300800 */
[----:B-----5:R-:W5:Y:S04]  /*19b10*/  LDL.LU R239, [R1+0x161c] ;  /* 0x00161c0001ef7983 */ /* 0x020f680000300800 */
[----:B---3--:R-:W3:Y:S04]  /*19b20*/  LDL.LU R241, [R1+0x1618] ;  /* 0x0016180001f17983 */ /* 0x008ee80000300800 */
[----:B------:R-:W5:Y:S04]  /*19b30*/  LDL.LU R242, [R1+0x1614] ;  /* 0x0016140001f27983 */ /* 0x000f680000300800 */
[----:B------:R0:W-:Y:S04]  /*19b40*/  STS.U16 [R162+0x11c00], R243 ;  /* 0x011c00f3a2007388 */ /* 0x0001e80000000400 */
[----:B------:R1:W-:Y:S04]  /*19b50*/  STS.U16 [R162+0x19c00], R245 ;  /* 0x019c00f5a2007388 */ /* 0x0003e80000000400 */
[----:B------:R1:W-:Y:S04]  /*19b60*/  STS.U16 [R162+0x2000], R163 ;  /* 0x002000a3a2007388 */ /* 0x0003e80000000400 */
[----:B------:R1:W-:Y:S04]  /*19b70*/  STS.U16 [R162+0xa000], R247 ;  /* 0x00a000f7a2007388 */ /* 0x0003e80000000400 */
[----:B------:R4:W-:Y:S04]  /*19b80*/  STS.U16 [R162+0x12000], R249 ;  /* 0x012000f9a2007388 */ /* 0x0009e80000000400 */
[----:B------:R4:W-:Y:S04]  /*19b90*/  STS.U16 [R162+0x1a000], R158 ;  /* 0x01a0009ea2007388 */ /* 0x0009e80000000400 */
[----:B0-----:R-:W3:Y:S04]  /*19ba0*/  LDL.LU R243, [R1+0x1610] ;  /* 0x0016100001f37983 */ /* 0x001ee80000300800 */
[----:B-1----:R-:W5:Y:S04]  /*19bb0*/  LDL.LU R245, [R1+0x160c] ;  /* 0x00160c0001f57983 */ /* 0x002f680000300800 */
[----:B------:R-:W3:Y:S04]  /*19bc0*/  LDL.LU R163, [R1+0x194] ;  /* 0x0001940001a37983 */ /* 0x000ee80000300800 */
[----:B------:R-:W5:Y:S04]  /*19bd0*/  LDL.LU R247, [R1+0x190] ;  /* 0x0001900001f77983 */ /* 0x000f680000300800 */
[----:B----4-:R-:W4:Y:S04]  /*19be0*/  LDL.LU R249, [R1+0x18c] ;  /* 0x00018c0001f97983 */ /* 0x010f280000300800 */
[----:B------:R0:W-:Y:S04]  /*19bf0*/  STS.U16 [R162+0x2400], R155 ;  /* 0x0024009ba2007388 */ /* 0x0001e80000000400 */
[----:B------:R-:W3:Y:S04]  /*19c00*/  LDL.LU R158, [R1+0x188] ;  /* 0x00018800019e7983 */ /* 0x000ee80000300800 */
[----:B------:R1:W-:Y:S04]  /*19c10*/  STS.U16 [R162+0xa400], R154 ;  /* 0x00a4009aa2007388 */ /* 0x0003e80000000400 */
[----:B------:R1:W-:Y:S04]  /*19c20*/  STS.U16 [R162+0x12400], R157 ;  /* 0x0124009da2007388 */ /* 0x0003e80000000400 */
[----:B------:R1:W-:Y:S04]  /*19c30*/  STS.U16 [R162+0x1a400], R156 ;  /* 0x01a4009ca2007388 */ /* 0x0003e80000000400 */
[----:B------:R1:W-:Y:S04]  /*19c40*/  STS.U16 [R162+0x2800], R159 ;  /* 0x0028009fa2007388 */ /* 0x0003e80000000400 */
[----:B0-----:R-:W3:Y:S04]  /*19c50*/  LDL.LU R155, [R1+0x184] ;  /* 0x00018400019b7983 */ /* 0x001ee80000300800 */
[----:B------:R0:W-:Y:S04]  /*19c60*/  STS.U16 [R162+0xa800], R160 ;  /* 0x00a800a0a2007388 */ /* 0x0001e80000000400 */
[----:B------:R0:W-:Y:S04]  /*19c70*/  STS.U16 [R162+0x12800], R161 ;  /* 0x012800a1a2007388 */ /* 0x0001e80000000400 */
[----:B-1----:R-:W3:Y:S04]  /*19c80*/  LDL.LU R154, [R1+0x180] ;  /* 0x00018000019a7983 */ /* 0x002ee80000300800 */
[----:B------:R-:W3:Y:S04]  /*19c90*/  LDL.LU R157, [R1+0x17c] ;  /* 0x00017c00019d7983 */ /* 0x000ee80000300800 */
[----:B------:R-:W3:Y:S04]  /*19ca0*/  LDL.LU R156, [R1+0x178] ;  /* 0x00017800019c7983 */ /* 0x000ee80000300800 */
[----:B------:R-:W3:Y:S04]  /*19cb0*/  LDL.LU R159, [R1+0x174] ;  /* 0x00017400019f7983 */ /* 0x000ee80000300800 */
[----:B0-----:R-:W3:Y:S04]  /*19cc0*/  LDL.LU R160, [R1+0x170] ;  /* 0x0001700001a07983 */ /* 0x001ee80000300800 */
[----:B------:R-:W3:Y:S04]  /*19cd0*/  LDL.LU R161, [R1+0x16c] ;  /* 0x00016c0001a17983 */ /* 0x000ee80000300800 */
[----:B--2---:R0:W-:Y:S04]  /*19ce0*/  STS.U16 [R162+0x1a800], R2 ;  /* 0x01a80002a2007388 */ /* 0x0041e80000000400 */
[----:B0-----:R-:W2:Y:S04]  /*19cf0*/  LDL.LU R2, [R1+0x168] ;  /* 0x0001680001027983 */ /* 0x001ea80000300800 */
[----:B------:R0:W-:Y:S04]  /*19d00*/  STS.U16 [R162+0x2c00], R221 ;  /* 0x002c00dda2007388 */ /* 0x0001e80000000400 */
[----:B0-----:R-:W2:Y:S04]  /*19d10*/  LDL.LU R221, [R1+0x198] ;  /* 0x0001980001dd7983 */ /* 0x001ea80000300800 */
[----:B------:R0:W-:Y:S04]  /*19d20*/  STS.U16 [R162+0xb000], R7 ;  /* 0x00b00007a2007388 */ /* 0x0001e80000000400 */
[----:B------:R1:W-:Y:S01]  /*19d30*/  STS.U16 [R162+0x3000], R6 ;  /* 0x00300006a2007388 */ /* 0x0003e20000000400 */
[----:B0-----:R-:W-:-:S03]  /*19d40*/  LOP3.LUT R7, R251, 0x10, RZ, 0x3c, !PT ;  /* 0x00000010fb077812 */ /* 0x001fc600078e3cff */
[----:B------:R-:W-:Y:S02]  /*19d50*/  STS.U16 [R162+0xac00], R219 ;  /* 0x00ac00dba2007388 */ /* 0x000fe40000000400 */
[----:B-1----:R-:W-:Y:S02]  /*19d60*/  IMAD.IADD R6, R0, 0x1, R7 ;  /* 0x0000000100067824 */ /* 0x002fe400078e0207 */
[----:B------:R-:W-:Y:S04]  /*19d70*/  STS.U16 [R162+0x12c00], R217 ;  /* 0x012c00d9a2007388 */ /* 0x000fe80000000400 */
        /* <DEDUP_REMOVED lines=15> */
[----:B-----5:R0:W-:Y:S04]  /*19e70*/  STS.U16 [R6+0x10080], R247 ;  /* 0x010080f706007388 */ /* 0x0201e80000000400 */
[----:B----4-:R1:W-:Y:S04]  /*19e80*/  STS.U16 [R6+0x18080], R249 ;  /* 0x018080f906007388 */ /* 0x0103e80000000400 */
[----:B---3--:R3:W-:Y:S04]  /*19e90*/  STS.U16 [R6+0x480], R158 ;  /* 0x0004809e06007388 */ /* 0x0087e80000000400 */
[----:B0-----:R-:W4:Y:S04]  /*19ea0*/  LDL.LU R247, [R1+0x164] ;  /* 0x0001640001f77983 */ /* 0x001f280000300800 */
[----:B-1----:R-:W5:Y:S04]  /*19eb0*/  LDL.LU R249, [R1+0x160] ;  /* 0x0001600001f97983 */ /* 0x002f680000300800 */
[----:B------:R0:W-:Y:S04]  /*19ec0*/  STS.U16 [R6+0x8480], R155 ;  /* 0x0084809b06007388 */ /* 0x0001e80000000400 */
[----:B---3--:R-:W3:Y:S04]  /*19ed0*/  LDL.LU R158, [R1+0x15c] ;  /* 0x00015c00019e7983 */ /* 0x008ee80000300800 */
[----:B------:R1:W-:Y:S04]  /*19ee0*/  STS.U16 [R6+0x10480], R154 ;  /* 0x0104809a06007388 */ /* 0x0003e80000000400 */
[----:B------:R1:W-:Y:S04]  /*19ef0*/  STS.U16 [R6+0x18480], R157 ;  /* 0x0184809d06007388 */ /* 0x0003e80000000400 */
[----:B0-----:R-:W3:Y:S04]  /*19f00*/  LDL.LU R155, [R1+0x158] ;  /* 0x00015800019b7983 */ /* 0x001ee80000300800 */
[----:B------:R0:W-:Y:S04]  /*19f10*/  STS.U16 [R6+0x880], R156 ;  /* 0x0008809c06007388 */ /* 0x0001e80000000400 */
[----:B------:R0:W-:Y:S04]  /*19f20*/  STS.U16 [R6+0x8880], R159 ;  /* 0x0088809f06007388 */ /* 0x0001e80000000400 */
[----:B------:R0:W-:Y:S04]  /*19f30*/  STS.U16 [R6+0x10880], R160 ;  /* 0x010880a006007388 */ /* 0x0001e80000000400 */
[----:B------:R0:W-:Y:S04]  /*19f40*/  STS.U16 [R6+0x18880], R161 ;  /* 0x018880a106007388 */ /* 0x0001e80000000400 */
[----:B-1----:R-:W3:Y:S04]  /*19f50*/  LDL.LU R154, [R1+0x154] ;  /* 0x00015400019a7983 */ /* 0x002ee80000300800 */
[----:B------:R-:W3:Y:S04]  /*19f60*/  LDL.LU R157, [R1+0x150] ;  /* 0x00015000019d7983 */ /* 0x000ee80000300800 */
[----:B0-----:R-:W3:Y:S04]  /*19f70*/  LDL.LU R156, [R1+0x14c] ;  /* 0x00014c00019c7983 */ /* 0x001ee80000300800 */
[----:B------:R-:W3:Y:S04]  /*19f80*/  LDL.LU R159, [R1+0x148] ;  /* 0x00014800019f7983 */ /* 0x000ee80000300800 */
[----:B------:R-:W3:Y:S04]  /*19f90*/  LDL.LU R160, [R1+0x144] ;  /* 0x0001440001a07983 */ /* 0x000ee80000300800 */
[----:B------:R-:W3:Y:S04]  /*19fa0*/  LDL.LU R161, [R1+0x140] ;  /* 0x0001400001a17983 */ /* 0x000ee80000300800 */
[----:B------:R-:W-:Y:S04]  /*19fb0*/  STS.U16 [R6+0x8080], R163 ;  /* 0x008080a306007388 */ /* 0x000fe80000000400 */
[----:B--2---:R0:W-:Y:S04]  /*19fc0*/  STS.U16 [R6+0xc80], R2 ;  /* 0x000c800206007388 */ /* 0x0041e80000000400 */
[----:B0-----:R-:W2:Y:S04]  /*19fd0*/  LDL.LU R2, [R1+0x13c] ;  /* 0x00013c0001027983 */ /* 0x001ea80000300800 */
[----:B------:R-:W2:Y:S04]  /*19fe0*/  LDL.LU R7, [R1+0x138] ;  /* 0x0001380001077983 */ /* 0x000ea80000300800 */
        /* <DEDUP_REMOVED lines=17> */
[----:B------:R0:W-:Y:S04]  /*1a100*/  STS.U16 [R6+0x80], R221 ;  /* 0x000080dd06007388 */ /* 0x0001e80000000400 */
[----:B0-----:R-:W2:Y:S04]  /*1a110*/  LDL.LU R221, [R1+0x4] ;  /* 0x0000040001dd7983 */ /* 0x001ea80000300800 */
[----:B------:R-:W2:Y:S04]  /*1a120*/  LDL.LU R163, [R1] ;  /* 0x0000000001a37983 */ /* 0x000ea80000300800 */
[----:B----4-:R0:W-:Y:S04]  /*1a130*/  STS.U16 [R6+0x8c80], R247 ;  /* 0x008c80f706007388 */ /* 0x0101e80000000400 */
[----:B-----5:R1:W-:Y:S04]  /*1a140*/  STS.U16 [R6+0x10c80], R249 ;  /* 0x010c80f906007388 */ /* 0x0203e80000000400 */
[----:B---3--:R3:W-:Y:S04]  /*1a150*/  STS.U16 [R6+0x18c80], R158 ;  /* 0x018c809e06007388 */ /* 0x0087e80000000400 */
[----:B0-----:R-:W4:Y:S04]  /*1a160*/  LDL.LU R247, [R1+0x1608] ;  /* 0x0016080001f77983 */ /* 0x001f280000300800 */
[----:B-1----:R-:W5:Y:S04]  /*1a170*/  LDL.LU R249, [R1+0x1604] ;  /* 0x0016040001f97983 */ /* 0x002f680000300800 */
[----:B---3--:R-:W3:Y:S04]  /*1a180*/  LDL.LU R158, [R1+0x1600] ;  /* 0x00160000019e7983 */ /* 0x008ee80000300800 */
[----:B------:R0:W-:Y:S04]  /*1a190*/  STS.U16 [R6+0x1080], R155 ;  /* 0x0010809b06007388 */ /* 0x0001e80000000400 */
[----:B------:R1:W-:Y:S04]  /*1a1a0*/  STS.U16 [R6+0x9080], R154 ;  /* 0x0090809a06007388 */ /* 0x0003e80000000400 */
[----:B------:R1:W-:Y:S04]  /*1a1b0*/  STS.U16 [R6+0x11080], R157 ;  /* 0x0110809d06007388 */ /* 0x0003e80000000400 */
[----:B------:R1:W-:Y:S04]  /*1a1c0*/  STS.U16 [R6+0x19080], R156 ;  /* 0x0190809c06007388 */ /* 0x0003e80000000400 */
[----:B0-----:R-:W4:Y:S04]  /*1a1d0*/  LDL.LU R155, [R1+0x15fc] ;  /* 0x0015fc00019b7983 */ /* 0x001f280000300800 */
[----:B------:R0:W-:Y:S04]  /*1a1e0*/  STS.U16 [R6+0x1480], R159 ;  /* 0x0014809f06007388 */ /* 0x0001e80000000400 */
[----:B------:R0:W-:Y:S04]  /*1a1f0*/  STS.U16 [R6+0x9480], R160 ;  /* 0x009480a006007388 */ /* 0x0001e80000000400 */
[----:B------:R0:W-:Y:S04]  /*1a200*/  STS.U16 [R6+0x11480], R161 ;  /* 0x011480a106007388 */ /* 0x0001e80000000400 */
[----:B-1----:R-:W5:Y:S04]  /*1a210*/  LDL.LU R154, [R1+0x15f8] ;  /* 0x0015f800019a7983 */ /* 0x002f680000300800 */
[----:B------:R-:W3:Y:S04]  /*1a220*/  LDL.LU R157, [R1+0x15f4] ;  /* 0x0015f400019d7983 */ /* 0x000ee80000300800 */
[----:B------:R-:W4:Y:S04]  /*1a230*/  LDL.LU R156, [R1+0x15f0] ;  /* 0x0015f000019c7983 */ /* 0x000f280000300800 */
[----:B0-----:R-:W5:Y:S04]  /*1a240*/  LDL.LU R159, [R1+0x15ec] ;  /* 0x0015ec00019f7983 */ /* 0x001f680000300800 */
[----:B------:R-:W3:Y:S04]  /*1a250*/  LDL.LU R160, [R1+0x15e8] ;  /* 0x0015e80001a07983 */ /* 0x000ee80000300800 */
        /* <DEDUP_REMOVED lines=9> */
[----:B0-----:R-:W5:Y:S04]  /*1a2f0*/  LDL.LU R104, [R1+0x2b4] ;  /* 0x0002b40001687983 */ /* 0x001f680000300800 */
[----:B-1----:R-:W3:Y:S04]  /*1a300*/  LDL.LU R103, [R1+0x2b0] ;  /* 0x0002b00001677983 */ /* 0x002ee80000300800 */
[----:B------:R-:W4:Y:S04]  /*1a310*/  LDL.LU R102, [R1+0x2ac] ;  /* 0x0002ac0001667983 */ /* 0x000f280000300800 */
[----:B------:R-:W2:Y:S04]  /*1a320*/  LDL.LU R8, [R1+0x2a8] ;  /* 0x0002a80001087983 */ /* 0x000ea80000300800 */
[----:B------:R-:W2:Y:S04]  /*1a330*/  LDL.LU R215, [R1+0x2a4] ;  /* 0x0002a40001d77983 */ /* 0x000ea80000300800 */
[----:B------:R0:W-:Y:S04]  /*1a340*/  STS.U16 [R6+0xa880], R219 ;  /* 0x00a880db06007388 */ /* 0x0001e80000000400 */
[----:B------:R-:W2:Y:S04]  /*1a350*/  LDL.LU R217, [R1+0x2a0] ;  /* 0x0002a00001d97983 */ /* 0x000ea80000300800 */
[----:B0-----:R-:W2:Y:S04]  /*1a360*/  LDL.LU R219, [R1+0x29c] ;  /* 0x00029c0001db7983 */ /* 0x001ea80000300800 */
[----:B------:R0:W-:Y:S04]  /*1a370*/  STS.U16 [R6+0x12880], R221 ;  /* 0x012880dd06007388 */ /* 0x0001e80000000400 */
[----:B------:R1:W-:Y:S04]  /*1a380*/  STS.U16 [R6+0x1a880], R163 ;  /* 0x01a880a306007388 */ /* 0x0003e80000000400 */
[----:B0-----:R-:W2:Y:S04]  /*1a390*/  LDL.LU R221, [R1+0x298] ;  /* 0x0002980001dd7983 */ /* 0x001ea80000300800 */
[----:B-1----:R-:W2:Y:S04]  /*1a3a0*/  LDL.LU R163, [R1+0x294] ;  /* 0x0002940001a37983 */ /* 0x002ea80000300800 */
        /* <DEDUP_REMOVED lines=11> */
[----:B------:R0:W-:Y:S04]  /*1a460*/  STS.U16 [R6+0xb480], R107 ;  /* 0x00b4806b06007388 */ /* 0x0001e80000000400 */
        /* <DEDUP_REMOVED lines=9> */
[----:B------:R0:W-:Y:S04]  /*1a500*/  STS.U16 [R6+0x2c80], R213 ;  /* 0x002c80d506007388 */ /* 0x0001e80000000400 */
[----:B------:R-:W2:Y:S04]  /*1a510*/  LDL.LU R209, [R1+0x248] ;  /* 0x0002480001d17983 */ /* 0x000ea80000300800 */
[----:B------:R-:W2:Y:S04]  /*1a520*/  LDL.LU R211, [R1+0x244] ;  /* 0x0002440001d37983 */ /* 0x000ea80000300800 */
[----:B------:R1:W-:Y:S01]  /*1a530*/  STS.U16 [R6+0x9880], R188 ;  /* 0x009880bc06007388 */ /* 0x0003e20000000400 */
[----:B------:R-:W-:-:S03]  /*1a540*/  LOP3.LUT R7, R251, 0x20, RZ, 0x3c, !PT ;  /* 0x00000020fb077812 */ /* 0x000fc600078e3cff */
[----:B------:R1:W-:Y:S04]  /*1a550*/  STS.U16 [R6+0x11880], R162 ;  /* 0x011880a206007388 */ /* 0x0003e80000000400 */
[----:B------:R1:W-:Y:S04]  /*1a560*/  STS.U16 [R6+0x19880], R186 ;  /* 0x019880ba06007388 */ /* 0x0003e80000000400 */
[----:B------:R1:W-:Y:S04]  /*1a570*/  STS.U16 [R6+0x1c80], R184 ;  /* 0x001c80b806007388 */ /* 0x0003e80000000400 */
[----:B0-----:R-:W2:Y:S04]  /*1a580*/  LDL.LU R213, [R1+0x240] ;  /* 0x0002400001d57983 */ /* 0x001ea80000300800 */
[----:B------:R0:W-:Y:S04]  /*1a590*/  STS.U16 [R6+0x9c80], R182 ;  /* 0x009c80b606007388 */ /* 0x0001e80000000400 */
[----:B-1----:R-:W2:Y:S04]  /*1a5a0*/  LDL.LU R188, [R1+0x23c] ;  /* 0x00023c0001bc7983 */ /* 0x002ea80000300800 */
[----:B------:R-:W2:Y:S04]  /*1a5b0*/  LDL.LU R162, [R1+0x238] ;  /* 0x0002380001a27983 */ /* 0x000ea80000300800 */
[----:B------:R-:W2:Y:S04]  /*1a5c0*/  LDL.LU R186, [R1+0x234] ;  /* 0x0002340001ba7983 */ /* 0x000ea80000300800 */
[----:B------:R1:W-:Y:S04]  /*1a5d0*/  STS.U16 [R6+0x11c80], R137 ;  /* 0x011c808906007388 */ /* 0x0003e80000000400 */
[----:B------:R-:W2:Y:S01]  /*1a5e0*/  LDL.LU R184, [R1+0x230] ;  /* 0x0002300001b87983 */ /* 0x000ea20000300800 */
[----:B------:R-:W-:-:S03]  /*1a5f0*/  IMAD.IADD R7, R0, 0x1, R7 ;  /* 0x0000000100077824 */ /* 0x000fc600078e0207 */
[----:B0-----:R-:W2:Y:S04]  /*1a600*/  LDL.LU R182, [R1+0x22c] ;  /* 0x00022c0001b67983 */ /* 0x001ea80000300800 */
[----:B------:R0:W-:Y:S04]  /*1a610*/  STS.U16 [R6+0x19c80], R136 ;  /* 0x019c808806007388 */ /* 0x0001e80000000400 */
[----:B------:R0:W-:Y:S04]  /*1a620*/  STS.U16 [R6+0x2080], R135 ;  /* 0x0020808706007388 */ /* 0x0001e80000000400 */
[----:B------:R0:W-:Y:S04]  /*1a630*/  STS.U16 [R6+0xa080], R134 ;  /* 0x00a0808606007388 */ /* 0x0001e80000000400 */
[----:B------:R0:W-:Y:S04]  /*1a640*/  STS.U16 [R6+0x12080], R105 ;  /* 0x0120806906007388 */ /* 0x0001e80000000400 */
[----:B-1----:R-:W2:Y:S04]  /*1a650*/  LDL.LU R137, [R1+0x228] ;  /* 0x0002280001897983 */ /* 0x002ea80000300800 */
[----:B------:R-:W-:Y:S04]  /*1a660*/  STS.U16 [R6+0x3080], R10 ;  /* 0x0030800a06007388 */ /* 0x000fe80000000400 */
[----:B------:R-:W-:Y:S04]  /*1a670*/  STS.U16 [R6+0xb080], R11 ;  /* 0x00b0800b06007388 */ /* 0x000fe80000000400 */
[----:B------:R-:W-:Y:S04]  /*1a680*/  STS.U16 [R6+0x13080], R12 ;  /* 0x0130800c06007388 */ /* 0x000fe80000000400 */
[----:B0-----:R-:W2:Y:S04]  /*1a690*/  LDL.LU R136, [R1+0x224] ;  /* 0x0002240001887983 */ /* 0x001ea80000300800 */
[----:B------:R-:W2:Y:S04]  /*1a6a0*/  LDL.LU R135, [R1+0x220] ;  /* 0x0002200001877983 */ /* 0x000ea80000300800 */
[----:B------:R-:W-:Y:S04]  /*1a6b0*/  STS.U16 [R6+0x1b080], R13 ;  /* 0x01b0800d06007388 */ /* 0x000fe80000000400 */
[----:B------:R-:W-:Y:S04]  /*1a6c0*/  STS.U16 [R6+0x3c80], R198 ;  /* 0x003c80c606007388 */ /* 0x000fe80000000400 */
[----:B------:R-:W-:Y:S04]  /*1a6d0*/  STS.U16 [R6+0xbc80], R200 ;  /* 0x00bc80c806007388 */ /* 0x000fe80000000400 */
[----:B------:R-:W-:Y:S04]  /*1a6e0*/  STS.U16 [R6+0x13c80], R202 ;  /* 0x013c80ca06007388 */ /* 0x000fe80000000400 */
[----:B------:R-:W-:Y:S04]  /*1a6f0*/  STS.U16 [R6+0x1bc80], R204 ;  /* 0x01bc80cc06007388 */ /* 0x000fe80000000400 */
[----:B------:R-:W2:Y:S04]  /*1a700*/  LDL.LU R134, [R1+0x21c] ;  /* 0x00021c0001867983 */ /* 0x000ea80000300800 */
[----:B------:R-:W2:Y:S04]  /*1a710*/  LDL.LU R105, [R1+0x218] ;  /* 0x0002180001697983 */ /* 0x000ea80000300800 */
[----:B-----5:R0:W-:Y:S04]  /*1a720*/  STS.U16 [R7+0x100], R104 ;  /* 0x0001006807007388 */ /* 0x0201e80000000400 */
[----:B---3--:R1:W-:Y:S04]  /*1a730*/  STS.U16 [R7+0x8100], R103 ;  /* 0x0081006707007388 */ /* 0x0083e80000000400 */
[----:B----4-:R3:W-:Y:S04]  /*1a740*/  STS.U16 [R7+0x10100], R102 ;  /* 0x0101006607007388 */ /* 0x0107e80000000400 */
[----:B--2---:R2:W-:Y:S04]  /*1a750*/  STS.U16 [R7+0x18100], R8 ;  /* 0x0181000807007388 */ /* 0x0045e80000000400 */
[----:B------:R4:W-:Y:S04]  /*1a760*/  STS.U16 [R7+0x500], R215 ;  /* 0x000500d707007388 */ /* 0x0009e80000000400 */
[----:B------:R5:W-:Y:S04]  /*1a770*/  STS.U16 [R7+0x8500], R217 ;  /* 0x008500d907007388 */ /* 0x000be80000000400 */
[----:B0-----:R-:W5:Y:S04]  /*1a780*/  LDL.LU R104, [R1+0x214] ;  /* 0x0002140001687983 */ /* 0x001f680000300800 */
[----:B-1----:R-:W5:Y:S04]  /*1a790*/  LDL.LU R103, [R1+0x1e8] ;  /* 0x0001e80001677983 */ /* 0x002f680000300800 */
[----:B---3--:R-:W3:Y:S04]  /*1a7a0*/  LDL.LU R102, [R1+0x1e4] ;  /* 0x0001e40001667983 */ /* 0x008ee80000300800 */
[----:B--2---:R-:W2:Y:S04]  /*1a7b0*/  LDL.LU R8, [R1+0x1e0] ;  /* 0x0001e00001087983 */ /* 0x004ea80000300800 */
[----:B----4-:R-:W4:Y:S04]  /*1a7c0*/  LDL.LU R215, [R1+0x1dc] ;  /* 0x0001dc0001d77983 */ /* 0x010f280000300800 */
[----:B------:R0:W-:Y:S04]  /*1a7d0*/  STS.U16 [R7+0x10500], R219 ;  /* 0x010500db07007388 */ /* 0x0001e80000000400 */
[----:B-----5:R-:W5:Y:S04]  /*1a7e0*/  LDL.LU R217, [R1+0xf8] ;  /* 0x0000f80001d97983 */ /* 0x020f680000300800 */
[----:B0-----:R-:W5:Y:S04]  /*1a7f0*/  LDL.LU R219, [R1+0xf4] ;  /* 0x0000f40001db7983 */ /* 0x001f680000300800 */
[----:B------:R0:W-:Y:S04]  /*1a800*/  STS.U16 [R7+0x18500], R221 ;  /* 0x018500dd07007388 */ /* 0x0001e80000000400 */
[----:B------:R1:W-:Y:S04]  /*1a810*/  STS.U16 [R7+0x900], R163 ;  /* 0x000900a307007388 */ /* 0x0003e80000000400 */
[----:B0-----:R-:W5:Y:S04]  /*1a820*/  LDL.LU R221, [R1+0xf0] ;  /* 0x0000f00001dd7983 */ /* 0x001f680000300800 */
[----:B-1----:R-:W5:Y:S04]  /*1a830*/  LDL.LU R163, [R1+0xec] ;  /* 0x0000ec0001a37983 */ /* 0x002f680000300800 */
[----:B------:R0:W-:Y:S04]  /*1a840*/  STS.U16 [R7+0x2900], R2 ;  /* 0x0029000207007388 */ /* 0x0001e80000000400 */
[----:B------:R1:W-:Y:S04]  /*1a850*/  STS.U16 [R7+0xa900], R161 ;  /* 0x00a900a107007388 */ /* 0x0003e80000000400 */
[----:B------:R1:W-:Y:S04]  /*1a860*/  STS.U16 [R7+0x12900], R160 ;  /* 0x012900a007007388 */ /* 0x0003e80000000400 */
[----:B------:R1:W-:Y:S04]  /*1a870*/  STS.U16 [R7+0x1a900], R159 ;  /* 0x01a9009f07007388 */ /* 0x0003e80000000400 */
[----:B0-----:R-:W5:Y:S04]  /*1a880*/  LDL.LU R2, [R1+0x15dc] ;  /* 0x0015dc0001027983 */ /* 0x001f680000300800 */
[----:B-1----:R-:W5:Y:S04]  /*1a890*/  LDL.LU R161, [R1+0x15d8] ;  /* 0x0015d80001a17983 */ /* 0x002f680000300800 */
[----:B------:R-:W5:Y:S04]  /*1a8a0*/  LDL.LU R160, [R1+0x15d4] ;  /* 0x0015d40001a07983 */ /* 0x000f680000300800 */
[----:B------:R-:W5:Y:S04]  /*1a8b0*/  LDL.LU R159, [R1+0x15d0] ;  /* 0x0015d000019f7983 */ /* 0x000f680000300800 */
[----:B------:R0:W-:Y:S04]  /*1a8c0*/  STS.U16 [R7+0x19d00], R104 ;  /* 0x019d006807007388 */ /* 0x0001e80000000400 */
[----:B------:R1:W-:Y:S04]  /*1a8d0*/  STS.U16 [R7+0x2100], R103 ;  /* 0x0021006707007388 */ /* 0x0003e80000000400 */
[----:B---3--:R3:W-:Y:S04]  /*1a8e0*/  STS.U16 [R7+0xa100], R102 ;  /* 0x00a1006607007388 */ /* 0x0087e80000000400 */
[----:B--2---:R2:W-:Y:S04]  /*1a8f0*/  STS.U16 [R7+0x12100], R8 ;  /* 0x0121000807007388 */ /* 0x0045e80000000400 */
[----:B----4-:R4:W-:Y:S04]  /*1a900*/  STS.U16 [R7+0x1a100], R215 ;  /* 0x01a100d707007388 */ /* 0x0109e80000000400 */
[----:B-----5:R5:W-:Y:S04]  /*1a910*/  STS.U16 [R7+0x2500], R217 ;  /* 0x002500d907007388 */ /* 0x020be80000000400 */
        /* <DEDUP_REMOVED lines=22> */
[----:B------:R-:W5:Y:S04]  /*1aa80*/  LDL.LU R109, [R1+0x35c] ;  /* 0x00035c00016d7983 */ /* 0x000f680000300800 */
[----:B------:R0:W-:Y:S04]  /*1aa90*/  STS.U16 [R7+0x18d00], R107 ;  /* 0x018d006b07007388 */ /* 0x0001e80000000400 */
[----:B------:R-:W5:Y:S04]  /*1aaa0*/  LDL.LU R108, [R1+0x358] ;  /* 0x00035800016c7983 */ /* 0x000f680000300800 */
        /* <DEDUP_REMOVED lines=10> */
[----:B------:R0:W-:Y:S01]  /*1ab50*/  STS.U16 [R7+0x9500], R188 ;  /* 0x009500bc07007388 */ /* 0x0001e20000000400 */
[----:B------:R-:W-:-:S03]  /*1ab60*/  LOP3.LUT R6, R251, 0x30, RZ, 0x3c, !PT ;  /* 0x00000030fb067812 */ /* 0x000fc600078e3cff */
[----:B------:R-:W5:Y:S04]  /*1ab70*/  LDL.LU R213, [R1+0x340] ;  /* 0x0003400001d57983 */ /* 0x000f680000300800 */
[----:B------:R1:W-:Y:S04]  /*1ab80*/  STS.U16 [R7+0x11500], R162 ;  /* 0x011500a207007388 */ /* 0x0003e80000000400 */
[----:B------:R1:W-:Y:S04]  /*1ab90*/  STS.U16 [R7+0x19500], R186 ;  /* 0x019500ba07007388 */ /* 0x0003e80000000400 */
[----:B------:R1:W-:Y:S04]  /*1aba0*/  STS.U16 [R7+0x1900], R184 ;  /* 0x001900b807007388 */ /* 0x0003e80000000400 */
[----:B------:R1:W-:Y:S04]  /*1abb0*/  STS.U16 [R7+0x9900], R182 ;  /* 0x009900b607007388 */ /* 0x0003e80000000400 */
[----:B0-----:R-:W5:Y:S04]  /*1abc0*/  LDL.LU R188, [R1+0x33c] ;  /* 0x00033c0001bc7983 */ /* 0x001f680000300800 */
[----:B-1----:R-:W5:Y:S04]  /*1abd0*/  LDL.LU R162, [R1+0x338] ;  /* 0x0003380001a27983 */ /* 0x002f680000300800 */
[----:B------:R0:W-:Y:S04]  /*1abe0*/  STS.U16 [R7+0x11900], R137 ;  /* 0x0119008907007388 */ /* 0x0001e80000000400 */
[----:B------:R-:W5:Y:S04]  /*1abf0*/  LDL.LU R186, [R1+0x334] ;  /* 0x0003340001ba7983 */ /* 0x000f680000300800 */
[----:B------:R-:W5:Y:S01]  /*1ac00*/  LDL.LU R184, [R1+0x304] ;  /* 0x0003040001b87983 */ /* 0x000f620000300800 */
[----:B------:R-:W-:-:S03]  /*1ac10*/  IMAD.IADD R6, R0, 0x1, R6 ;  /* 0x0000000100067824 */ /* 0x000fc600078e0206 */
[----:B------:R-:W5:Y:S04]  /*1ac20*/  LDL.LU R182, [R1+0x300] ;  /* 0x0003000001b67983 */ /* 0x000f680000300800 */
[----:B------:R1:W-:Y:S04]  /*1ac30*/  STS.U16 [R7+0x19900], R136 ;  /* 0x0199008807007388 */ /* 0x0003e80000000400 */
[----:B------:R1:W-:Y:S04]  /*1ac40*/  STS.U16 [R7+0x1d00], R135 ;  /* 0x001d008707007388 */ /* 0x0003e80000000400 */
[----:B------:R1:W-:Y:S04]  /*1ac50*/  STS.U16 [R7+0x9d00], R134 ;  /* 0x009d008607007388 */ /* 0x0003e80000000400 */
[----:B0-----:R-:W5:Y:S04]  /*1ac60*/  LDL.LU R137, [R1+0x2fc] ;  /* 0x0002fc0001897983 */ /* 0x001f680000300800 */
[----:B------:R0:W-:Y:S04]  /*1ac70*/  STS.U16 [R7+0x11d00], R105 ;  /* 0x011d006907007388 */ /* 0x0001e80000000400 */
[----:B------:R-:W-:Y:S04]  /*1ac80*/  STS.U16 [R7+0x2d00], R205 ;  /* 0x002d00cd07007388 */ /* 0x000fe80000000400 */
[----:B------:R-:W-:Y:S04]  /*1ac90*/  STS.U16 [R7+0xad00], R203 ;  /* 0x00ad00cb07007388 */ /* 0x000fe80000000400 */
[----:B------:R-:W-:Y:S04]  /*1aca0*/  STS.U16 [R7+0x12d00], R201 ;  /* 0x012d00c907007388 */ /* 0x000fe80000000400 */
[----:B-1----:R-:W5:Y:S04]  /*1acb0*/  LDL.LU R136, [R1+0x2f8] ;  /* 0x0002f80001887983 */ /* 0x002f680000300800 */
[----:B------:R-:W5:Y:S04]  /*1acc0*/  LDL.LU R135, [R1+0x288] ;  /* 0x0002880001877983 */ /* 0x000f680000300800 */
        /* <DEDUP_REMOVED lines=17> */
[----:B------:R-:W5:Y:S04]  /*1ade0*/  LDL.LU R134, [R1+0x284] ;  /* 0x0002840001867983 */ /* 0x000f680000300800 */
[----:B0-----:R-:W5:Y:S04]  /*1adf0*/  LDL.LU R105, [R1+0x280] ;  /* 0x0002800001697983 */ /* 0x001f680000300800 */
        /* <DEDUP_REMOVED lines=129> */
[----:B0-----:R-:W5:Y:S04]  /*1b610*/  LDL.LU R158, [R1+0x15bc] ;  /* 0x0015bc00019e7983 */ /* 0x001f680000300800 */
[----:B------:R0:W-:Y:S04]  /*1b620*/  STS.U16 [R7+0x2200], R103 ;  /* 0x0022006707007388 */ /* 0x0001e80000000400 */
[----:B---3--:R1:W-:Y:S04]  /*1b630*/  STS.U16 [R7+0xa200], R102 ;  /* 0x00a2006607007388 */ /* 0x0083e80000000400 */
[----:B--2---:R2:W-:Y:S04]  /*1b640*/  STS.U16 [R7+0x12200], R8 ;  /* 0x0122000807007388 */ /* 0x0045e80000000400 */
[----:B----4-:R3:W-:Y:S04]  /*1b650*/  STS.U16 [R7+0x1a200], R215 ;  /* 0x01a200d707007388 */ /* 0x0107e80000000400 */
[----:B-----5:R4:W-:Y:S04]  /*1b660*/  STS.U16 [R7+0x2600], R217 ;  /* 0x002600d907007388 */ /* 0x0209e80000000400 */
[----:B0-----:R-:W5:Y:S04]  /*1b670*/  LDL.LU R103, [R1+0x4b0] ;  /* 0x0004b00001677983 */ /* 0x001f680000300800 */
[----:B-1----:R-:W5:Y:S04]  /*1b680*/  LDL.LU R102, [R1+0x4ac] ;  /* 0x0004ac0001667983 */ /* 0x002f680000300800 */
[----:B--2---:R-:W2:Y:S04]  /*1b690*/  LDL.LU R8, [R1+0x4a8] ;  /* 0x0004a80001087983 */ /* 0x004ea80000300800 */
[----:B---3--:R-:W3:Y:S04]  /*1b6a0*/  LDL.LU R215, [R1+0x4a4] ;  /* 0x0004a40001d77983 */ /* 0x008ee80000300800 */
[----:B------:R0:W-:Y:S04]  /*1b6b0*/  STS.U16 [R7+0xa600], R219 ;  /* 0x00a600db07007388 */ /* 0x0001e80000000400 */
[----:B----4-:R-:W4:Y:S04]  /*1b6c0*/  LDL.LU R217, [R1+0x4a0] ;  /* 0x0004a00001d97983 */ /* 0x010f280000300800 */
[----:B0-----:R-:W4:Y:S04]  /*1b6d0*/  LDL.LU R219, [R1+0x46c] ;  /* 0x00046c0001db7983 */ /* 0x001f280000300800 */
[----:B------:R0:W-:Y:S04]  /*1b6e0*/  STS.U16 [R7+0x12600], R221 ;  /* 0x012600dd07007388 */ /* 0x0001e80000000400 */
[----:B------:R1:W-:Y:S04]  /*1b6f0*/  STS.U16 [R7+0x1a600], R163 ;  /* 0x01a600a307007388 */ /* 0x0003e80000000400 */
[----:B0-----:R-:W4:Y:S04]  /*1b700*/  LDL.LU R221, [R1+0x468] ;  /* 0x0004680001dd7983 */ /* 0x001f280000300800 */
[----:B-1----:R-:W4:Y:S04]  /*1b710*/  LDL.LU R163, [R1+0x464] ;  /* 0x0004640001a37983 */ /* 0x002f280000300800 */
        /* <DEDUP_REMOVED lines=11> */
[----:B------:R0:W-:Y:S04]  /*1b7d0*/  STS.U16 [R7+0x18e00], R107 ;  /* 0x018e006b07007388 */ /* 0x0001e80000000400 */
[----:B------:R-:W4:Y:S04]  /*1b7e0*/  LDL.LU R108, [R1+0x3f8] ;  /* 0x0003f800016c7983 */ /* 0x000f280000300800 */
        /* <DEDUP_REMOVED lines=12> */
[----:B------:R1:W-:Y:S01]  /*1b8b0*/  STS.U16 [R7+0x11600], R162 ;  /* 0x011600a207007388 */ /* 0x0003e20000000400 */
[----:B------:R-:W-:-:S03]  /*1b8c0*/  LOP3.LUT R6, R251, 0x50, RZ, 0x3c, !PT ;  /* 0x00000050fb067812 */ /* 0x000fc600078e3cff */
[----:B------:R1:W-:Y:S04]  /*1b8d0*/  STS.U16 [R7+0x19600], R186 ;  /* 0x019600ba07007388 */ /* 0x0003e80000000400 */
[----:B------:R1:W-:Y:S04]  /*1b8e0*/  STS.U16 [R7+0x1a00], R184 ;  /* 0x001a00b807007388 */ /* 0x0003e80000000400 */
[----:B------:R1:W-:Y:S04]  /*1b8f0*/  STS.U16 [R7+0x9a00], R182 ;  /* 0x009a00b607007388 */ /* 0x0003e80000000400 */
[----:B0-----:R-:W4:Y:S04]  /*1b900*/  LDL.LU R188, [R1+0x328] ;  /* 0x0003280001bc7983 */ /* 0x001f280000300800 */
[----:B-1----:R-:W4:Y:S04]  /*1b910*/  LDL.LU R162, [R1+0x324] ;  /* 0x0003240001a27983 */ /* 0x002f280000300800 */
[----:B------:R0:W-:Y:S04]  /*1b920*/  STS.U16 [R7+0x11a00], R137 ;  /* 0x011a008907007388 */ /* 0x0001e80000000400 */
[----:B------:R-:W4:Y:S04]  /*1b930*/  LDL.LU R186, [R1+0x320] ;  /* 0x0003200001ba7983 */ /* 0x000f280000300800 */
[----:B------:R-:W4:Y:S04]  /*1b940*/  LDL.LU R184, [R1+0x31c] ;  /* 0x00031c0001b87983 */ /* 0x000f280000300800 */
[----:B------:R-:W4:Y:S04]  /*1b950*/  LDL.LU R182, [R1+0x2e4] ;  /* 0x0002e40001b67983 */ /* 0x000f280000300800 */
[----:B------:R1:W-:Y:S01]  /*1b960*/  STS.U16 [R7+0x19a00], R136 ;  /* 0x019a008807007388 */ /* 0x0003e20000000400 */
[----:B------:R-:W-:-:S03]  /*1b970*/  IMAD.IADD R6, R0, 0x1, R6 ;  /* 0x0000000100067824 */ /* 0x000fc600078e0206 */
[----:B------:R1:W-:Y:S04]  /*1b980*/  STS.U16 [R7+0x1e00], R135 ;  /* 0x001e008707007388 */ /* 0x0003e80000000400 */
[----:B------:R1:W-:Y:S04]  /*1b990*/  STS.U16 [R7+0x9e00], R134 ;  /* 0x009e008607007388 */ /* 0x0003e80000000400 */
[----:B0-----:R-:W4:Y:S04]  /*1b9a0*/  LDL.LU R137, [R1+0x2e0] ;  /* 0x0002e00001897983 */ /* 0x001f280000300800 */
[----:B------:R0:W-:Y:S04]  /*1b9b0*/  STS.U16 [R7+0x11e00], R105 ;  /* 0x011e006907007388 */ /* 0x0001e80000000400 */
[----:B------:R0:W-:Y:S04]  /*1b9c0*/  STS.U16 [R7+0x19e00], R104 ;  /* 0x019e006807007388 */ /* 0x0001e80000000400 */
[----:B------:R-:W-:Y:S04]  /*1b9d0*/  STS.U16 [R7+0xaa00], R249 ;  /* 0x00aa00f907007388 */ /* 0x000fe80000000400 */
[----:B-1----:R-:W4:Y:S04]  /*1b9e0*/  LDL.LU R136, [R1+0x2dc] ;  /* 0x0002dc0001887983 */ /* 0x002f280000300800 */
[----:B------:R-:W-:Y:S04]  /*1b9f0*/  STS.U16 [R7+0x12a00], R247 ;  /* 0x012a00f707007388 */ /* 0x000fe80000000400 */
[----:B------:R-:W4:Y:S04]  /*1ba00*/  LDL.LU R135, [R1+0x2d8] ;  /* 0x0002d80001877983 */ /* 0x000f280000300800 */
[----:B------:R-:W4:Y:S04]  /*1ba10*/  LDL.LU R134, [R1+0x268] ;  /* 0x0002680001867983 */ /* 0x000f280000300800 */
        /* <DEDUP_REMOVED lines=21> */
[----:B0-----:R-:W4:Y:S04]  /*1bb70*/  LDL.LU R105, [R1+0x210] ;  /* 0x0002100001697983 */ /* 0x001f280000300800 */
[----:B------:R-:W4:Y:S04]  /*1bb80*/  LDL.LU R104, [R1+0x20c] ;  /* 0x00020c0001687983 */ /* 0x000f280000300800 */
[----:B-----5:R0:W-:Y:S04]  /*1bb90*/  STS.U16 [R6+0x280], R103 ;  /* 0x0002806706007388 */ /* 0x0201e80000000400 */
[----:B------:R1:W-:Y:S04]  /*1bba0*/  STS.U16 [R6+0x8280], R102 ;  /* 0x0082806606007388 */ /* 0x0003e80000000400 */
[----:B--2---:R2:W-:Y:S04]  /*1bbb0*/  STS.U16 [R6+0x10280], R8 ;  /* 0x0102800806007388 */ /* 0x0045e80000000400 */
[----:B---3--:R3:W-:Y:S04]  /*1bbc0*/  STS.U16 [R6+0x18280], R215 ;  /* 0x018280d706007388 */ /* 0x0087e80000000400 */
[----:B----4-:R4:W-:Y:S04]  /*1bbd0*/  STS.U16 [R6+0x680], R217 ;  /* 0x000680d906007388 */ /* 0x0109e80000000400 */
[----:B0-----:R-:W5:Y:S04]  /*1bbe0*/  LDL.LU R103, [R1+0x208] ;  /* 0x0002080001677983 */ /* 0x001f680000300800 */
[----:B-1----:R-:W5:Y:S04]  /*1bbf0*/  LDL.LU R102, [R1+0x1b8] ;  /* 0x0001b80001667983 */ /* 0x002f680000300800 */
[----:B--2---:R-:W2:Y:S04]  /*1bc00*/  LDL.LU R8, [R1+0x1b4] ;  /* 0x0001b40001087983 */ /* 0x004ea80000300800 */
[----:B---3--:R-:W3:Y:S04]  /*1bc10*/  LDL.LU R215, [R1+0x1b0] ;  /* 0x0001b00001d77983 */ /* 0x008ee80000300800 */
[----:B------:R0:W-:Y:S04]  /*1bc20*/  STS.U16 [R6+0x8680], R219 ;  /* 0x008680db06007388 */ /* 0x0001e80000000400 */
[----:B----4-:R-:W4:Y:S04]  /*1bc30*/  LDL.LU R217, [R1+0x1ac] ;  /* 0x0001ac0001d97983 */ /* 0x010f280000300800 */
[----:B0-----:R-:W2:Y:S04]  /*1bc40*/  LDL.LU R219, [R1+0xc8] ;  /* 0x0000c80001db7983 */ /* 0x001ea80000300800 */
[----:B------:R0:W-:Y:S04]  /*1bc50*/  STS.U16 [R6+0x10680], R221 ;  /* 0x010680dd06007388 */ /* 0x0001e80000000400 */
[----:B------:R1:W-:Y:S04]  /*1bc60*/  STS.U16 [R6+0x18680], R163 ;  /* 0x018680a306007388 */ /* 0x0003e80000000400 */
[----:B0-----:R-:W2:Y:S04]  /*1bc70*/  LDL.LU R221, [R1+0xc4] ;  /* 0x0000c40001dd7983 */ /* 0x001ea80000300800 */
[----:B-1----:R-:W2:Y:S04]  /*1bc80*/  LDL.LU R163, [R1+0xc0] ;  /* 0x0000c00001a37983 */ /* 0x002ea80000300800 */
[----:B------:R0:W-:Y:S04]  /*1bc90*/  STS.U16 [R6+0x1a680], R158 ;  /* 0x01a6809e06007388 */ /* 0x0001e80000000400 */
[----:B0-----:R-:W2:Y:S04]  /*1bca0*/  LDL.LU R158, [R1+0x15b8] ;  /* 0x0015b800019e7983 */ /* 0x001ea80000300800 */
        /* <DEDUP_REMOVED lines=9> */
[----:B------:R1:W-:Y:S04]  /*1bd40*/  STS.U16 [R6+0x11a80], R136 ;  /* 0x011a808806007388 */ /* 0x0003e80000000400 */
[----:B------:R1:W-:Y:S04]  /*1bd50*/  STS.U16 [R6+0x19a80], R135 ;  /* 0x019a808706007388 */ /* 0x0003e80000000400 */
[----:B------:R1:W-:Y:S04]  /*1bd60*/  STS.U16 [R6+0x1e80], R134 ;  /* 0x001e808606007388 */ /* 0x0003e80000000400 */
[----:B0-----:R-:W2:Y:S04]  /*1bd70*/  LDL.LU R137, [R1+0x460] ;  /* 0x0004600001897983 */ /* 0x001ea80000300800 */
[----:B-1----:R-:W2:Y:S04]  /*1bd80*/  LDL.LU R136, [R1+0x45c] ;  /* 0x00045c0001887983 */ /* 0x002ea80000300800 */
[----:B------:R-:W2:Y:S04]  /*1bd90*/  LDL.LU R135, [R1+0x458] ;  /* 0x0004580001877983 */ /* 0x000ea80000300800 */
[----:B------:R-:W2:Y:S04]  /*1bda0*/  LDL.LU R134, [R1+0x454] ;  /* 0x0004540001867983 */ /* 0x000ea80000300800 */
[----:B------:R0:W-:Y:S04]  /*1bdb0*/  STS.U16 [R6+0x9e80], R105 ;  /* 0x009e806906007388 */ /* 0x0001e80000000400 */
[----:B------:R1:W-:Y:S04]  /*1bdc0*/  STS.U16 [R6+0x11e80], R104 ;  /* 0x011e806806007388 */ /* 0x0003e80000000400 */
[----:B0-----:R-:W2:Y:S04]  /*1bdd0*/  LDL.LU R105, [R1+0x430] ;  /* 0x0004300001697983 */ /* 0x001ea80000300800 */
[----:B-1----:R-:W2:Y:S04]  /*1bde0*/  LDL.LU R104, [R1+0x42c] ;  /* 0x00042c0001687983 */ /* 0x002ea80000300800 */
[----:B-----5:R0:W-:Y:S04]  /*1bdf0*/  STS.U16 [R6+0x19e80], R103 ;  /* 0x019e806706007388 */ /* 0x0201e80000000400 */
[----:B------:R1:W-:Y:S04]  /*1be00*/  STS.U16 [R6+0x2280], R102 ;  /* 0x0022806606007388 */ /* 0x0003e80000000400 */
[----:B---3--:R3:W-:Y:S04]  /*1be10*/  STS.U16 [R6+0x12280], R215 ;  /* 0x012280d706007388 */ /* 0x0087e80000000400 */
[----:B----4-:R4:W-:Y:S04]  /*1be20*/  STS.U16 [R6+0x1a280], R217 ;  /* 0x01a280d906007388 */ /* 0x0109e80000000400 */
[----:B0-----:R-:W5:Y:S04]  /*1be30*/  LDL.LU R103, [R1+0x428] ;  /* 0x0004280001677983 */ /* 0x001f680000300800 */
[----:B-1----:R-:W5:Y:S04]  /*1be40*/  LDL.LU R102, [R1+0x424] ;  /* 0x0004240001667983 */ /* 0x002f680000300800 */
[----:B---3--:R-:W3:Y:S04]  /*1be50*/  LDL.LU R215, [R1+0x3e4] ;  /* 0x0003e40001d77983 */ /* 0x008ee80000300800 */
[----:B----4-:R-:W4:Y:S04]  /*1be60*/  LDL.LU R217, [R1+0x3e0] ;  /* 0x0003e00001d97983 */ /* 0x010f280000300800 */
[----:B--2---:R0:W-:Y:S04]  /*1be70*/  STS.U16 [R6+0x2680], R219 ;  /* 0x002680db06007388 */ /* 0x0041e80000000400 */
[----:B0-----:R-:W2:Y:S04]  /*1be80*/  LDL.LU R219, [R1+0x3dc] ;  /* 0x0003dc0001db7983 */ /* 0x001ea80000300800 */
        /* <DEDUP_REMOVED lines=8> */
[----:B------:R1:W-:Y:S04]  /*1bf10*/  STS.U16 [R6+0xa80], R141 ;  /* 0x000a808d06007388 */ /* 0x0003e80000000400 */
[----:B------:R-:W2:Y:S04]  /*1bf20*/  LDL.LU R115, [R1+0x524] ;  /* 0x0005240001737983 */ /* 0x000ea80000300800 */
[----:B------:R1:W-:Y:S04]  /*1bf30*/  STS.U16 [R6+0x8a80], R140 ;  /* 0x008a808c06007388 */ /* 0x0003e80000000400 */
[----:B------:R1:W-:Y:S01]  /*1bf40*/  STS.U16 [R6+0x10a80], R139 ;  /* 0x010a808b06007388 */ /* 0x0003e20000000400 */
[----:B0-----:R-:W-:-:S03]  /*1bf50*/  LOP3.LUT R8, R251, 0x60, RZ, 0x3c, !PT ;  /* 0x00000060fb087812 */ /* 0x001fc600078e3cff */
[----:B------:R0:W-:Y:S04]  /*1bf60*/  STS.U16 [R6+0x18a80], R138 ;  /* 0x018a808a06007388 */ /* 0x0001e80000000400 */
[----:B-1----:R-:W2:Y:S04]  /*1bf70*/  LDL.LU R141, [R1+0x41c] ;  /* 0x00041c00018d7983 */ /* 0x002ea80000300800 */
[----:B------:R-:W2:Y:S04]  /*1bf80*/  LDL.LU R140, [R1+0x414] ;  /* 0x00041400018c7983 */ /* 0x000ea80000300800 */
[----:B------:R1:W-:Y:S04]  /*1bf90*/  STS.U16 [R6+0x1280], R207 ;  /* 0x001280cf06007388 */ /* 0x0003e80000000400 */
[----:B------:R-:W2:Y:S01]  /*1bfa0*/  LDL.LU R139, [R1+0x40c] ;  /* 0x00040c00018b7983 */ /* 0x000ea20000300800 */
[----:B------:R-:W-:-:S03]  /*1bfb0*/  IMAD.IADD R8, R0, 0x1, R8 ;  /* 0x0000000100087824 */ /* 0x000fc600078e0208 */
[----:B------:R1:W-:Y:S04]  /*1bfc0*/  STS.U16 [R6+0x9280], R209 ;  /* 0x009280d106007388 */ /* 0x0003e80000000400 */
[----:B------:R1:W-:Y:S04]  /*1bfd0*/  STS.U16 [R6+0x11280], R211 ;  /* 0x011280d306007388 */ /* 0x0003e80000000400 */
[----:B0-----:R-:W2:Y:S04]  /*1bfe0*/  LDL.LU R138, [R1+0x398] ;  /* 0x00039800018a7983 */ /* 0x001ea80000300800 */
[----:B------:R0:W-:Y:S04]  /*1bff0*/  STS.U16 [R6+0x19280], R213 ;  /* 0x019280d506007388 */ /* 0x0001e80000000400 */
[----:B------:R-:W-:Y:S04]  /*1c000*/  STS.U16 [R6+0xe80], R109 ;  /* 0x000e806d06007388 */ /* 0x000fe80000000400 */
[----:B-1----:R-:W2:Y:S04]  /*1c010*/  LDL.LU R207, [R1+0x390] ;  /* 0x0003900001cf7983 */ /* 0x002ea80000300800 */
[----:B------:R-:W-:Y:S04]  /*1c020*/  STS.U16 [R6+0x8e80], R108 ;  /* 0x008e806c06007388 */ /* 0x000fe80000000400 */
[----:B------:R-:W-:Y:S04]  /*1c030*/  STS.U16 [R6+0x10e80], R107 ;  /* 0x010e806b06007388 */ /* 0x000fe80000000400 */
[----:B------:R-:W2:Y:S04]  /*1c040*/  LDL.LU R209, [R1+0x388] ;  /* 0x0003880001d17983 */ /* 0x000ea80000300800 */
[----:B------:R-:W2:Y:S04]  /*1c050*/  LDL.LU R211, [R1+0x318] ;  /* 0x0003180001d37983 */ /* 0x000ea80000300800 */
[----:B------:R-:W-:Y:S04]  /*1c060*/  STS.U16 [R6+0x18e80], R106 ;  /* 0x018e806a06007388 */ /* 0x000fe80000000400 */
[----:B------:R1:W-:Y:S04]  /*1c070*/  STS.U16 [R6+0x1680], R188 ;  /* 0x001680bc06007388 */ /* 0x0003e80000000400 */
        /* <DEDUP_REMOVED lines=24> */
[----:B0-----:R-:W2:Y:S04]  /*1c200*/  LDL.LU R213, [R1+0x2d4] ;  /* 0x0002d40001d57983 */ /* 0x001ea80000300800 */
[----:B------:R0:W-:Y:S04]  /*1c210*/  STS.U16 [R8+0x300], R162 ;  /* 0x000300a208007388 */ /* 0x0001e80000000400 */
[----:B-1----:R-:W2:Y:S04]  /*1c220*/  LDL.LU R188, [R1+0x2d0] ;  /* 0x0002d00001bc7983 */ /* 0x002ea80000300800 */
        /* <DEDUP_REMOVED lines=9> */
[----:B------:R-:W-:Y:S04]  /*1c2c0*/  STS.U16 [R8+0x8700], R136 ;  /* 0x0087008808007388 */ /* 0x000fe80000000400 */
[----:B------:R-:W-:Y:S04]  /*1c2d0*/  STS.U16 [R8+0x10700], R135 ;  /* 0x0107008708007388 */ /* 0x000fe80000000400 */
[----:B------:R-:W-:Y:S04]  /*1c2e0*/  STS.U16 [R8+0x18700], R134 ;  /* 0x0187008608007388 */ /* 0x000fe80000000400 */
[----:B------:R-:W-:Y:S04]  /*1c2f0*/  STS.U16 [R8+0xb00], R105 ;  /* 0x000b006908007388 */ /* 0x000fe80000000400 */
[----:B------:R-:W-:Y:S04]  /*1c300*/  STS.U16 [R8+0x8b00], R104 ;  /* 0x008b006808007388 */ /* 0x000fe80000000400 */
[----:B---3--:R0:W-:Y:S04]  /*1c310*/  STS.U16 [R8+0xf00], R215 ;  /* 0x000f00d708007388 */ /* 0x0081e80000000400 */
[----:B----4-:R1:W-:Y:S04]  /*1c320*/  STS.U16 [R8+0x8f00], R217 ;  /* 0x008f00d908007388 */ /* 0x0103e80000000400 */
[----:B-----5:R-:W-:Y:S04]  /*1c330*/  STS.U16 [R8+0x10b00], R103 ;  /* 0x010b006708007388 */ /* 0x020fe80000000400 */
[----:B------:R-:W-:Y:S04]  /*1c340*/  STS.U16 [R8+0x18b00], R102 ;  /* 0x018b006608007388 */ /* 0x000fe80000000400 */
[----:B0-----:R-:W3:Y:S04]  /*1c350*/  LDL.LU R215, [R1+0x1f8] ;  /* 0x0001f80001d77983 */ /* 0x001ee80000300800 */
[----:B--2---:R0:W-:Y:S04]  /*1c360*/  STS.U16 [R8+0x10f00], R219 ;  /* 0x010f00db08007388 */ /* 0x0041e80000000400 */
[----:B-1----:R-:W2:Y:S04]  /*1c370*/  LDL.LU R217, [R1+0x1a8] ;  /* 0x0001a80001d97983 */ /* 0x002ea80000300800 */
[----:B0-----:R-:W4:Y:S04]  /*1c380*/  LDL.LU R219, [R1+0x1a4] ;  /* 0x0001a40001db7983 */ /* 0x001f280000300800 */
[----:B------:R0:W-:Y:S04]  /*1c390*/  STS.U16 [R8+0x18f00], R221 ;  /* 0x018f00dd08007388 */ /* 0x0001e80000000400 */
[----:B------:R1:W-:Y:S04]  /*1c3a0*/  STS.U16 [R8+0x1300], R163 ;  /* 0x001300a308007388 */ /* 0x0003e80000000400 */
[----:B0-----:R-:W5:Y:S04]  /*1c3b0*/  LDL.LU R221, [R1+0x1a0] ;  /* 0x0001a00001dd7983 */ /* 0x001f680000300800 */
[----:B-1----:R-:W5:Y:S04]  /*1c3c0*/  LDL.LU R163, [R1+0x19c] ;  /* 0x00019c0001a37983 */ /* 0x002f680000300800 */
[----:B------:R-:W3:Y:S04]  /*1c3d0*/  LDL.LU R136, [R1+0x540] ;  /* 0x0005400001887983 */ /* 0x000ee80000300800 */
[----:B------:R-:W2:Y:S04]  /*1c3e0*/  LDL.LU R135, [R1+0x538] ;  /* 0x0005380001877983 */ /* 0x000ea80000300800 */
[----:B------:R-:W4:Y:S04]  /*1c3f0*/  LDL.LU R134, [R1+0x530] ;  /* 0x0005300001867983 */ /* 0x000f280000300800 */
[----:B------:R-:W5:Y:S04]  /*1c400*/  LDL.LU R125, [R1+0x528] ;  /* 0x00052800017d7983 */ /* 0x000f680000300800 */
        /* <DEDUP_REMOVED lines=23> */
[----:B------:R-:W5:Y:S01]  /*1c580*/  LDL.LU R89, [R1+0x4b4] ;  /* 0x0004b40001597983 */ /* 0x000f620000300800 */
[----:B------:R-:W-:Y:S01]  /*1c590*/  PRMT R9, RZ, 0x7610, R9 ;  /* 0x00007610ff097816 */ /* 0x000fe20000000009 */
[----:B------:R-:W-:Y:S01]  /*1c5a0*/  @!P2 IMAD.MOV.U32 R7, RZ, RZ, R121 ;  /* 0x000000ffff07a224 */ /* 0x000fe200078e0079 */
        /* <DEDUP_REMOVED lines=10> */
[----:B------:R-:W0:Y:S01]  /*1c650*/  S2R R198, SR_TID.X ;  /* 0x0000000000c67919 */ /* 0x000e220000002100 */
[----:B------:R-:W-:Y:S02]  /*1c660*/  PRMT R20, RZ, 0x7610, R20 ;  /* 0x00007610ff147816 */ /* 0x000fe40000000014 */
[----:B------:R-:W-:Y:S02]  /*1c670*/  PRMT R21, RZ, 0x7610, R21 ;  /* 0x00007610ff157816 */ /* 0x000fe40000000015 */
[----:B------:R-:W-:Y:S01]  /*1c680*/  PRMT R22, RZ, 0x7610, R22 ;  /* 0x00007610ff167816 */ /* 0x000fe20000000016 */
[----:B------:R1:W-:Y:S04]  /*1c690*/  STS.U16 [R8+0x2700], R155 ;  /* 0x0027009b08007388 */ /* 0x0003e80000000400 */
[----:B------:R1:W-:Y:S01]  /*1c6a0*/  STS.U16 [R8+0xa700], R154 ;  /* 0x00a7009a08007388 */ /* 0x0003e20000000400 */
[----:B------:R-:W-:-:S03]  /*1c6b0*/  PRMT R23, RZ, 0x7610, R23 ;  /* 0x00007610ff177816 */ /* 0x000fc60000000017 */
[----:B------:R0:W-:Y:S04]  /*1c6c0*/  STS.U16 [R8+0x12700], R157 ;  /* 0x0127009d08007388 */ /* 0x0001e80000000400 */
[----:B------:R0:W-:Y:S04]  /*1c6d0*/  STS.U16 [R8+0x1a700], R156 ;  /* 0x01a7009c08007388 */ /* 0x0001e80000000400 */
[----:B-1----:R-:W5:Y:S04]  /*1c6e0*/  LDL.LU R155, [R1+0x15b4] ;  /* 0x0015b400019b7983 */ /* 0x002f680000300800 */
[----:B------:R-:W5:Y:S04]  /*1c6f0*/  LDL.LU R154, [R1+0x15b0] ;  /* 0x0015b000019a7983 */ /* 0x000f680000300800 */
[----:B0-----:R-:W5:Y:S04]  /*1c700*/  LDL.LU R157, [R1+0x15ac] ;  /* 0x0015ac00019d7983 */ /* 0x001f680000300800 */
[----:B------:R-:W5:Y:S04]  /*1c710*/  LDL.LU R156, [R1+0x15a8] ;  /* 0x0015a800019c7983 */ /* 0x000f680000300800 */
[----:B------:R-:W5:Y:S04]  /*1c720*/  LDL.LU R145, [R1+0x618] ;  /* 0x0006180001917983 */ /* 0x000f680000300800 */
[----:B------:R-:W5:Y:S04]  /*1c730*/  LDL.LU R144, [R1+0x610] ;  /* 0x0006100001907983 */ /* 0x000f680000300800 */
[----:B------:R-:W5:Y:S01]  /*1c740*/  LDL.LU R143, [R1+0x608] ;  /* 0x00060800018f7983 */ /* 0x000f620000300800 */
[----:B------:R-:W-:-:S03]  /*1c750*/  PRMT R88, RZ, 0x7610, R88 ;  /* 0x00007610ff587816 */ /* 0x000fc60000000058 */
        /* <DEDUP_REMOVED lines=8> */
[----:B------:R0:W-:Y:S04]  /*1c7e0*/  STS.U16 [R8+0x9300], R141 ;  /* 0x0093008d08007388 */ /* 0x0001e80000000400 */
        /* <DEDUP_REMOVED lines=12> */
[----:B------:R1:W-:Y:S01]  /*1c8b0*/  STS.U16 [R8+0x11f00], R137 ;  /* 0x011f008908007388 */ /* 0x0003e20000000400 */
[----:B---3--:R-:W-:-:S05]  /*1c8c0*/  @!P2 IMAD.MOV.U32 R6, RZ, RZ, R136 ;  /* 0x000000ffff06a224 */ /* 0x008fca00078e0088 */
[----:B------:R2:W3:Y:S02]  /*1c8d0*/  @!P2 LDG.E.U16 R9, desc[UR60][R6.64] ;  /* 0x0000003c0609a981 */ /* 0x0004e4000c1e1500 */
[----:B--2---:R-:W-:Y:S02]  /*1c8e0*/  @!P2 IMAD.MOV.U32 R6, RZ, RZ, R135 ;  /* 0x000000ffff06a224 */ /* 0x004fe400078e0087 */
[----:B------:R-:W-:-:S05]  /*1c8f0*/  @!P2 IMAD.MOV.U32 R7, RZ, RZ, R119 ;  /* 0x000000ffff07a224 */ /* 0x000fca00078e0077 */
[----:B------:R4:W2:Y:S02]  /*1c900*/  @!P2 LDG.E.U16 R10, desc[UR60][R6.64] ;  /* 0x0000003c060aa981 */ /* 0x0008a4000c1e1500 */
[----:B----4-:R-:W-:Y:S02]  /*1c910*/  @!P2 IMAD.MOV.U32 R6, RZ, RZ, R134 ;  /* 0x000000ffff06a224 */ /* 0x010fe400078e0086 */
[----:B------:R-:W-:-:S05]  /*1c920*/  @!P2 IMAD.MOV.U32 R7, RZ, RZ, R117 ;  /* 0x000000ffff07a224 */ /* 0x000fca00078e0075 */
[----:B------:R5:W4:Y:S02]  /*1c930*/  @!P2 LDG.E.U16 R11, desc[UR60][R6.64] ;  /* 0x0000003c060ba981 */ /* 0x000b24000c1e1500 */
[----:B-----5:R-:W-:Y:S02]  /*1c940*/  @!P2 IMAD.MOV.U32 R6, RZ, RZ, R125 ;  /* 0x000000ffff06a224 */ /* 0x020fe400078e007d */
        /* <DEDUP_REMOVED lines=13> */
[----:B------:R5:W2:Y:S02]  /*1ca20*/  @!P2 LDG.E.U16 R16, desc[UR60][R6.64] ;  /* 0x0000003c0610a981 */ /* 0x000aa4000c1e1500 */
        /* <DEDUP_REMOVED lines=24> */
[C---:B-----5:R-:W-:Y:S01]  /*1cbb0*/  IMAD.SHL.U32 R6, R198.reuse, 0x2, RZ ;  /* 0x00000002c6067824 */ /* 0x060fe200078e00ff */
[----:B------:R-:W-:Y:S02]  /*1cbc0*/  LOP3.LUT R7, R198, 0x40, RZ, 0xc0, !PT ;  /* 0x00000040c6077812 */ /* 0x000fe400078ec0ff */
[----:B------:R-:W5:Y:S04]  /*1cbd0*/  LDL.LU R198, [R1+0x4f8] ;  /* 0x0004f80001c67983 */ /* 0x000f680000300800 */
[----:B0-----:R-:W3:Y:S04]  /*1cbe0*/  LDL.LU R141, [R1+0x490] ;  /* 0x00049000018d7983 */ /* 0x001ee80000300800 */
[----:B-1----:R-:W2:Y:S04]  /*1cbf0*/  LDL.LU R140, [R1+0x488] ;  /* 0x00048800018c7983 */ /* 0x002ea80000300800 */
[----:B------:R-:W4:Y:S04]  /*1cc00*/  LDL.LU R139, [R1+0x480] ;  /* 0x00048000018b7983 */ /* 0x000f280000300800 */
        /* <DEDUP_REMOVED lines=20> */
[----:B------:R-:W4:Y:S01]  /*1cd50*/  LDL.LU R163, [R1+0x1ec] ;  /* 0x0001ec0001a37983 */ /* 0x000f220000300800 */
[----:B------:R-:W-:-:S02]  /*1cd60*/  LOP3.LUT R251, R251, 0x70, RZ, 0x3c, !PT ;  /* 0x00000070fbfb7812 */ /* 0x000fc400078e3cff */
[----:B------:R-:W-:-:S03]  /*1cd70*/  LOP3.LUT R6, R6, 0x7e, RZ, 0xc0, !PT ;  /* 0x0000007e06067812 */ /* 0x000fc600078ec0ff */
[----:B------:R-:W-:Y:S02]  /*1cd80*/  IMAD.IADD R251, R0, 0x1, R251 ;  /* 0x0000000100fb7824 */ /* 0x000fe400078e02fb */
[----:B------:R-:W-:Y:S01]  /*1cd90*/  IMAD R6, R7, 0x20, R6 ;  /* 0x0000002007067824 */ /* 0x000fe200078e0206 */
        /* <DEDUP_REMOVED lines=24> */
[----:B------:R0:W-:Y:S04]  /*1cf20*/  STS.U16 [R251+0xaf80], R3 ;  /* 0x00af8003fb007388 */ /* 0x0001e80000000400 */
[----:B------:R1:W-:Y:S04]  /*1cf30*/  STS.U16 [R251+0x12f80], R4 ;  /* 0x012f8004fb007388 */ /* 0x0003e80000000400 */
[----:B------:R1:W-:Y:S01]  /*1cf40*/  STS.U16 [R251+0x1af80], R5 ;  /* 0x01af8005fb007388 */ /* 0x0003e20000000400 */
[----:B------:R-:W-:-:S03]  /*1cf50*/  LOP3.LUT R7, R6, 0x30, RZ, 0x3c, !PT ;  /* 0x0000003006077812 */ /* 0x000fc600078e3cff */
[----:B------:R-:W-:Y:S04]  /*1cf60*/  STS.U16 [R251+0x380], R145 ;  /* 0x00038091fb007388 */ /* 0x000fe80000000400 */
[----:B------:R-:W-:Y:S01]  /*1cf70*/  STS.U16 [R251+0x8380], R144 ;  /* 0x00838090fb007388 */ /* 0x000fe20000000400 */
[C---:B0-----:R-:W-:Y:S02]  /*1cf80*/  LOP3.LUT R3, R6.reuse, 0x10, RZ, 0x3c, !PT ;  /* 0x0000001006037812 */ /* 0x041fe400078e3cff */
[----:B-1----:R-:W-:Y:S01]  /*1cf90*/  LOP3.LUT R4, R6, 0x20, RZ, 0x3c, !PT ;  /* 0x0000002006047812 */ /* 0x002fe200078e3cff */
[C---:B------:R-:W-:Y:S01]  /*1cfa0*/  IMAD.IADD R5, R0.reuse, 0x1, R6 ;  /* 0x0000000100057824 */ /* 0x040fe200078e0206 */
        /* <DEDUP_REMOVED lines=38> */
[----:B------:R-:W-:Y:S01]  /*1d210*/  STS.U16 [R251+0x1bf80], R252 ;  /* 0x01bf80fcfb007388 */ /* 0x000fe20000000400 */
[----:B------:R-:W-:-:S02]  /*1d220*/  IMAD.IADD R3, R0, 0x1, R3 ;  /* 0x0000000100037824 */ /* 0x000fc400078e0203 */
[----:B------:R-:W-:Y:S01]  /*1d230*/  IMAD.IADD R4, R0, 0x1, R4 ;  /* 0x0000000100047824 */ /* 0x000fe200078e0204 */
[----:B------:R-:W-:Y:S01]  /*1d240*/  SHF.R.U32.HI R8, RZ, 0x4, R0 ;  /* 0x00000004ff087819 */ /* 0x000fe20000011600 */
[----:B------:R-:W-:Y:S01]  /*1d250*/  UMOV UR33, 0x40000040 ;  /* 0x4000004000217882 */ /* 0x000fe20000000000 */
[----:B------:R-:W-:Y:S01]  /*1d260*/  UIADD3.64 UR52, UR4, 0x380, URZ ;  /* 0x0000038004347897 */ /* 0x000fe2000fffe03f */
[----:B------:R-:W-:Y:S01]  /*1d270*/  UMOV UR54, UR34 ;  /* 0x0000002200367c82 */ /* 0x000fe20008000000 */
[----:B------:R-:W-:Y:S01]  /*1d280*/  SGXT.U32 R8, R8, 0xe ;  /* 0x0000000e0808781a */ /* 0x000fe20000000000 */
[----:B------:R-:W-:Y:S01]  /*1d290*/  UMOV UR55, UR35 ;  /* 0x0000002300377c82 */ /* 0x000fe20008000000 */
[----:B------:R-:W-:Y:S01]  /*1d2a0*/  UIADD3.64 UR48, UR4, 0x400, URZ ;  /* 0x0000040004307897 */ /* 0x000fe2000fffe03f */
[----:B------:R-:W-:Y:S01]  /*1d2b0*/  UMOV UR50, UR6 ;  /* 0x0000000600327c82 */ /* 0x000fe20008000000 */
[----:B------:R-:W-:Y:S01]  /*1d2c0*/  R2UR UR32, R8 ;  /* 0x00000000082072ca */ /* 0x000fe200000e0000 */
[----:B------:R-:W-:Y:S01]  /*1d2d0*/  UMOV UR51, UR7 ;  /* 0x0000000700337c82 */ /* 0x000fe20008000000 */
[----:B0-----:R-:W4:Y:S04]  /*1d2e0*/  LDL.LU R156, [R1+0x15a4] ;  /* 0x0015a400019c7983 */ /* 0x001f280000300800 */
[----:B-1----:R-:W4:Y:S04]  /*1d2f0*/  LDL.LU R157, [R1+0x15a0] ;  /* 0x0015a000019d7983 */ /* 0x002f280000300800 */
[----:B------:R-:W4:Y:S04]  /*1d300*/  LDL.LU R154, [R1+0x159c] ;  /* 0x00159c00019a7983 */ /* 0x000f280000300800 */
[----:B------:R-:W4:Y:S04]  /*1d310*/  LDL.LU R155, [R1+0x1598] ;  /* 0x00159800019b7983 */ /* 0x000f280000300800 */
[----:B------:R-:W4:Y:S04]  /*1d320*/  LDL.LU R158, [R1+0x1594] ;  /* 0x00159400019e7983 */ /* 0x000f280000300800 */
[----:B-----5:R-:W5:Y:S04]  /*1d330*/  LDL.LU R159, [R1+0x1590] ;  /* 0x00159000019f7983 */ /* 0x020f680000300800 */
[----:B------:R-:W5:Y:S04]  /*1d340*/  LDL.LU R160, [R1+0x158c] ;  /* 0x00158c0001a07983 */ /* 0x000f680000300800 */
[----:B---3--:R-:W3:Y:S04]  /*1d350*/  LDL.LU R161, [R1+0x1588] ;  /* 0x0015880001a17983 */ /* 0x008ee80000300800 */
[----:B------:R-:W3:Y:S01]  /*1d360*/  LDL.LU R2, [R1+0x1584] ;  /* 0x0015840001027983 */ /* 0x000ee20000300800 */
[----:B------:R-:W-:Y:S01]  /*1d370*/  UIADD3.64 UR56, UR4, 0x1c00, URZ ;  /* 0x00001c0004387897 */ /* 0x000fe2000fffe03f */
[----:B------:R-:W-:Y:S01]  /*1d380*/  UMOV UR58, UR6 ;  /* 0x00000006003a7c82 */ /* 0x000fe20008000000 */
[----:B------:R-:W-:Y:S01]  /*1d390*/  UMOV UR59, UR7 ;  /* 0x00000007003b7c82 */ /* 0x000fe20008000000 */
[----:B------:R-:W-:Y:S01]  /*1d3a0*/  UMOV UR38, UR10 ;  /* 0x0000000a00267c82 */ /* 0x000fe20008000000 */
[----:B------:R-:W-:Y:S01]  /*1d3b0*/  UMOV UR39, UR11 ;  /* 0x0000000b00277c82 */ /* 0x000fe20008000000 */
[----:B------:R-:W-:Y:S01]  /*1d3c0*/  UMOV UR42, UR14 ;  /* 0x0000000e002a7c82 */ /* 0x000fe20008000000 */
[----:B------:R-:W-:Y:S01]  /*1d3d0*/  UMOV UR43, UR15 ;  /* 0x0000000f002b7c82 */ /* 0x000fe20008000000 */
[----:B------:R-:W-:Y:S01]  /*1d3e0*/  UMOV UR46, UR18 ;  /* 0x00000012002e7c82 */ /* 0x000fe20008000000 */
[----:B------:R-:W-:Y:S01]  /*1d3f0*/  UMOV UR47, UR19 ;  /* 0x00000013002f7c82 */ /* 0x000fe20008000000 */
[----:B------:R-:W0:Y:S01]  /*1d400*/  LDC R8, c[0x0][0x230] ;  /* 0x00008c00ff087b82 */ /* 0x000e220000000800 */
[----:B------:R-:W-:Y:S04]  /*1d410*/  STS.U16 [R251+0x18b80], R198 ;  /* 0x018b80c6fb007388 */ /* 0x000fe80000000400 */
[----:B------:R-:W-:Y:S04]  /*1d420*/  STS.U16 [R251+0xf80], R141 ;  /* 0x000f808dfb007388 */ /* 0x000fe80000000400 */
[----:B--2---:R-:W-:Y:S04]  /*1d430*/  STS.U16 [R251+0x8f80], R140 ;  /* 0x008f808cfb007388 */ /* 0x004fe80000000400 */
[----:B----4-:R-:W-:Y:S04]  /*1d440*/  STS.U16 [R251+0x10f80], R139 ;  /* 0x010f808bfb007388 */ /* 0x010fe80000000400 */
        /* <DEDUP_REMOVED lines=13> */
[----:B------:R-:W-:Y:S04]  /*1d520*/  STS.U16 [R251+0x1f80], R219 ;  /* 0x001f80dbfb007388 */ /* 0x000fe80000000400 */
[----:B------:R-:W-:Y:S04]  /*1d530*/  STS.U16 [R251+0x9f80], R221 ;  /* 0x009f80ddfb007388 */ /* 0x000fe80000000400 */
[----:B------:R-:W-:Y:S04]  /*1d540*/  STS.U16 [R251+0x11f80], R163 ;  /* 0x011f80a3fb007388 */ /* 0x000fe80000000400 */
[----:B------:R-:W-:Y:S04]  /*1d550*/  STS.U16 [R5+0x20000], R9 ;  /* 0x0200000905007388 */ /* 0x000fe80000000400 */
[----:B------:R0:W-:Y:S04]  /*1d560*/  STS.U16 [R5+0x20400], R16 ;  /* 0x0204001005007388 */ /* 0x0001e80000000400 */
[----:B------:R-:W-:Y:S04]  /*1d570*/  STS.U16 [R3+0x20080], R10 ;  /* 0x0200800a03007388 */ /* 0x000fe80000000400 */
[----:B------:R0:W-:Y:S04]  /*1d580*/  STS.U16 [R3+0x20480], R17 ;  /* 0x0204801103007388 */ /* 0x0001e80000000400 */
[----:B------:R-:W-:Y:S04]  /*1d590*/  STS.U16 [R4+0x20100], R11 ;  /* 0x0201000b04007388 */ /* 0x000fe80000000400 */
[----:B------:R0:W-:Y:S04]  /*1d5a0*/  STS.U16 [R4+0x20500], R18 ;  /* 0x0205001204007388 */ /* 0x0001e80000000400 */
[----:B-1----:R-:W5:Y:S04]  /*1d5b0*/  LDL.LU R137, [R1+0x156c] ;  /* 0x00156c0001897983 */ /* 0x002f680000300800 */
[----:B--2---:R-:W2:Y:S04]  /*1d5c0*/  LDL.LU R215, [R1+0x1568] ;  /* 0x0015680001d77983 */ /* 0x004ea80000300800 */
[----:B----4-:R-:W4:Y:S01]  /*1d5d0*/  LDL.LU R217, [R1+0x1564] ;  /* 0x0015640001d97983 */ /* 0x010f220000300800 */
[----:B0-----:R-:W-:Y:S01]  /*1d5e0*/  IMAD.IADD R5, R0, 0x1, R7 ;  /* 0x0000000100057824 */ /* 0x001fe200078e0207 */
[----:B------:R-:W-:-:S02]  /*1d5f0*/  LOP3.LUT R7, R6, 0x40, RZ, 0x3c, !PT ;  /* 0x0000004006077812 */ /* 0x000fc400078e3cff */
[----:B------:R-:W3:Y:S04]  /*1d600*/  LDL.LU R219, [R1+0x1560] ;  /* 0x0015600001db7983 */ /* 0x000ee80000300800 */
[----:B------:R-:W-:Y:S01]  /*1d610*/  STS.U16 [R5+0x20180], R12 ;  /* 0x0201800c05007388 */ /* 0x000fe20000000400 */
[----:B------:R-:W-:-:S03]  /*1d620*/  LOP3.LUT R3, R6, 0x50, RZ, 0x3c, !PT ;  /* 0x0000005006037812 */ /* 0x000fc600078e3cff */
[----:B------:R0:W-:Y:S01]  /*1d630*/  STS.U16 [R5+0x20580], R19 ;  /* 0x0205801305007388 */ /* 0x0001e20000000400 */
[----:B------:R-:W-:-:S03]  /*1d640*/  IMAD.IADD R4, R0, 0x1, R7 ;  /* 0x0000000100047824 */ /* 0x000fc600078e0207 */
[----:B------:R-:W4:Y:S01]  /*1d650*/  LDL.LU R221, [R1+0x155c] ;  /* 0x00155c0001dd7983 */ /* 0x000f220000300800 */
[----:B------:R-:W-:-:S03]  /*1d660*/  IMAD.IADD R3, R0, 0x1, R3 ;  /* 0x0000000100037824 */ /* 0x000fc600078e0203 */
[----:B------:R-:W2:Y:S01]  /*1d670*/  LDL.LU R163, [R1+0x1558] ;  /* 0x0015580001a37983 */ /* 0x000ea20000300800 */
[C---:B0-----:R-:W-:Y:S02]  /*1d680*/  LOP3.LUT R5, R6.reuse, 0x60, RZ, 0x3c, !PT ;  /* 0x0000006006057812 */ /* 0x041fe400078e3cff */
[----:B------:R-:W-:Y:S01]  /*1d690*/  LOP3.LUT R6, R6, 0x70, RZ, 0x3c, !PT ;  /* 0x0000007006067812 */ /* 0x000fe200078e3cff */
[----:B------:R-:W-:Y:S02]  /*1d6a0*/  STS.U16 [R4+0x20200], R13 ;  /* 0x0202000d04007388 */ /* 0x000fe40000000400 */
[C---:B------:R-:W-:Y:S02]  /*1d6b0*/  IMAD.IADD R5, R0.reuse, 0x1, R5 ;  /* 0x0000000100057824 */ /* 0x040fe400078e0205 */
[----:B------:R-:W-:Y:S01]  /*1d6c0*/  IMAD.IADD R6, R0, 0x1, R6 ;  /* 0x0000000100067824 */ /* 0x000fe200078e0206 */
[----:B------:R-:W-:Y:S04]  /*1d6d0*/  STS.U16 [R4+0x20600], R21 ;  /* 0x0206001504007388 */ /* 0x000fe80000000400 */
[----:B------:R-:W-:Y:S04]  /*1d6e0*/  STS.U16 [R3+0x20280], R14 ;  /* 0x0202800e03007388 */ /* 0x000fe80000000400 */
[----:B------:R0:W-:Y:S04]  /*1d6f0*/  STS.U16 [R3+0x20680], R22 ;  /* 0x0206801603007388 */ /* 0x0001e80000000400 */
[----:B------:R-:W-:Y:S04]  /*1d700*/  STS.U16 [R5+0x20300], R15 ;  /* 0x0203000f05007388 */ /* 0x000fe80000000400 */
[----:B------:R-:W-:Y:S04]  /*1d710*/  STS.U16 [R5+0x20700], R23 ;  /* 0x0207001705007388 */ /* 0x000fe80000000400 */
[----:B------:R-:W-:Y:S04]  /*1d720*/  STS.U16 [R6+0x20380], R20 ;  /* 0x0203801406007388 */ /* 0x000fe80000000400 */
[----:B------:R1:W-:Y:S01]  /*1d730*/  STS.U16 [R6+0x20780], R88 ;  /* 0x0207805806007388 */ /* 0x0003e20000000400 */
[----:B------:R0:W-:Y:S06]  /*1d740*/  MEMBAR.ALL.CTA ;  /* 0x0000000000007992 */ /* 0x0001ec0000008000 */
[----:B0-----:R-:W0:Y:S01]  /*1d750*/  FENCE.VIEW.ASYNC.S ;  /* 0x00000000000073c6 */ /* 0x001e220000000000 */
[----:B------:R-:W5:Y:S08]  /*1d760*/  LDC R3, c[0x0][0x23c] ;  /* 0x00008f00ff037b82 */ /* 0x000f700000000800 */
[----:B-1----:R-:W1:Y:S08]  /*1d770*/  LDC R6, c[0x0][0x238] ;  /* 0x00008e00ff067b82 */ /* 0x002e700000000800 */
[----:B0-----:R-:W-:Y:S06]  /*1d780*/  BAR.SYNC.DEFER_BLOCKING 0x0 ;  /* 0x0000000000007b1d */ /* 0x001fec0000010000 */
[----:B------:R-:W-:-:S06]  /*1d790*/  WARPGROUP.ARRIVE ;  /* 0x00000000000079c5 */ /* 0x000fcc0000000000 */
[----:B------:R-:W-:Y:S04]  /*1d7a0*/  HGMMA.64x16x16.F32.BF16 R80, gdesc[UR32].tnspA, R80 ;  /* 0x20200000205079f0 */ /* 0x000fe80008701850 */
[----:B------:R-:W-:Y:S04]  /*1d7b0*/  HGMMA.64x16x16.F32.BF16 R80, gdesc[UR4].tnspA, R80 ;  /* 0x20200000045079f0 */ /* 0x000fe80008701850 */
[----:B------:R-:W-:Y:S04]  /*1d7c0*/  HGMMA.64x16x16.F32.BF16 R80, gdesc[UR8].tnspA, R80 ;  /* 0x20200000085079f0 */ /* 0x000fe80008701850 */
[----:B------:R-:W-:Y:S04]  /*1d7d0*/  HGMMA.64x16x16.F32.BF16 R80, gdesc[UR12].tnspA, R80 ;  /* 0x202000000c5079f0 */ /* 0x000fe80008701850 */
[----:B------:R-:W-:Y:S04]  /*1d7e0*/  HGMMA.64x16x16.F32.BF16 R80, gdesc[UR16].tnspA, R80 ;  /* 0x20200000105079f0 */ /* 0x000fe80008701850 */
[----:B------:R-:W-:Y:S04]  /*1d7f0*/  HGMMA.64x16x16.F32.BF16 R80, gdesc[UR20].tnspA, R80 ;  /* 0x20200000145079f0 */ /* 0x000fe80008701850 */
[----:B------:R-:W-:Y:S04]  /*1d800*/  HGMMA.64x16x16.F32.BF16 R80, gdesc[UR24].tnspA, R80 ;  /* 0x20200000185079f0 */ /* 0x000fe80008701850 */
[----:B------:R-:W-:Y:S04]  /*1d810*/  HGMMA.64x16x16.F32.BF16 R80, gdesc[UR28].tnspA, R80 ;  /* 0x202000001c5079f0 */ /* 0x000fe80008701850 */
[----:B------:R-:W-:Y:S01]  /*1d820*/  HGMMA.64x16x16.F32.BF16 R72, gdesc[UR52].tnspA, R72 ;  /* 0x20200000344879f0 */ /* 0x000fe20008701848 */
[----:B------:R-:W-:Y:S01]  /*1d830*/  UIADD3.64 UR52, UR4, 0x480, URZ ;  /* 0x0000048004347897 */ /* 0x000fe2000fffe03f */
[----:B------:R-:W-:-:S02]  /*1d840*/  UMOV UR54, UR10 ;  /* 0x0000000a00367c82 */ /* 0x000fc40008000000 */
[----:B------:R-:W-:Y:S01]  /*1d850*/  HGMMA.64x16x16.F32.BF16 R72, gdesc[UR48].tnspA, R72 ;  /* 0x20200000304879f0 */ /* 0x000fe20008701848 */
[----:B------:R-:W-:Y:S01]  /*1d860*/  UMOV UR55, UR11 ;  /* 0x0000000b00377c82 */ /* 0x000fe20008000000 */
[----:B------:R-:W-:-:S04]  /*1d870*/  UIADD3.64 UR48, UR4, 0x500, URZ ;  /* 0x0000050004307897 */ /* 0x000fc8000fffe03f */
[----:B------:R-:W-:Y:S01]  /*1d880*/  HGMMA.64x16x16.F32.BF16 R72, gdesc[UR52].tnspA, R72 ;  /* 0x20200000344879f0 */ /* 0x000fe20008701848 */
[----:B------:R-:W-:Y:S01]  /*1d890*/  UMOV UR50, UR14 ;  /* 0x0000000e00327c82 */ /* 0x000fe20008000000 */
[----:B------:R-:W-:Y:S01]  /*1d8a0*/  UMOV UR51, UR15 ;  /* 0x0000000f00337c82 */ /* 0x000fe20008000000 */
[----:B------:R-:W-:Y:S02]  /*1d8b0*/  UIADD3.64 UR52, UR4, 0x580, URZ ;  /* 0x0000058004347897 */ /* 0x000fe4000fffe03f */
[----:B------:R-:W-:Y:S01]  /*1d8c0*/  HGMMA.64x16x16.F32.BF16 R72, gdesc[UR48].tnspA, R72 ;  /* 0x20200000304879f0 */ /* 0x000fe20008701848 */
[----:B------:R-:W-:Y:S01]  /*1d8d0*/  UMOV UR54, UR18 ;  /* 0x0000001200367c82 */ /* 0x000fe20008000000 */
        /* <DEDUP_REMOVED lines=11> */
[----:B------:R-:W-:Y:S01]  /*1d990*/  UIADD3.64 UR52, UR4, 0x780, URZ ;  /* 0x0000078004347897 */ /* 0x000fe2000fffe03f */
[----:B------:R-:W-:Y:S01]  /*1d9a0*/  UMOV UR50, UR30 ;  /* 0x0000001e00327c82 */ /* 0x000fe20008000000 */
[----:B------:R-:W-:Y:S01]  /*1d9b0*/  UMOV UR51, UR31 ;  /* 0x0000001f00337c82 */ /* 0x000fe20008000000 */
[----:B------:R-:W-:Y:S01]  /*1d9c0*/  UMOV UR54, UR34 ;  /* 0x0000002200367c82 */ /* 0x000fe20008000000 */
[----:B------:R-:W-:Y:S01]  /*1d9d0*/  UMOV UR55, UR35 ;  /* 0x0000002300377c82 */ /* 0x000fe20008000000 */
[----:B------:R-:W-:Y:S04]  /*1d9e0*/  HGMMA.64x16x16.F32.BF16 R72, gdesc[UR48].tnspA, R72 ;  /* 0x20200000304879f0 */ /* 0x000fe80008701848 */
[----:B------:R-:W-:Y:S01]  /*1d9f0*/  HGMMA.64x16x16.F32.BF16 R64, gdesc[UR52].tnspA, R64 ;  /* 0x20200000344079f0 */ /* 0x000fe20008701840 */
[----:B------:R-:W-:Y:S01]  /*1da00*/  UIADD3.64 UR48, UR4, 0x800, URZ ;  /* 0x0000080004307897 */ /* 0x000fe2000fffe03f */
[----:B------:R-:W-:Y:S01]  /*1da10*/  UMOV UR50, UR6 ;  /* 0x0000000600327c82 */ /* 0x000fe20008000000 */
[----:B------:R-:W-:Y:S01]  /*1da20*/  UMOV UR51, UR7 ;  /* 0x0000000700337c82 */ /* 0x000fe20008000000 */
[----:B------:R-:W-:-:S06]  /*1da30*/  UIADD3.64 UR52, UR4, 0x880, URZ ;  /* 0x0000088004347897 */ /* 0x000fcc000fffe03f */
[----:B------:R-:W-:Y:S01]  /*1da40*/  HGMMA.64x16x16.F32.BF16 R64, gdesc[UR48].tnspA, R64 ;  /* 0x20200000304079f0 */ /* 0x000fe20008701840 */
[----:B------:R-:W-:Y:S01]  /*1da50*/  UMOV UR54, UR10 ;  /* 0x0000000a00367c82 */ /* 0x000fe20008000000 */
[----:B------:R-:W-:Y:S01]  /*1da60*/  UMOV UR55, UR11 ;  /* 0x0000000b00377c82 */ /* 0x000fe20008000000 */
[----:B------:R-:W-:Y:S01]  /*1da70*/  UIADD3.64 UR48, UR4, 0x900, URZ ;  /* 0x0000090004307897 */ /* 0x000fe2000fffe03f */
[----:B------:R-:W-:Y:S01]  /*1da80*/  HGMMA.64x16x16.F32.BF16 R64, gdesc[UR52].tnspA, R64 ;  /* 0x20200000344079f0 */ /* 0x000fe20008701840 */
[----:B------:R-:W-:Y:S01]  /*1da90*/  UMOV UR50, UR14 ;  /* 0x0000000e00327c82 */ /* 0x000fe20008000000 */
[----:B------:R-:W-:Y:S01]  /*1daa0*/  UMOV UR51, UR15 ;  /* 0x0000000f00337c82 */ /* 0x000fe20008000000 */
[----:B------:R-:W-:-:S05]  /*1dab0*/  UIADD3.64 UR52, UR4, 0x980, URZ ;  /* 0x0000098004347897 */ /* 0x000fca000fffe03f */
        /* <DEDUP_REMOVED lines=13> */
[----:B------:R-:W-:Y:S01]  /*1db90*/  UIADD3.64 UR52, UR4, 0xb80, URZ ;  /* 0x00000b8004347897 */ /* 0x000fe2000fffe03f */
[----:B------:R-:W-:Y:S01]  /*1dba0*/  UMOV UR50, UR30 ;  /* 0x0000001e00327c82 */ /* 0x000fe20008000000 */
[----:B------:R-:W-:Y:S01]  /*1dbb0*/  UMOV UR51, UR31 ;  /* 0x0000001f00337c82 */ /* 0x000fe20008000000 */
[----:B------:R-:W-:Y:S01]  /*1dbc0*/  UMOV UR54, UR34 ;  /* 0x0000002200367c82 */ /* 0x000fe20008000000 */
[----:B------:R-:W-:-:S03]  /*1dbd0*/  UMOV UR55, UR35 ;  /* 0x0000002300377c82 */ /* 0x000fc60008000000 */
        /* <DEDUP_REMOVED lines=121> */
[----:B-----5:R-:W-:Y:S01]  /*1e370*/  IMAD.SHL.U32 R3, R3, 0x80, RZ ;  /* 0x0000008003037824 */ /* 0x020fe200078e00ff */
[----:B------:R-:W-:Y:S01]  /*1e380*/  UIADD3.64 UR48, UR4, 0x1b00, URZ ;  /* 0x00001b0004307897 */ /* 0x000fe2000fffe03f */
[----:B------:R-:W-:Y:S01]  /*1e390*/  HGMMA.64x16x16.F32.BF16 R32, gdesc[UR52].tnspA, R32 ;  /* 0x20200000342079f0 */ /* 0x000fe20008701820 */
[----:B------:R-:W-:Y:S02]  /*1e3a0*/  UIADD3.64 UR52, UR4, 0x1b80, URZ ;  /* 0x00001b8004347897 */ /* 0x000fe4000fffe03f */
[----:B------:R-:W-:Y:S01]  /*1e3b0*/  SHF.R.S32.HI R5, RZ, 0x1f, R3 ;  /* 0x0000001fff057819 */ /* 0x000fe20000011403 */
[----:B------:R-:W-:Y:S01]  /*1e3c0*/  UMOV UR50, UR30 ;  /* 0x0000001e00327c82 */ /* 0x000fe20008000000 */
[----:B------:R-:W-:Y:S01]  /*1e3d0*/  UMOV UR51, UR31 ;  /* 0x0000001f00337c82 */ /* 0x000fe20008000000 */
[----:B------:R-:W-:Y:S01]  /*1e3e0*/  UMOV UR54, UR34 ;  /* 0x0000002200367c82 */ /* 0x000fe20008000000 */
[C---:B------:R-:W-:Y:S01]  /*1e3f0*/  SHF.L.U64.HI R5, R3.reuse, 0x1, R5 ;  /* 0x0000000103057819 */ /* 0x040fe20000010205 */
[----:B------:R-:W-:Y:S01]  /*1e400*/  UMOV UR55, UR35 ;  /* 0x0000002300377c82 */ /* 0x000fe20008000000 */
[----:B------:R-:W-:-:S05]  /*1e410*/  IMAD.SHL.U32 R3, R3, 0x2, RZ ;  /* 0x0000000203037824 */ /* 0x000fca00078e00ff */
[-C--:B------:R-:W-:Y:S02]  /*1e420*/  IADD3 R136, P3, R136, R3.reuse, RZ ;  /* 0x0000000388887210 */ /* 0x080fe40007f7e0ff */
[-C--:B------:R-:W-:Y:S02]  /*1e430*/  IADD3 R135, P2, R135, R3.reuse, RZ ;  /* 0x0000000387877210 */ /* 0x080fe40007f5e0ff */
[-C--:B------:R-:W-:Y:S02]  /*1e440*/  IADD3 R134, P1, R134, R3.reuse, RZ ;  /* 0x0000000386867210 */ /* 0x080fe40007f3e0ff */
[-C--:B------:R-:W-:Y:S02]  /*1e450*/  IADD3 R125, P0, R125, R3.reuse, RZ ;  /* 0x000000037d7d7210 */ /* 0x080fe40007f1e0ff */
[-C--:B------:R-:W-:Y:S01]  /*1e460*/  IADD3 R124, P4, R124, R3.reuse, RZ ;  /* 0x000000037c7c7210 */ /* 0x080fe20007f9e0ff */
[----:B------:R-:W-:Y:S01]  /*1e470*/  STL [R1+0x540], R136 ;  /* 0x0005408801007387 */ /* 0x000fe20000100800 */
[----:B------:R-:W-:-:S03]  /*1e480*/  IADD3 R123, P6, R123, R3, RZ ;  /* 0x000000037b7b7210 */ /* 0x000fc60007fde0ff */
[----:B------:R-:W-:Y:S01]  /*1e490*/  STL [R1+0x538], R135 ;  /* 0x0005388701007387 */ /* 0x000fe20000100800 */
[----:B------:R-:W-:-:S03]  /*1e4a0*/  IADD3 R122, P5, R122, R3, RZ ;  /* 0x000000037a7a7210 */ /* 0x000fc60007fbe0ff */
[----:B------:R-:W-:Y:S01]  /*1e4b0*/  STL [R1+0x530], R134 ;  /* 0x0005308601007387 */ /* 0x000fe20000100800 */
[----:B------:R-:W-:-:S03]  /*1e4c0*/  IMAD.X R121, R121, 0x1, R5, P3 ;  /* 0x0000000179797824 */ /* 0x000fc600018e0605 */
        /* <DEDUP_REMOVED lines=11> */
[----:B------:R-:W-:Y:S01]  /*1e580*/  IMAD.X R115, R115, 0x1, R5, P0 ;  /* 0x0000000173737824 */ /* 0x000fe200000e0605 */
[----:B------:R-:W-:Y:S04]  /*1e590*/  HGMMA.64x16x16.F32.BF16 R32, gdesc[UR48].tnspA, R32 ;  /* 0x20200000302079f0 */ /* 0x000fe80008701820 */
[----:B------:R-:W-:Y:S01]  /*1e5a0*/  HGMMA.64x16x16.F32.BF16 R24, gdesc[UR52].tnspA, R24 ;  /* 0x20200000341879f0 */ /* 0x000fe20008701818 */
        /* <DEDUP_REMOVED lines=24> */
[----:B------:R0:W-:Y:S01]  /*1e730*/  STL [R1+0x4f4], R107 ;  /* 0x0004f46b01007387 */ /* 0x0001e20000100800 */
[----:B------:R-:W-:-:S03]  /*1e740*/  IMAD.X R102, R102, 0x1, R5, P0 ;  /* 0x0000000166667824 */ /* 0x000fc600000e0605 */
[----:B------:R5:W-:Y:S01]  /*1e750*/  STL [R1+0x4c0], R106 ;  /* 0x0004c06a01007387 */ /* 0x000be20000100800 */
[----:B------:R-:W-:-:S03]  /*1e760*/  IMAD.X R93, R93, 0x1, R5, P4 ;  /* 0x000000015d5d7824 */ /* 0x000fc600020e0605 */
[----:B------:R4:W-:Y:S01]  /*1e770*/  STL [R1+0x4ec], R105 ;  /* 0x0004ec6901007387 */ /* 0x0009e20000100800 */
[----:B------:R-:W-:-:S03]  /*1e780*/  IMAD.X R92, R92, 0x1, R5, P6 ;  /* 0x000000015c5c7824 */ /* 0x000fc600030e0605 */
[----:B------:R4:W-:Y:S04]  /*1e790*/  STL [R1+0x4b8], R104 ;  /* 0x0004b86801007387 */ /* 0x0009e80000100800 */
[----:B------:R4:W-:Y:S01]  /*1e7a0*/  STL [R1+0x4e4], R103 ;  /* 0x0004e46701007387 */ /* 0x0009e20000100800 */
[----:B------:R-:W-:-:S03]  /*1e7b0*/  IMAD.X R91, R91, 0x1, R5, P5 ;  /* 0x000000015b5b7824 */ /* 0x000fc600028e0605 */
[----:B------:R4:W-:Y:S01]  /*1e7c0*/  STL [R1+0x4dc], R102 ;  /* 0x0004dc6601007387 */ /* 0x0009e20000100800 */
[----:B------:R-:W-:-:S03]  /*1e7d0*/  IMAD.X R90, R90, 0x1, R5, P3 ;  /* 0x000000015a5a7824 */ /* 0x000fc600018e0605 */
[----:B------:R-:W-:Y:S04]  /*1e7e0*/  STL [R1+0x4d4], R93 ;  /* 0x0004d45d01007387 */ /* 0x000fe80000100800 */
[----:B------:R-:W-:Y:S01]  /*1e7f0*/  STL [R1+0x4cc], R92 ;  /* 0x0004cc5c01007387 */ /* 0x000fe20000100800 */
[----:B------:R-:W-:-:S03]  /*1e800*/  IMAD.X R89, R89, 0x1, R5, P2 ;  /* 0x0000000159597824 */ /* 0x000fc600010e0605 */
[----:B0-----:R-:W4:Y:S04]  /*1e810*/  LDL.LU R107, [R1+0x548] ;  /* 0x00054800016b7983 */ /* 0x001f280000300800 */
[----:B------:R-:W-:Y:S04]  /*1e820*/  STL [R1+0x4c4], R91 ;  /* 0x0004c45b01007387 */ /* 0x000fe80000100800 */
[----:B-----5:R-:W5:Y:S04]  /*1e830*/  LDL.LU R106, [R1+0x14a0] ;  /* 0x0014a000016a7983 */ /* 0x020f680000300800 */
[----:B------:R-:W-:Y:S04]  /*1e840*/  STL [R1+0x4bc], R90 ;  /* 0x0004bc5a01007387 */ /* 0x000fe80000100800 */
[----:B------:R-:W5:Y:S04]  /*1e850*/  LDL.LU R207, [R1+0x1498] ;  /* 0x0014980001cf7983 */ /* 0x000f680000300800 */
[----:B------:R-:W-:Y:S04]  /*1e860*/  STL [R1+0x4b4], R89 ;  /* 0x0004b45901007387 */ /* 0x000fe80000100800 */
[----:B------:R-:W5:Y:S04]  /*1e870*/  LDL.LU R209, [R1+0x1490] ;  /* 0x0014900001d17983 */ /* 0x000f680000300800 */
[----:B------:R-:W5:Y:S04]  /*1e880*/  LDL.LU R211, [R1+0x1488] ;  /* 0x0014880001d37983 */ /* 0x000f680000300800 */
[----:B------:R-:W5:Y:S04]  /*1e890*/  LDL.LU R213, [R1+0x1480] ;  /* 0x0014800001d57983 */ /* 0x000f680000300800 */
[----:B------:R-:W5:Y:S04]  /*1e8a0*/  LDL.LU R188, [R1+0x544] ;  /* 0x0005440001bc7983 */ /* 0x000f680000300800 */
[----:B------:R-:W5:Y:S04]  /*1e8b0*/  LDL.LU R162, [R1+0x1478] ;  /* 0x0014780001a27983 */ /* 0x000f680000300800 */
[----:B------:R-:W5:Y:S04]  /*1e8c0*/  LDL.LU R186, [R1+0x1470] ;  /* 0x0014700001ba7983 */ /* 0x000f680000300800 */
[----:B------:R-:W5:Y:S01]  /*1e8d0*/  LDL.LU R184, [R1+0x149c] ;  /* 0x00149c0001b87983 */ /* 0x000f620000300800 */
[----:B------:R-:W-:-:S03]  /*1e8e0*/  R2UR UR49, R137 ;  /* 0x00000000893172ca */ /* 0x000fc600000e0000 */
[----:B------:R-:W5:Y:S04]  /*1e8f0*/  LDL.LU R182, [R1+0x1468] ;  /* 0x0014680001b67983 */ /* 0x000f680000300800 */
[----:B------:R-:W5:Y:S01]  /*1e900*/  LDL.LU R137, [R1+0x1494] ;  /* 0x0014940001897983 */ /* 0x000f620000300800 */
[----:B------:R-:W-:Y:S03]  /*1e910*/  HGMMA.64x16x16.F32.BF16 R24, gdesc[UR56].tnspA, R24 ;  /* 0x20200000381879f0 */ /* 0x000fe60008701818 */
[----:B------:R-:W5:Y:S01]  /*1e920*/  LDL.LU R136, [R1+0x1460] ;  /* 0x0014600001887983 */ /* 0x000f620000300800 */
[----:B--2---:R-:W-:-:S03]  /*1e930*/  R2UR UR56, R163 ;  /* 0x00000000a33872ca */ /* 0x004fc600000e0000 */
[----:B------:R-:W2:Y:S04]  /*1e940*/  LDL.LU R135, [R1+0x148c] ;  /* 0x00148c0001877983 */ /* 0x000ea80000300800 */
[----:B------:R-:W2:Y:S04]  /*1e950*/  LDL.LU R163, [R1+0x1458] ;  /* 0x0014580001a37983 */ /* 0x000ea80000300800 */
[----:B------:R-:W2:Y:S01]  /*1e960*/  LDL.LU R134, [R1+0x1484] ;  /* 0x0014840001867983 */ /* 0x000ea20000300800 */
[----:B---3--:R-:W-:Y:S01]  /*1e970*/  R2UR UR52, R219 ;  /* 0x00000000db3472ca */ /* 0x008fe200000e0000 */
[----:B-1----:R-:W-:-:S02]  /*1e980*/  IMAD.SHL.U32 R6, R6, 0x80, RZ ;  /* 0x0000008006067824 */ /* 0x002fc400078e00ff */
[----:B----4-:R-:W3:Y:S04]  /*1e990*/  LDL.LU R105, [R1+0x1450] ;  /* 0x0014500001697983 */ /* 0x010ee80000300800 */
[----:B------:R-:W4:Y:S01]  /*1e9a0*/  LDL.LU R219, [R1+0x147c] ;  /* 0x00147c0001db7983 */ /* 0x000f220000300800 */
[----:B------:R-:W-:-:S03]  /*1e9b0*/  IMAD.SHL.U32 R4, R6, 0x2, RZ ;  /* 0x0000000206047824 */ /* 0x000fc600078e00ff */
[----:B------:R-:W3:Y:S01]  /*1e9c0*/  LDL.LU R104, [R1+0x1448] ;  /* 0x0014480001687983 */ /* 0x000ee20000300800 */
[----:B------:R-:W-:-:S03]  /*1e9d0*/  SHF.R.S32.HI R7, RZ, 0x1f, R6 ;  /* 0x0000001fff077819 */ /* 0x000fc60000011406 */
[----:B------:R-:W3:Y:S04]  /*1e9e0*/  LDL.LU R103, [R1+0x1474] ;  /* 0x0014740001677983 */ /* 0x000ee80000300800 */
[----:B------:R-:W3:Y:S01]  /*1e9f0*/  LDL.LU R102, [R1+0x1440] ;  /* 0x0014400001667983 */ /* 0x000ee20000300800 */
[----:B------:R-:W-:Y:S02]  /*1ea00*/  R2UR UR48, R215 ;  /* 0x00000000d73072ca */ /* 0x000fe400000e0000 */
[----:B------:R-:W-:Y:S02]  /*1ea10*/  SHF.L.U64.HI R3, R6, 0x1, R7 ;  /* 0x0000000106037819 */ /* 0x000fe40000010207 */
[----:B------:R-:W-:Y:S01]  /*1ea20*/  IADD3 R160, P1, R160, R4, RZ ;  /* 0x00000004a0a07210 */ /* 0x000fe20007f3e0ff */
[----:B------:R-:W3:Y:S01]  /*1ea30*/  LDL.LU R215, [R1+0x146c] ;  /* 0x00146c0001d77983 */ /* 0x000ee20000300800 */
[----:B------:R-:W-:-:S03]  /*1ea40*/  R2UR UR53, R217 ;  /* 0x00000000d93572ca */ /* 0x000fc600000e0000 */
[----:B------:R-:W3:Y:S01]  /*1ea50*/  LDL.LU R217, [R1+0x1438] ;  /* 0x0014380001d97983 */ /* 0x000ee20000300800 */
[----:B------:R-:W-:Y:S01]  /*1ea60*/  R2UR UR57, R221 ;  /* 0x00000000dd3972ca */ /* 0x000fe200000e0000 */
[--C-:B------:R-:W-:Y:S02]  /*1ea70*/  IMAD.X R161, R161, 0x1, R3.reuse, P1 ;  /* 0x00000001a1a17824 */ /* 0x100fe400008e0603 */
[----:B------:R-:W3:Y:S01]  /*1ea80*/  LDL.LU R221, [R1+0x1464] ;  /* 0x0014640001dd7983 */ /* 0x000ee20000300800 */
[-C--:B------:R-:W-:Y:S02]  /*1ea90*/  IADD3 R156, P2, R156, R4.reuse, RZ ;  /* 0x000000049c9c7210 */ /* 0x080fe40007f5e0ff */
[-C--:B------:R-:W-:Y:S02]  /*1eaa0*/  IADD3 R154, P1, R154, R4.reuse, RZ ;  /* 0x000000049a9a7210 */ /* 0x080fe40007f3e0ff */
[----:B------:R-:W-:Y:S01]  /*1eab0*/  IADD3 R158, P0, R158, R4, RZ ;  /* 0x000000049e9e7210 */ /* 0x000fe20007f1e0ff */
[----:B------:R-:W-:-:S02]  /*1eac0*/  IMAD.X R157, R157, 0x1, R3, P2 ;  /* 0x000000019d9d7824 */ /* 0x000fc400010e0603 */
[--C-:B------:R-:W-:Y:S02]  /*1ead0*/  IMAD.X R155, R155, 0x1, R3.reuse, P1 ;  /* 0x000000019b9b7824 */ /* 0x100fe400008e0603 */
[----:B------:R-:W-:Y:S01]  /*1eae0*/  IMAD.X R159, R159, 0x1, R3, P0 ;  /* 0x000000019f9f7824 */ /* 0x000fe200000e0603 */
[----:B------:R-:W-:Y:S04]  /*1eaf0*/  HGMMA.64x16x16.F32.BF16 R24, gdesc[UR36].tnspA, R24 ;  /* 0x20200000241879f0 */ /* 0x000fe80008701818 */
[----:B------:R-:W-:Y:S01]  /*1eb00*/  HGMMA.64x16x16.F32.BF16 R24, gdesc[UR40].tnspA, R24 ;  /* 0x20200000281879f0 */ /* 0x000fe20008701818 */
[----:B------:R-:W-:Y:S01]  /*1eb10*/  UMOV UR50, UR22 ;  /* 0x0000001600327c82 */ /* 0x000fe20008000000 */
[----:B------:R-:W-:Y:S02]  /*1eb20*/  UMOV UR51, UR23 ;  /* 0x0000001700337c82 */ /* 0x000fe40008000000 */
[----:B------:R-:W-:Y:S01]  /*1eb30*/  HGMMA.64x16x16.F32.BF16 R24, gdesc[UR44].tnspA, R24 ;  /* 0x202000002c1879f0 */ /* 0x000fe20008701818 */
[----:B------:R-:W-:Y:S01]  /*1eb40*/  UMOV UR54, UR26 ;  /* 0x0000001a00367c82 */ /* 0x000fe20008000000 */
[----:B------:R-:W-:-:S02]  /*1eb50*/  UMOV UR55, UR27 ;  /* 0x0000001b00377c82 */ /* 0x000fc40008000000 */
[----:B------:R-:W-:Y:S01]  /*1eb60*/  HGMMA.64x16x16.F32.BF16 R24, gdesc[UR48].tnspA, R24 ;  /* 0x20200000301879f0 */ /* 0x000fe20008701818 */
[----:B------:R-:W-:Y:S01]  /*1eb70*/  UMOV UR58, UR30 ;  /* 0x0000001e003a7c82 */ /* 0x000fe20008000000 */
[----:B------:R-:W-:Y:S02]  /*1eb80*/  UMOV UR59, UR31 ;  /* 0x0000001f003b7c82 */ /* 0x000fe40008000000 */
[----:B------:R-:W-:Y:S01]  /*1eb90*/  HGMMA.64x16x16.F32.BF16 R24, gdesc[UR52].tnspA, R24 ;  /* 0x20200000341879f0 */ /* 0x000fe20008701818 */
[-C--:B------:R-:W-:Y:S02]  /*1eba0*/  IADD3 R107, P5, R107, R4.reuse, RZ ;  /* 0x000000046b6b7210 */ /* 0x080fe40007fbe0ff */
[-C--:B-----5:R-:W-:Y:S02]  /*1ebb0*/  IADD3 R106, P3, R106, R4.reuse, RZ ;  /* 0x000000046a6a7210 */ /* 0x0a0fe40007f7e0ff */
[-C--:B------:R-:W-:Y:S02]  /*1ebc0*/  IADD3 R207, P2, R207, R4.reuse, RZ ;  /* 0x00000004cfcf7210 */ /* 0x080fe40007f5e0ff */
[----:B------:R-:W-:-:S02]  /*1ebd0*/  IADD3 R209, P1, R209, R4, RZ ;  /* 0x00000004d1d17210 */ /* 0x000fc40007f3e0ff */
[-C--:B------:R-:W-:Y:S01]  /*1ebe0*/  IADD3 R211, P0, R211, R4.reuse, RZ ;  /* 0x00000004d3d37210 */ /* 0x080fe20007f1e0ff */
[----:B------:R-:W-:Y:S01]  /*1ebf0*/  STL [R1+0x548], R107 ;  /* 0x0005486b01007387 */ /* 0x000fe20000100800 */
[----:B------:R-:W-:-:S03]  /*1ec00*/  IADD3 R213, P4, R213, R4, RZ ;  /* 0x00000004d5d57210 */ /* 0x000fc60007f9e0ff */
[----:B------:R-:W-:Y:S01]  /*1ec10*/  STL [R1+0x14a0], R106 ;  /* 0x0014a06a01007387 */ /* 0x000fe20000100800 */
[----:B------:R-:W-:-:S03]  /*1ec20*/  IMAD.X R188, R188, 0x1, R3, P5 ;  /* 0x00000001bcbc7824 */ /* 0x000fc600028e0603 */
        /* <DEDUP_REMOVED lines=9> */
[--C-:B------:R-:W-:Y:S02]  /*1ecc0*/  IMAD.X R137, R137, 0x1, R3.reuse, P2 ;  /* 0x0000000189897824 */ /* 0x100fe400010e0603 */
[----:B--2---:R-:W-:Y:S01]  /*1ecd0*/  IMAD.X R135, R135, 0x1, R3, P1 ;  /* 0x0000000187877824 */ /* 0x004fe200008e0603 */
[----:B------:R-:W-:Y:S01]  /*1ece0*/  STL [R1+0x1478], R162 ;  /* 0x001478a201007387 */ /* 0x000fe20000100800 */
[----:B------:R-:W-:-:S03]  /*1ecf0*/  IADD3 R163, P1, R163, R4, RZ ;  /* 0x00000004a3a37210 */ /* 0x000fc60007f3e0ff */
[----:B------:R-:W-:Y:S01]  /*1ed00*/  STL [R1+0x1470], R186 ;  /* 0x001470ba01007387 */ /* 0x000fe20000100800 */
[----:B------:R-:W-:-:S03]  /*1ed10*/  IADD3 R136, P2, R136, R4, RZ ;  /* 0x0000000488887210 */ /* 0x000fc60007f5e0ff */
[----:B------:R-:W-:Y:S04]  /*1ed20*/  STL [R1+0x149c], R184 ;  /* 0x00149cb801007387 */ /* 0x000fe80000100800 */
[----:B------:R-:W-:Y:S04]  /*1ed30*/  STL [R1+0x1468], R182 ;  /* 0x001468b601007387 */ /* 0x000fe80000100800 */
[----:B------:R-:W-:Y:S04]  /*1ed40*/  STL [R1+0x1494], R137 ;  /* 0x0014948901007387 */ /* 0x000fe80000100800 */
[----:B------:R0:W-:Y:S04]  /*1ed50*/  STL [R1+0x1458], R163 ;  /* 0x001458a301007387 */ /* 0x0001e80000100800 */
[----:B------:R-:W-:Y:S01]  /*1ed60*/  STL [R1+0x1460], R136 ;  /* 0x0014608801007387 */ /* 0x000fe20000100800 */
[----:B------:R-:W-:Y:S03]  /*1ed70*/  HGMMA.64x16x16.F32.BF16 R24, gdesc[UR56].tnspA, R24, gsb0 ;  /* 0x20200000381879f0 */ /* 0x000fe60008001818 */
[----:B0-----:R-:W2:Y:S01]  /*1ed80*/  LDL.LU R163, [R1+0x1430] ;  /* 0x0014300001a37983 */ /* 0x001ea20000300800 */
[----:B----4-:R-:W-:-:S02]  /*1ed90*/  IMAD.X R219, R219, 0x1, R3, P4 ;  /* 0x00000001dbdb7824 */ /* 0x010fc400020e0603 */
[----:B------:R-:W-:Y:S01]  /*1eda0*/  IMAD.X R134, R134, 0x1, R3, P0 ;  /* 0x0000000186867824 */ /* 0x000fe200000e0603 */
[-C--:B---3--:R-:W-:Y:S01]  /*1edb0*/  IADD3 R105, P0, R105, R4.reuse, RZ ;  /* 0x0000000469697210 */ /* 0x088fe20007f1e0ff */
[----:B------:R-:W-:Y:S01]  /*1edc0*/  STL [R1+0x148c], R135 ;  /* 0x00148c8701007387 */ /* 0x000fe20000100800 */
[----:B------:R-:W-:-:S03]  /*1edd0*/  IADD3 R104, P4, R104, R4, RZ ;  /* 0x0000000468687210 */ /* 0x000fc60007f9e0ff */
[----:B------:R0:W-:Y:S01]  /*1ede0*/  STL [R1+0x147c], R219 ;  /* 0x00147cdb01007387 */ /* 0x0001e20000100800 */
[----:B------:R-:W-:-:S03]  /*1edf0*/  IMAD.X R103, R103, 0x1, R3, P6 ;  /* 0x0000000167677824 */ /* 0x000fc600030e0603 */
[----:B------:R-:W-:Y:S01]  /*1ee00*/  STL [R1+0x1484], R134 ;  /* 0x0014848601007387 */ /* 0x000fe20000100800 */
[-C--:B------:R-:W-:Y:S01]  /*1ee10*/  IADD3 R102, P6, R102, R4.reuse, RZ ;  /* 0x0000000466667210 */ /* 0x080fe20007fde0ff */
[--C-:B------:R-:W-:Y:S01]  /*1ee20*/  IMAD.X R215, R215, 0x1, R3.reuse, P5 ;  /* 0x00000001d7d77824 */ /* 0x100fe200028e0603 */
[----:B------:R-:W-:Y:S01]  /*1ee30*/  IADD3 R217, P5, R217, R4, RZ ;  /* 0x00000004d9d97210 */ /* 0x000fe20007fbe0ff */
[----:B0-----:R-:W3:Y:S04]  /*1ee40*/  LDL.LU R219, [R1+0x145c] ;  /* 0x00145c0001db7983 */ /* 0x001ee80000300800 */
[----:B------:R-:W-:Y:S04]  /*1ee50*/  STL [R1+0x1450], R105 ;  /* 0x0014506901007387 */ /* 0x000fe80000100800 */
[----:B------:R-:W-:Y:S04]  /*1ee60*/  STL [R1+0x1448], R104 ;  /* 0x0014486801007387 */ /* 0x000fe80000100800 */
[----:B------:R-:W-:Y:S04]  /*1ee70*/  STL [R1+0x1474], R103 ;  /* 0x0014746701007387 */ /* 0x000fe80000100800 */
[----:B------:R-:W-:Y:S01]  /*1ee80*/  STL [R1+0x1440], R102 ;  /* 0x0014406601007387 */ /* 0x000fe20000100800 */
[----:B------:R-:W-:-:S03]  /*1ee90*/  IMAD.X R221, R221, 0x1, R3, P3 ;  /* 0x00000001dddd7824 */ /* 0x000fc600018e0603 */
[----:B------:R-:W4:Y:S04]  /*1eea0*/  LDL.LU R140, [R1+0x1428] ;  /* 0x00142800018c7983 */ /* 0x000f280000300800 */
[----:B------:R-:W-:Y:S04]  /*1eeb0*/  STL [R1+0x146c], R215 ;  /* 0x00146cd701007387 */ /* 0x000fe80000100800 */
[----:B------:R-:W5:Y:S04]  /*1eec0*/  LDL.LU R139, [R1+0x1454] ;  /* 0x00145400018b7983 */ /* 0x000f680000300800 */
[----:B------:R-:W-:Y:S04]  /*1eed0*/  STL [R1+0x1438], R217 ;  /* 0x001438d901007387 */ /* 0x000fe80000100800 */
[----:B------:R-:W5:Y:S04]  /*1eee0*/  LDL.LU R138, [R1+0x1420] ;  /* 0x00142000018a7983 */ /* 0x000f680000300800 */
[----:B------:R0:W-:Y:S04]  /*1eef0*/  STL [R1+0x1464], R221 ;  /* 0x001464dd01007387 */ /* 0x0001e80000100800 */
        /* <DEDUP_REMOVED lines=16> */
[----:B0-----:R-:W5:Y:S04]  /*1f000*/  LDL.LU R221, [R1+0x140c] ;  /* 0x00140c0001dd7983 */ /* 0x001f680000300800 */
[----:B------:R-:W5:Y:S04]  /*1f010*/  LDL.LU R134, [R1+0x13d8] ;  /* 0x0013d80001867983 */ /* 0x000f680000300800 */
[----:B------:R-:W5:Y:S01]  /*1f020*/  LDL.LU R105, [R1+0x1404] ;  /* 0x0014040001697983 */ /* 0x000f620000300800 */
[----:B--2---:R-:W-:-:S05]  /*1f030*/  IADD3 R163, P3, R163, R4, RZ ;  /* 0x00000004a3a37210 */ /* 0x004fca0007f7e0ff */
[----:B------:R0:W-:Y:S04]  /*1f040*/  STL [R1+0x1430], R163 ;  /* 0x001430a301007387 */ /* 0x0001e80000100800 */
[----:B0-----:R-:W2:Y:S01]  /*1f050*/  LDL.LU R163, [R1+0x13d0] ;  /* 0x0013d00001a37983 */ /* 0x001ea20000300800 */
[----:B---3--:R-:W-:-:S03]  /*1f060*/  IMAD.X R219, R219, 0x1, R3, P2 ;  /* 0x00000001dbdb7824 */ /* 0x008fc600010e0603 */
[----:B------:R-:W3:Y:S04]  /*1f070*/  LDL.LU R104, [R1+0x13fc] ;  /* 0x0013fc0001687983 */ /* 0x000ee80000300800 */
[----:B------:R-:W3:Y:S04]  /*1f080*/  LDL.LU R103, [R1+0x13c8] ;  /* 0x0013c80001677983 */ /* 0x000ee80000300800 */
[----:B------:R-:W3:Y:S04]  /*1f090*/  LDL.LU R102, [R1+0x13f4] ;  /* 0x0013f40001667983 */ /* 0x000ee80000300800 */
[----:B------:R0:W-:Y:S04]  /*1f0a0*/  STL [R1+0x145c], R219 ;  /* 0x00145cdb01007387 */ /* 0x0001e80000100800 */
[----:B------:R-:W3:Y:S04]  /*1f0b0*/  LDL.LU R215, [R1+0x13c0] ;  /* 0x0013c00001d77983 */ /* 0x000ee80000300800 */
[----:B------:R-:W3:Y:S01]  /*1f0c0*/  LDL.LU R217, [R1+0x13ec] ;  /* 0x0013ec0001d97983 */ /* 0x000ee20000300800 */
[-C--:B----4-:R-:W-:Y:S01]  /*1f0d0*/  IADD3 R140, P2, R140, R4.reuse, RZ ;  /* 0x000000048c8c7210 */ /* 0x090fe20007f5e0ff */
[--C-:B-----5:R-:W-:Y:S01]  /*1f0e0*/  IMAD.X R139, R139, 0x1, R3.reuse, P1 ;  /* 0x000000018b8b7824 */ /* 0x120fe200008e0603 */
[-C--:B------:R-:W-:Y:S01]  /*1f0f0*/  IADD3 R138, P1, R138, R4.reuse, RZ ;  /* 0x000000048a8a7210 */ /* 0x080fe20007f3e0ff */
[----:B0-----:R-:W4:Y:S01]  /*1f100*/  LDL.LU R219, [R1+0x13b8] ;  /* 0x0013b80001db7983 */ /* 0x001f220000300800 */
[----:B------:R-:W-:Y:S01]  /*1f110*/  IMAD.X R109, R109, 0x1, R3, P0 ;  /* 0x000000016d6d7824 */ /* 0x000fe200000e0603 */
[----:B------:R-:W-:-:S02]  /*1f120*/  IADD3 R108, P0, R108, R4, RZ ;  /* 0x000000046c6c7210 */ /* 0x000fc40007f1e0ff */
        /* <DEDUP_REMOVED lines=27> */
[----:B------:R-:W-:-:S03]  /*1f2e0*/  IMAD.X R136, R136, 0x1, R3, P0 ;  /* 0x0000000188887824 */ /* 0x000fc600000e0603 */
[----:B------:R-:W-:Y:S04]  /*1f2f0*/  STL [R1+0x13f0], R184 ;  /* 0x0013f0b801007387 */ /* 0x000fe80000100800 */
[----:B------:R-:W-:Y:S04]  /*1f300*/  STL [R1+0x141c], R182 ;  /* 0x00141cb601007387 */ /* 0x000fe80000100800 */
[----:B------:R-:W-:Y:S04]  /*1f310*/  STL [R1+0x13e8], R137 ;  /* 0x0013e88901007387 */ /* 0x000fe80000100800 */
[----:B------:R0:W-:Y:S04]  /*1f320*/  STL [R1+0x140c], R221 ;  /* 0x00140cdd01007387 */ /* 0x0001e80000100800 */
[----:B------:R-:W-:Y:S01]  /*1f330*/  STL [R1+0x1414], R136 ;  /* 0x0014148801007387 */ /* 0x000fe20000100800 */
[-C--:B------:R-:W-:Y:S01]  /*1f340*/  IADD3 R135, P0, R135, R4.reuse, RZ ;  /* 0x0000000487877210 */ /* 0x080fe20007f1e0ff */
[----:B------:R-:W-:Y:S01]  /*1f350*/  IMAD.X R105, R105, 0x1, R3, P6 ;  /* 0x0000000169697824 */ /* 0x000fe200030e0603 */
[-C--:B------:R-:W-:Y:S01]  /*1f360*/  IADD3 R134, P4, R134, R4.reuse, RZ ;  /* 0x0000000486867210 */ /* 0x080fe20007f9e0ff */
[----:B0-----:R-:W5:Y:S04]  /*1f370*/  LDL.LU R221, [R1+0x13e4] ;  /* 0x0013e40001dd7983 */ /* 0x001f680000300800 */
[----:B------:R-:W-:Y:S01]  /*1f380*/  STL [R1+0x13e0], R135 ;  /* 0x0013e08701007387 */ /* 0x000fe20000100800 */
[----:B--2---:R-:W-:-:S05]  /*1f390*/  IADD3 R163, P6, R163, R4, RZ ;  /* 0x00000004a3a37210 */ /* 0x004fca0007fde0ff */
[----:B------:R0:W-:Y:S04]  /*1f3a0*/  STL [R1+0x13d0], R163 ;  /* 0x0013d0a301007387 */ /* 0x0001e80000100800 */
[----:B------:R-:W-:Y:S04]  /*1f3b0*/  STL [R1+0x13d8], R134 ;  /* 0x0013d88601007387 */ /* 0x000fe80000100800 */
[----:B0-----:R-:W2:Y:S01]  /*1f3c0*/  LDL.LU R163, [R1+0x13b0] ;  /* 0x0013b00001a37983 */ /* 0x001ea20000300800 */
[--C-:B---3--:R-:W-:Y:S01]  /*1f3d0*/  IMAD.X R104, R104, 0x1, R3.reuse, P5 ;  /* 0x0000000168687824 */ /* 0x108fe200028e0603 */
[-C--:B------:R-:W-:Y:S01]  /*1f3e0*/  IADD3 R103, P5, R103, R4.reuse, RZ ;  /* 0x0000000467677210 */ /* 0x080fe20007fbe0ff */
[----:B------:R-:W-:Y:S01]  /*1f3f0*/  IMAD.X R102, R102, 0x1, R3, P3 ;  /* 0x0000000166667824 */ /* 0x000fe200018e0603 */
[----:B------:R-:W-:Y:S01]  /*1f400*/  STL [R1+0x1404], R105 ;  /* 0x0014046901007387 */ /* 0x000fe20000100800 */
[----:B------:R-:W-:-:S03]  /*1f410*/  IADD3 R215, P3, R215, R4, RZ ;  /* 0x00000004d7d77210 */ /* 0x000fc60007f7e0ff */
[----:B------:R-:W-:Y:S01]  /*1f420*/  STL [R1+0x13fc], R104 ;  /* 0x0013fc6801007387 */ /* 0x000fe20000100800 */
[----:B------:R-:W-:-:S03]  /*1f430*/  IMAD.X R217, R217, 0x1, R3, P2 ;  /* 0x00000001d9d97824 */ /* 0x000fc600010e0603 */
[----:B------:R-:W-:Y:S04]  /*1f440*/  STL [R1+0x13c8], R103 ;  /* 0x0013c86701007387 */ /* 0x000fe80000100800 */
[----:B------:R-:W-:Y:S01]  /*1f450*/  STL [R1+0x13f4], R102 ;  /* 0x0013f46601007387 */ /* 0x000fe20000100800 */
[----:B----4-:R-:W-:-:S03]  /*1f460*/  IADD3 R219, P2, R219, R4, RZ ;  /* 0x00000004dbdb7210 */ /* 0x010fc60007f5e0ff */
[----:B------:R-:W3:Y:S04]  /*1f470*/  LDL.LU R140, [R1+0x13dc] ;  /* 0x0013dc00018c7983 */ /* 0x000ee80000300800 */
[----:B------:R-:W-:Y:S04]  /*1f480*/  STL [R1+0x13c0], R215 ;  /* 0x0013c0d701007387 */ /* 0x000fe80000100800 */
[----:B------:R-:W4:Y:S04]  /*1f490*/  LDL.LU R139, [R1+0x13a8] ;  /* 0x0013a800018b7983 */ /* 0x000f280000300800 */
[----:B------:R-:W-:Y:S04]  /*1f4a0*/  STL [R1+0x13ec], R217 ;  /* 0x0013ecd901007387 */ /* 0x000fe80000100800 */
[----:B------:R-:W4:Y:S04]  /*1f4b0*/  LDL.LU R138, [R1+0x13d4] ;  /* 0x0013d400018a7983 */ /* 0x000f280000300800 */
[----:B------:R0:W-:Y:S04]  /*1f4c0*/  STL [R1+0x13b8], R219 ;  /* 0x0013b8db01007387 */ /* 0x0001e80000100800 */
        /* <DEDUP_REMOVED lines=16> */
[----:B0-----:R-:W4:Y:S04]  /*1f5d0*/  LDL.LU R219, [R1+0x1360] ;  /* 0x0013600001db7983 */ /* 0x001f280000300800 */
[----:B------:R-:W4:Y:S04]  /*1f5e0*/  LDL.LU R134, [R1+0x138c] ;  /* 0x00138c0001867983 */ /* 0x000f280000300800 */
[----:B------:R-:W4:Y:S01]  /*1f5f0*/  LDL.LU R105, [R1+0x1358] ;  /* 0x0013580001697983 */ /* 0x000f220000300800 */
[----:B-----5:R-:W-:-:S05]  /*1f600*/  IMAD.X R221, R221, 0x1, R3, P1 ;  /* 0x00000001dddd7824 */ /* 0x020fca00008e0603 */
[----:B------:R0:W-:Y:S04]  /*1f610*/  STL [R1+0x13e4], R221 ;  /* 0x0013e4dd01007387 */ /* 0x0001e80000100800 */
[----:B0-----:R-:W5:Y:S04]  /*1f620*/  LDL.LU R221, [R1+0x1384] ;  /* 0x0013840001dd7983 */ /* 0x001f680000300800 */
[----:B------:R-:W5:Y:S04]  /*1f630*/  LDL.LU R104, [R1+0x1350] ;  /* 0x0013500001687983 */ /* 0x000f680000300800 */
[----:B------:R-:W5:Y:S04]  /*1f640*/  LDL.LU R103, [R1+0x137c] ;  /* 0x00137c0001677983 */ /* 0x000f680000300800 */
[----:B------:R-:W5:Y:S01]  /*1f650*/  LDL.LU R102, [R1+0x1348] ;  /* 0x0013480001667983 */ /* 0x000f620000300800 */
[----:B--2---:R-:W-:-:S05]  /*1f660*/  IADD3 R163, P1, R163, R4, RZ ;  /* 0x00000004a3a37210 */ /* 0x004fca0007f3e0ff */
[----:B------:R0:W-:Y:S04]  /*1f670*/  STL [R1+0x13b0], R163 ;  /* 0x0013b0a301007387 */ /* 0x0001e80000100800 */
[----:B------:R-:W2:Y:S04]  /*1f680*/  LDL.LU R215, [R1+0x1374] ;  /* 0x0013740001d77983 */ /* 0x000ea80000300800 */
[----:B------:R-:W2:Y:S04]  /*1f690*/  LDL.LU R217, [R1+0x1340] ;  /* 0x0013400001d97983 */ /* 0x000ea80000300800 */
[----:B0-----:R-:W2:Y:S01]  /*1f6a0*/  LDL.LU R163, [R1+0x136c] ;  /* 0x00136c0001a37983 */ /* 0x001ea20000300800 */
[--C-:B---3--:R-:W-:Y:S01]  /*1f6b0*/  IMAD.X R140, R140, 0x1, R3.reuse, P0 ;  /* 0x000000018c8c7824 */ /* 0x108fe200000e0603 */
[-C--:B----4-:R-:W-:Y:S01]  /*1f6c0*/  IADD3 R139, P0, R139, R4.reuse, RZ ;  /* 0x000000048b8b7210 */ /* 0x090fe20007f1e0ff */
[--C-:B------:R-:W-:Y:S01]  /*1f6d0*/  IMAD.X R138, R138, 0x1, R3.reuse, P4 ;  /* 0x000000018a8a7824 */ /* 0x100fe200020e0603 */
[-C--:B------:R-:W-:Y:S01]  /*1f6e0*/  IADD3 R109, P4, R109, R4.reuse, RZ ;  /* 0x000000046d6d7210 */ /* 0x080fe20007f9e0ff */
[----:B------:R-:W-:Y:S01]  /*1f6f0*/  IMAD.X R108, R108, 0x1, R3, P6 ;  /* 0x000000016c6c7824 */ /* 0x000fe200030e0603 */
        /* <DEDUP_REMOVED lines=24> */
[----:B------:R-:W-:Y:S01]  /*1f880*/  IMAD.X R135, R135, 0x1, R3, P6 ;  /* 0x0000000187877824 */ /* 0x000fe200030e0603 */
        /* <DEDUP_REMOVED lines=9> */
[--C-:B------:R-:W-:Y:S01]  /*1f920*/  IMAD.X R134, R134, 0x1, R3.reuse, P5 ;  /* 0x0000000186867824 */ /* 0x100fe200028e0603 */
[-C--:B------:R-:W-:Y:S01]  /*1f930*/  IADD3 R105, P5, R105, R4.reuse, RZ ;  /* 0x0000000469697210 */ /* 0x080fe20007fbe0ff */
[----:B-----5:R-:W-:Y:S01]  /*1f940*/  IMAD.X R221, R221, 0x1, R3, P3 ;  /* 0x00000001dddd7824 */ /* 0x020fe200018e0603 */
[----:B0-----:R-:W3:Y:S04]  /*1f950*/  LDL.LU R219, [R1+0x1338] ;  /* 0x0013380001db7983 */ /* 0x001ee80000300800 */
[----:B------:R-:W-:Y:S01]  /*1f960*/  STL [R1+0x1394], R135 ;  /* 0x0013948701007387 */ /* 0x000fe20000100800 */
[----:B------:R-:W-:-:S03]  /*1f970*/  IADD3 R104, P3, R104, R4, RZ ;  /* 0x0000000468687210 */ /* 0x000fc60007f7e0ff */
[----:B------:R0:W-:Y:S01]  /*1f980*/  STL [R1+0x1384], R221 ;  /* 0x001384dd01007387 */ /* 0x0001e20000100800 */
[----:B------:R-:W-:-:S03]  /*1f990*/  IMAD.X R103, R103, 0x1, R3, P2 ;  /* 0x0000000167677824 */ /* 0x000fc600010e0603 */
[----:B------:R-:W-:Y:S01]  /*1f9a0*/  STL [R1+0x138c], R134 ;  /* 0x00138c8601007387 */ /* 0x000fe20000100800 */
[----:B------:R-:W-:-:S03]  /*1f9b0*/  IADD3 R102, P2, R102, R4, RZ ;  /* 0x0000000466667210 */ /* 0x000fc60007f5e0ff */
[----:B0-----:R-:W4:Y:S04]  /*1f9c0*/  LDL.LU R221, [R1+0x1364] ;  /* 0x0013640001dd7983 */ /* 0x001f280000300800 */
[----:B------:R-:W-:Y:S04]  /*1f9d0*/  STL [R1+0x1358], R105 ;  /* 0x0013586901007387 */ /* 0x000fe80000100800 */
[----:B------:R-:W-:Y:S04]  /*1f9e0*/  STL [R1+0x1350], R104 ;  /* 0x0013506801007387 */ /* 0x000fe80000100800 */
[----:B------:R-:W-:Y:S04]  /*1f9f0*/  STL [R1+0x137c], R103 ;  /* 0x00137c6701007387 */ /* 0x000fe80000100800 */
[----:B------:R-:W-:Y:S04]  /*1fa00*/  STL [R1+0x1348], R102 ;  /* 0x0013486601007387 */ /* 0x000fe80000100800 */
[----:B------:R-:W5:Y:S01]  /*1fa10*/  LDL.LU R140, [R1+0x1330] ;  /* 0x00133000018c7983 */ /* 0x000f620000300800 */
[----:B--2---:R-:W-:Y:S01]  /*1fa20*/  IMAD.X R215, R215, 0x1, R3, P1 ;  /* 0x00000001d7d77824 */ /* 0x004fe200008e0603 */
[----:B------:R-:W-:-:S04]  /*1fa30*/  IADD3 R217, P1, R217, R4, RZ ;  /* 0x00000004d9d97210 */ /* 0x000fc80007f3e0ff */
[----:B------:R-:W-:Y:S04]  /*1fa40*/  STL [R1+0x1374], R215 ;  /* 0x001374d701007387 */ /* 0x000fe80000100800 */
[----:B------:R-:W2:Y:S01]  /*1fa50*/  LDL.LU R139, [R1+0x135c] ;  /* 0x00135c00018b7983 */ /* 0x000ea20000300800 */
[----:B------:R-:W-:-:S03]  /*1fa60*/  IMAD.X R163, R163, 0x1, R3, P0 ;  /* 0x00000001a3a37824 */ /* 0x000fc600000e0603 */
[----:B------:R-:W-:Y:S04]  /*1fa70*/  STL [R1+0x1340], R217 ;  /* 0x001340d901007387 */ /* 0x000fe80000100800 */
[----:B------:R-:W2:Y:S04]  /*1fa80*/  LDL.LU R138, [R1+0x1328] ;  /* 0x00132800018a7983 */ /* 0x000ea80000300800 */
[----:B------:R0:W-:Y:S04]  /*1fa90*/  STL [R1+0x136c], R163 ;  /* 0x00136ca301007387 */ /* 0x0001e80000100800 */
        /* <DEDUP_REMOVED lines=16> */
[----:B0-----:R-:W2:Y:S04]  /*1fba0*/  LDL.LU R163, [R1+0x1314] ;  /* 0x0013140001a37983 */ /* 0x001ea80000300800 */
[----:B------:R-:W2:Y:S04]  /*1fbb0*/  LDL.LU R134, [R1+0x12e0] ;  /* 0x0012e00001867983 */ /* 0x000ea80000300800 */
[----:B------:R-:W2:Y:S01]  /*1fbc0*/  LDL.LU R105, [R1+0x130c] ;  /* 0x00130c0001697983 */ /* 0x000ea20000300800 */
[----:B---3--:R-:W-:-:S05]  /*1fbd0*/  IADD3 R219, P0, R219, R4, RZ ;  /* 0x00000004dbdb7210 */ /* 0x008fca0007f1e0ff */
[----:B------:R0:W-:Y:S01]  /*1fbe0*/  STL [R1+0x1338], R219 ;  /* 0x001338db01007387 */ /* 0x0001e20000100800 */
[----:B----4-:R-:W-:-:S03]  /*1fbf0*/  IMAD.X R221, R221, 0x1, R3, P4 ;  /* 0x00000001dddd7824 */ /* 0x010fc600020e0603 */
[----:B0-----:R-:W3:Y:S04]  /*1fc00*/  LDL.LU R219, [R1+0x12d8] ;  /* 0x0012d80001db7983 */ /* 0x001ee80000300800 */
[----:B------:R-:W4:Y:S04]  /*1fc10*/  LDL.LU R104, [R1+0x1304] ;  /* 0x0013040001687983 */ /* 0x000f280000300800 */
[----:B------:R-:W4:Y:S04]  /*1fc20*/  LDL.LU R103, [R1+0x12d0] ;  /* 0x0012d00001677983 */ /* 0x000f280000300800 */
[----:B------:R-:W4:Y:S04]  /*1fc30*/  LDL.LU R102, [R1+0x12fc] ;  /* 0x0012fc0001667983 */ /* 0x000f280000300800 */
[----:B------:R0:W-:Y:S04]  /*1fc40*/  STL [R1+0x1364], R221 ;  /* 0x001364dd01007387 */ /* 0x0001e80000100800 */
[----:B------:R-:W4:Y:S04]  /*1fc50*/  LDL.LU R215, [R1+0x12c8] ;  /* 0x0012c80001d77983 */ /* 0x000f280000300800 */
[----:B------:R-:W4:Y:S01]  /*1fc60*/  LDL.LU R217, [R1+0x12f4] ;  /* 0x0012f40001d97983 */ /* 0x000f220000300800 */
[----:B-----5:R-:W-:-:S03]  /*1fc70*/  IADD3 R140, P4, R140, R4, RZ ;  /* 0x000000048c8c7210 */ /* 0x020fc60007f9e0ff */
[----:B0-----:R-:W5:Y:S04]  /*1fc80*/  LDL.LU R221, [R1+0x12c0] ;  /* 0x0012c00001dd7983 */ /* 0x001f680000300800 */
[----:B------:R-:W-:Y:S01]  /*1fc90*/  STL [R1+0x1330], R140 ;  /* 0x0013308c01007387 */ /* 0x000fe20000100800 */
[--C-:B--2---:R-:W-:Y:S01]  /*1fca0*/  IMAD.X R139, R139, 0x1, R3.reuse, P6 ;  /* 0x000000018b8b7824 */ /* 0x104fe200030e0603 */
[-C--:B------:R-:W-:Y:S01]  /*1fcb0*/  IADD3 R138, P6, R138, R4.reuse, RZ ;  /* 0x000000048a8a7210 */ /* 0x080fe20007fde0ff */
        /* <DEDUP_REMOVED lines=33> */
[----:B------:R-:W-:Y:S04]  /*1fed0*/  STL [R1+0x131c], R136 ;  /* 0x00131c8801007387 */ /* 0x000fe80000100800 */
[----:B0-----:R-:W2:Y:S01]  /*1fee0*/  LDL.LU R163, [R1+0x12ec] ;  /* 0x0012ec0001a37983 */ /* 0x001ea20000300800 */
[-C--:B------:R-:W-:Y:S01]  /*1fef0*/  IADD3 R135, P5, R135, R4.reuse, RZ ;  /* 0x0000000487877210 */ /* 0x080fe20007fbe0ff */
[----:B------:R-:W-:Y:S01]  /*1ff00*/  IMAD.X R105, R105, 0x1, R3, P2 ;  /* 0x0000000169697824 */ /* 0x000fe200010e0603 */
[----:B------:R-:W-:-:S03]  /*1ff10*/  IADD3 R134, P3, R134, R4, RZ ;  /* 0x0000000486867210 */ /* 0x000fc60007f7e0ff */
[----:B------:R-:W-:Y:S01]  /*1ff20*/  STL [R1+0x12e8], R135 ;  /* 0x0012e88701007387 */ /* 0x000fe20000100800 */
[-C--:B---3--:R-:W-:Y:S01]  /*1ff30*/  IADD3 R219, P2, R219, R4.reuse, RZ ;  /* 0x00000004dbdb7210 */ /* 0x088fe20007f5e0ff */
[--C-:B----4-:R-:W-:Y:S01]  /*1ff40*/  IMAD.X R104, R104, 0x1, R3.reuse, P1 ;  /* 0x0000000168687824 */ /* 0x110fe200008e0603 */
[-C--:B------:R-:W-:Y:S01]  /*1ff50*/  IADD3 R103, P1, R103, R4.reuse, RZ ;  /* 0x0000000467677210 */ /* 0x080fe20007f3e0ff */
[--C-:B------:R-:W-:Y:S02]  /*1ff60*/  IMAD.X R102, R102, 0x1, R3.reuse, P0 ;  /* 0x0000000166667824 */ /* 0x100fe400000e0603 */
[----:B------:R0:W-:Y:S04]  /*1ff70*/  STL [R1+0x12d8], R219 ;  /* 0x0012d8db01007387 */ /* 0x0001e80000100800 */
[----:B------:R-:W-:Y:S01]  /*1ff80*/  STL [R1+0x12e0], R134 ;  /* 0x0012e08601007387 */ /* 0x000fe20000100800 */
[----:B------:R-:W-:Y:S01]  /*1ff90*/  IADD3 R215, P0, R215, R4, RZ ;  /* 0x00000004d7d77210 */ /* 0x000fe20007f1e0ff */
[----:B------:R-:W-:-:S02]  /*1ffa0*/  IMAD.X R217, R217, 0x1, R3, P4 ;  /* 0x00000001d9d97824 */ /* 0x000fc400020e0603 */
[----:B0-----:R-:W3:Y:S04]  /*1ffb0*/  LDL.LU R219, [R1+0x12b8] ;  /* 0x0012b80001db7983 */ /* 0x001ee80000300800 */
[----:B------:R-:W-:Y:S04]  /*1ffc0*/  STL [R1+0x130c], R105 ;  /* 0x00130c6901007387 */ /* 0x000fe80000100800 */
[----:B------:R-:W-:Y:S04]  /*1ffd0*/  STL [R1+0x1304], R104 ;  /* 0x0013046801007387 */ /* 0x000fe80000100800 */
[----:B------:R-:W-:Y:S04]  /*1ffe0*/  STL [R1+0x12d0], R103 ;  /* 0x0012d06701007387 */ /* 0x000fe80000100800 */
[----:B------:R-:W-:Y:S01]  /*1fff0*/  STL [R1+0x12fc], R102 ;  /* 0x0012fc6601007387 */ /* 0x000fe20000100800 */
[----:B-----5:R-:W-:-:S03]  /*20000*/  IADD3 R221, P4, R221, R4, RZ ;  /* 0x00000004dddd7210 */ /* 0x020fc60007f9e0ff */
        /* <DEDUP_REMOVED lines=25> */
[----:B--2---:R-:W-:-:S05]  /*201a0*/  IMAD.X R163, R163, 0x1, R3, P6 ;  /* 0x00000001a3a37824 */ /* 0x004fca00030e0603 */
[----:B------:R0:W-:Y:S04]  /*201b0*/  STL [R1+0x12ec], R163 ;  /* 0x0012eca301007387 */ /* 0x0001e80000100800 */
[----:B0-----:R-:W2:Y:S04]  /*201c0*/  LDL.LU R163, [R1+0x128c] ;  /* 0x00128c0001a37983 */ /* 0x001ea80000300800 */
[----:B------:R-:W2:Y:S04]  /*201d0*/  LDL.LU R104, [R1+0x1258] ;  /* 0x0012580001687983 */ /* 0x000ea80000300800 */
[----:B------:R-:W2:Y:S04]  /*201e0*/  LDL.LU R103, [R1+0x1284] ;  /* 0x0012840001677983 */ /* 0x000ea80000300800 */
[----:B------:R-:W2:Y:S01]  /*201f0*/  LDL.LU R102, [R1+0x1250] ;  /* 0x0012500001667983 */ /* 0x000ea20000300800 */
[----:B---3--:R-:W-:-:S05]  /*20200*/  IADD3 R219, P6, R219, R4, RZ ;  /* 0x00000004dbdb7210 */ /* 0x008fca0007fde0ff */
[----:B------:R0:W-:Y:S04]  /*20210*/  STL [R1+0x12b8], R219 ;  /* 0x0012b8db01007387 */ /* 0x0001e80000100800 */
[----:B------:R-:W3:Y:S04]  /*20220*/  LDL.LU R215, [R1+0x127c] ;  /* 0x00127c0001d77983 */ /* 0x000ee80000300800 */
[----:B------:R-:W3:Y:S01]  /*20230*/  LDL.LU R217, [R1+0x1248] ;  /* 0x0012480001d97983 */ /* 0x000ee20000300800 */
[--C-:B----4-:R-:W-:Y:S01]  /*20240*/  IMAD.X R140, R140, 0x1, R3.reuse, P5 ;  /* 0x000000018c8c7824 */ /* 0x110fe200028e0603 */
[-C--:B-----5:R-:W-:Y:S01]  /*20250*/  IADD3 R139, P5, R139, R4.reuse, RZ ;  /* 0x000000048b8b7210 */ /* 0x0a0fe20007fbe0ff */
[--C-:B------:R-:W-:Y:S01]  /*20260*/  IMAD.X R138, R138, 0x1, R3.reuse, P3 ;  /* 0x000000018a8a7824 */ /* 0x100fe200018e0603 */
[----:B------:R-:W-:Y:S01]  /*20270*/  IADD3 R109, P3, R109, R4, RZ ;  /* 0x000000046d6d7210 */ /* 0x000fe20007f7e0ff */
[----:B0-----:R-:W4:Y:S01]  /*20280*/  LDL.LU R219, [R1+0x1274] ;  /* 0x0012740001db7983 */ /* 0x001f220000300800 */
        /* <DEDUP_REMOVED lines=35> */
[----:B------:R-:W-:-:S03]  /*204c0*/  IMAD.X R134, R134, 0x1, R3, P1 ;  /* 0x0000000186867824 */ /* 0x000fc600008e0603 */
[----:B0-----:R-:W5:Y:S04]  /*204d0*/  LDL.LU R221, [R1+0x1240] ;  /* 0x0012400001dd7983 */ /* 0x001f680000300800 */
[----:B------:R-:W-:Y:S01]  /*204e0*/  STL [R1+0x129c], R135 ;  /* 0x00129c8701007387 */ /* 0x000fe20000100800 */
[----:B--2---:R-:W-:-:S05]  /*204f0*/  IMAD.X R163, R163, 0x1, R3, P0 ;  /* 0x00000001a3a37824 */ /* 0x004fca00000e0603 */
[----:B------:R0:W-:Y:S04]  /*20500*/  STL [R1+0x128c], R163 ;  /* 0x00128ca301007387 */ /* 0x0001e80000100800 */
[----:B------:R-:W-:Y:S04]  /*20510*/  STL [R1+0x1294], R134 ;  /* 0x0012948601007387 */ /* 0x000fe80000100800 */
[----:B0-----:R-:W2:Y:S01]  /*20520*/  LDL.LU R163, [R1+0x126c] ;  /* 0x00126c0001a37983 */ /* 0x001ea20000300800 */
[-C--:B------:R-:W-:Y:S02]  /*20530*/  IADD3 R105, P1, R105, R4.reuse, RZ ;  /* 0x0000000469697210 */ /* 0x080fe40007f3e0ff */
[-C--:B------:R-:W-:Y:S01]  /*20540*/  IADD3 R104, P0, R104, R4.reuse, RZ ;  /* 0x0000000468687210 */ /* 0x080fe20007f1e0ff */
[--C-:B------:R-:W-:Y:S01]  /*20550*/  IMAD.X R103, R103, 0x1, R3.reuse, P4 ;  /* 0x0000000167677824 */ /* 0x100fe200020e0603 */
[----:B------:R-:W-:Y:S01]  /*20560*/  IADD3 R102, P4, R102, R4, RZ ;  /* 0x0000000466667210 */ /* 0x000fe20007f9e0ff */
[----:B------:R-:W-:Y:S04]  /*20570*/  STL [R1+0x1260], R105 ;  /* 0x0012606901007387 */ /* 0x000fe80000100800 */
[----:B------:R-:W-:Y:S01]  /*20580*/  STL [R1+0x1258], R104 ;  /* 0x0012586801007387 */ /* 0x000fe20000100800 */
[----:B---3--:R-:W-:-:S03]  /*20590*/  IMAD.X R215, R215, 0x1, R3, P6 ;  /* 0x00000001d7d77824 */ /* 0x008fc600030e0603 */
[----:B------:R-:W-:Y:S04]  /*205a0*/  STL [R1+0x1284], R103 ;  /* 0x0012846701007387 */ /* 0x000fe80000100800 */
[----:B------:R-:W-:Y:S01]  /*205b0*/  STL [R1+0x1250], R102 ;  /* 0x0012506601007387 */ /* 0x000fe20000100800 */
[----:B------:R-:W-:-:S03]  /*205c0*/  IADD3 R217, P6, R217, R4, RZ ;  /* 0x00000004d9d97210 */ /* 0x000fc60007fde0ff */
[----:B------:R-:W3:Y:S04]  /*205d0*/  LDL.LU R140, [R1+0x1238] ;  /* 0x00123800018c7983 */ /* 0x000ee80000300800 */
[----:B------:R-:W-:Y:S04]  /*205e0*/  STL [R1+0x127c], R215 ;  /* 0x00127cd701007387 */ /* 0x000fe80000100800 */
[----:B------:R-:W3:Y:S04]  /*205f0*/  LDL.LU R139, [R1+0x1264] ;  /* 0x00126400018b7983 */ /* 0x000ee80000300800 */
[----:B------:R-:W-:Y:S04]  /*20600*/  STL [R1+0x1248], R217 ;  /* 0x001248d901007387 */ /* 0x000fe80000100800 */
[----:B------:R-:W3:Y:S01]  /*20610*/  LDL.LU R138, [R1+0x1230] ;  /* 0x00123000018a7983 */ /* 0x000ee20000300800 */
[----:B----4-:R-:W-:-:S05]  /*20620*/  IMAD.X R219, R219, 0x1, R3, P5 ;  /* 0x00000001dbdb7824 */ /* 0x010fca00028e0603 */
        /* <DEDUP_REMOVED lines=20> */
[----:B-----5:R-:W-:-:S05]  /*20770*/  IADD3 R221, P5, R221, R4, RZ ;  /* 0x00000004dddd7210 */ /* 0x020fca0007fbe0ff */
[----:B------:R0:W-:Y:S04]  /*20780*/  STL [R1+0x1240], R221 ;  /* 0x001240dd01007387 */ /* 0x0001e80000100800 */
[----:B0-----:R-:W5:Y:S04]  /*20790*/  LDL.LU R221, [R1+0x11e0] ;  /* 0x0011e00001dd7983 */ /* 0x001f680000300800 */
[----:B------:R-:W5:Y:S04]  /*207a0*/  LDL.LU R104, [R1+0x120c] ;  /* 0x00120c0001687983 */ /* 0x000f680000300800 */
[----:B------:R-:W5:Y:S04]  /*207b0*/  LDL.LU R103, [R1+0x11d8] ;  /* 0x0011d80001677983 */ /* 0x000f680000300800 */
[----:B------:R-:W5:Y:S01]  /*207c0*/  LDL.LU R102, [R1+0x1204] ;  /* 0x0012040001667983 */ /* 0x000f620000300800 */
[----:B--2---:R-:W-:-:S05]  /*207d0*/  IMAD.X R163, R163, 0x1, R3, P3 ;  /* 0x00000001a3a37824 */ /* 0x004fca00018e0603 */
[----:B------:R0:W-:Y:S04]  /*207e0*/  STL [R1+0x126c], R163 ;  /* 0x00126ca301007387 */ /* 0x0001e80000100800 */
[----:B------:R-:W2:Y:S04]  /*207f0*/  LDL.LU R215, [R1+0x11d0] ;  /* 0x0011d00001d77983 */ /* 0x000ea80000300800 */
[----:B------:R-:W2:Y:S04]  /*20800*/  LDL.LU R217, [R1+0x11fc] ;  /* 0x0011fc0001d97983 */ /* 0x000ea80000300800 */
[----:B0-----:R-:W2:Y:S01]  /*20810*/  LDL.LU R163, [R1+0x11c8] ;  /* 0x0011c80001a37983 */ /* 0x001ea20000300800 */
[-C--:B---3--:R-:W-:Y:S01]  /*20820*/  IADD3 R140, P3, R140, R4.reuse, RZ ;  /* 0x000000048c8c7210 */ /* 0x088fe20007f7e0ff */
[----:B------:R-:W-:Y:S01]  /*20830*/  IMAD.X R139, R139, 0x1, R3, P2 ;  /* 0x000000018b8b7824 */ /* 0x000fe200010e0603 */
[----:B------:R-:W-:-:S03]  /*20840*/  IADD3 R138, P2, R138, R4, RZ ;  /* 0x000000048a8a7210 */ /* 0x000fc60007f5e0ff */
[----:B------:R-:W-:Y:S01]  /*20850*/  STL [R1+0x1238], R140 ;  /* 0x0012388c01007387 */ /* 0x000fe20000100800 */
[--C-:B----4-:R-:W-:Y:S01]  /*20860*/  IMAD.X R109, R109, 0x1, R3.reuse, P1 ;  /* 0x000000016d6d7824 */ /* 0x110fe200008e0603 */
        /* <DEDUP_REMOVED lines=34> */
[--C-:B------:R-:W-:Y:S01]  /*20a90*/  IMAD.X R105, R105, 0x1, R3.reuse, P4 ;  /* 0x0000000169697824 */ /* 0x100fe200020e0603 */
[-C--:B------:R-:W-:Y:S01]  /*20aa0*/  IADD3 R134, P0, R134, R4.reuse, RZ ;  /* 0x0000000486867210 */ /* 0x080fe20007f1e0ff */
[----:B0-----:R-:W3:Y:S04]  /*20ab0*/  LDL.LU R219, [R1+0x11f4] ;  /* 0x0011f40001db7983 */ /* 0x001ee80000300800 */
[----:B------:R-:W-:Y:S01]  /*20ac0*/  STL [R1+0x11f0], R135 ;  /* 0x0011f08701007387 */ /* 0x000fe20000100800 */
[-C--:B-----5:R-:W-:Y:S01]  /*20ad0*/  IADD3 R221, P4, R221, R4.reuse, RZ ;  /* 0x00000004dddd7210 */ /* 0x0a0fe20007f9e0ff */
[--C-:B------:R-:W-:Y:S01]  /*20ae0*/  IMAD.X R104, R104, 0x1, R3.reuse, P6 ;  /* 0x0000000168687824 */ /* 0x100fe200030e0603 */
[----:B------:R-:W-:Y:S01]  /*20af0*/  IADD3 R103, P6, R103, R4, RZ ;  /* 0x0000000467677210 */ /* 0x000fe20007fde0ff */
[----:B------:R-:W-:-:S02]  /*20b00*/  IMAD.X R102, R102, 0x1, R3, P5 ;  /* 0x0000000166667824 */ /* 0x000fc400028e0603 */
[----:B------:R0:W-:Y:S04]  /*20b10*/  STL [R1+0x11e0], R221 ;  /* 0x0011e0dd01007387 */ /* 0x0001e80000100800 */
[----:B------:R-:W-:Y:S04]  /*20b20*/  STL [R1+0x11e8], R134 ;  /* 0x0011e88601007387 */ /* 0x000fe80000100800 */
[----:B0-----:R-:W4:Y:S04]  /*20b30*/  LDL.LU R221, [R1+0x11c0] ;  /* 0x0011c00001dd7983 */ /* 0x001f280000300800 */
[----:B------:R-:W-:Y:S04]  /*20b40*/  STL [R1+0x1214], R105 ;  /* 0x0012146901007387 */ /* 0x000fe80000100800 */
[----:B------:R-:W-:Y:S04]  /*20b50*/  STL [R1+0x120c], R104 ;  /* 0x00120c6801007387 */ /* 0x000fe80000100800 */
[----:B------:R-:W-:Y:S04]  /*20b60*/  STL [R1+0x11d8], R103 ;  /* 0x0011d86701007387 */ /* 0x000fe80000100800 */
[----:B------:R-:W-:Y:S04]  /*20b70*/  STL [R1+0x1204], R102 ;  /* 0x0012046601007387 */ /* 0x000fe80000100800 */
[----:B------:R-:W5:Y:S01]  /*20b80*/  LDL.LU R140, [R1+0x11ec] ;  /* 0x0011ec00018c7983 */ /* 0x000f620000300800 */
[----:B--2---:R-:W-:Y:S01]  /*20b90*/  IADD3 R215, P5, R215, R4, RZ ;  /* 0x00000004d7d77210 */ /* 0x004fe20007fbe0ff */
[----:B------:R-:W-:-:S04]  /*20ba0*/  IMAD.X R217, R217, 0x1, R3, P3 ;  /* 0x00000001d9d97824 */ /* 0x000fc800018e0603 */
[----:B------:R-:W-:Y:S04]  /*20bb0*/  STL [R1+0x11d0], R215 ;  /* 0x0011d0d701007387 */ /* 0x000fe80000100800 */
[----:B------:R-:W2:Y:S01]  /*20bc0*/  LDL.LU R139, [R1+0x11b8] ;  /* 0x0011b800018b7983 */ /* 0x000ea20000300800 */
[----:B------:R-:W-:-:S03]  /*20bd0*/  IADD3 R163, P3, R163, R4, RZ ;  /* 0x00000004a3a37210 */ /* 0x000fc60007f7e0ff */
        /* <DEDUP_REMOVED lines=22> */
[----:B---3--:R-:W-:-:S05]  /*20d40*/  IMAD.X R219, R219, 0x1, R3, P2 ;  /* 0x00000001dbdb7824 */ /* 0x008fca00010e0603 */
[----:B------:R0:W-:Y:S04]  /*20d50*/  STL [R1+0x11f4], R219 ;  /* 0x0011f4db01007387 */ /* 0x0001e80000100800 */
[----:B0-----:R-:W3:Y:S04]  /*20d60*/  LDL.LU R219, [R1+0x1194] ;  /* 0x0011940001db7983 */ /* 0x001ee80000300800 */
[----:B------:R-:W3:Y:S04]  /*20d70*/  LDL.LU R104, [R1+0x1160] ;  /* 0x0011600001687983 */ /* 0x000ee80000300800 */
[----:B------:R-:W3:Y:S04]  /*20d80*/  LDL.LU R103, [R1+0x118c] ;  /* 0x00118c0001677983 */ /* 0x000ee80000300800 */
[----:B------:R-:W3:Y:S01]  /*20d90*/  LDL.LU R102, [R1+0x1158] ;  /* 0x0011580001667983 */ /* 0x000ee20000300800 */
[----:B----4-:R-:W-:-:S05]  /*20da0*/  IADD3 R221, P2, R221, R4, RZ ;  /* 0x00000004dddd7210 */ /* 0x010fca0007f5e0ff */
[----:B------:R0:W-:Y:S04]  /*20db0*/  STL [R1+0x11c0], R221 ;  /* 0x0011c0dd01007387 */ /* 0x0001e80000100800 */
[----:B------:R-:W4:Y:S04]  /*20dc0*/  LDL.LU R215, [R1+0x1184] ;  /* 0x0011840001d77983 */ /* 0x000f280000300800 */
[----:B------:R-:W4:Y:S01]  /*20dd0*/  LDL.LU R217, [R1+0x1150] ;  /* 0x0011500001d97983 */ /* 0x000f220000300800 */
[----:B-----5:R-:W-:-:S03]  /*20de0*/  IMAD.X R140, R140, 0x1, R3, P1 ;  /* 0x000000018c8c7824 */ /* 0x020fc600008e0603 */
[----:B0-----:R-:W5:Y:S04]  /*20df0*/  LDL.LU R221, [R1+0x117c] ;  /* 0x00117c0001dd7983 */ /* 0x001f680000300800 */
[----:B------:R-:W-:Y:S01]  /*20e00*/  STL [R1+0x11ec], R140 ;  /* 0x0011ec8c01007387 */ /* 0x000fe20000100800 */
[----:B--2---:R-:W-:Y:S01]  /*20e10*/  IADD3 R139, P1, R139, R4, RZ ;  /* 0x000000048b8b7210 */ /* 0x004fe20007f3e0ff */
[----:B------:R-:W-:-:S04]  /*20e20*/  IMAD.X R138, R138, 0x1, R3, P0 ;  /* 0x000000018a8a7824 */ /* 0x000fc800000e0603 */
[----:B------:R-:W-:Y:S01]  /*20e30*/  STL [R1+0x11b8], R139 ;  /* 0x0011b88b01007387 */ /* 0x000fe20000100800 */
        /* <DEDUP_REMOVED lines=33> */
[----:B------:R-:W-:Y:S04]  /*21050*/  STL [R1+0x1178], R136 ;  /* 0x0011788801007387 */ /* 0x000fe80000100800 */
[----:B0-----:R-:W2:Y:S01]  /*21060*/  LDL.LU R163, [R1+0x1148] ;  /* 0x0011480001a37983 */ /* 0x001ea20000300800 */
[----:B------:R-:W-:Y:S01]  /*21070*/  IMAD.X R134, R134, 0x1, R3, P6 ;  /* 0x0000000186867824 */ /* 0x000fe200030e0603 */
[----:B------:R-:W-:-:S02]  /*21080*/  IADD3 R105, P6, R105, R4, RZ ;  /* 0x0000000469697210 */ /* 0x000fc40007fde0ff */
[----:B------:R-:W-:Y:S01]  /*21090*/  STL [R1+0x11a4], R135 ;  /* 0x0011a48701007387 */ /* 0x000fe20000100800 */
[--C-:B---3--:R-:W-:Y:S01]  /*210a0*/  IMAD.X R219, R219, 0x1, R3.reuse, P5 ;  /* 0x00000001dbdb7824 */ /* 0x108fe200028e0603 */
[-C--:B------:R-:W-:Y:S01]  /*210b0*/  IADD3 R104, P5, R104, R4.reuse, RZ ;  /* 0x0000000468687210 */ /* 0x080fe20007fbe0ff */
[--C-:B------:R-:W-:Y:S01]  /*210c0*/  IMAD.X R103, R103, 0x1, R3.reuse, P3 ;  /* 0x0000000167677824 */ /* 0x100fe200018e0603 */
[----:B------:R-:W-:Y:S02]  /*210d0*/  IADD3 R102, P3, R102, R4, RZ ;  /* 0x0000000466667210 */ /* 0x000fe40007f7e0ff */
[----:B------:R0:W-:Y:S04]  /*210e0*/  STL [R1+0x1194], R219 ;  /* 0x001194db01007387 */ /* 0x0001e80000100800 */
[----:B------:R-:W-:Y:S04]  /*210f0*/  STL [R1+0x119c], R134 ;  /* 0x00119c8601007387 */ /* 0x000fe80000100800 */
[----:B0-----:R-:W3:Y:S04]  /*21100*/  LDL.LU R219, [R1+0x1174] ;  /* 0x0011740001db7983 */ /* 0x001ee80000300800 */
[----:B------:R-:W-:Y:S01]  /*21110*/  STL [R1+0x1168], R105 ;  /* 0x0011686901007387 */ /* 0x000fe20000100800 */
[----:B----4-:R-:W-:-:S03]  /*21120*/  IMAD.X R215, R215, 0x1, R3, P2 ;  /* 0x00000001d7d77824 */ /* 0x010fc600010e0603 */
[----:B------:R-:W-:Y:S04]  /*21130*/  STL [R1+0x1160], R104 ;  /* 0x0011606801007387 */ /* 0x000fe80000100800 */
[----:B------:R-:W-:Y:S01]  /*21140*/  STL [R1+0x118c], R103 ;  /* 0x00118c6701007387 */ /* 0x000fe20000100800 */
[----:B------:R-:W-:-:S03]  /*21150*/  IADD3 R217, P2, R217, R4, RZ ;  /* 0x00000004d9d97210 */ /* 0x000fc60007f5e0ff */
[----:B------:R-:W-:Y:S04]  /*21160*/  STL [R1+0x1158], R102 ;  /* 0x0011586601007387 */ /* 0x000fe80000100800 */
[----:B------:R-:W4:Y:S04]  /*21170*/  LDL.LU R140, [R1+0x1140] ;  /* 0x00114000018c7983 */ /* 0x000f280000300800 */
[----:B------:R-:W-:Y:S04]  /*21180*/  STL [R1+0x1184], R215 ;  /* 0x001184d701007387 */ /* 0x000fe80000100800 */
[----:B------:R-:W4:Y:S04]  /*21190*/  LDL.LU R139, [R1+0x116c] ;  /* 0x00116c00018b7983 */ /* 0x000f280000300800 */
[----:B------:R-:W-:Y:S01]  /*211a0*/  STL [R1+0x1150], R217 ;  /* 0x001150d901007387 */ /* 0x000fe20000100800 */
[----:B-----5:R-:W-:-:S03]  /*211b0*/  IMAD.X R221, R221, 0x1, R3, P1 ;  /* 0x00000001dddd7824 */ /* 0x020fc600008e0603 */
        /* <DEDUP_REMOVED lines=23> */
[----:B0-----:R-:W2:Y:S04]  /*21330*/  LDL.LU R163, [R1+0x10e8] ;  /* 0x0010e80001a37983 */ /* 0x001ea80000300800 */
[----:B------:R-:W2:Y:S04]  /*21340*/  LDL.LU R104, [R1+0x1114] ;  /* 0x0011140001687983 */ /* 0x000ea80000300800 */
[----:B------:R-:W2:Y:S04]  /*21350*/  LDL.LU R103, [R1+0x10e0] ;  /* 0x0010e00001677983 */ /* 0x000ea80000300800 */
[----:B------:R-:W2:Y:S01]  /*21360*/  LDL.LU R102, [R1+0x110c] ;  /* 0x00110c0001667983 */ /* 0x000ea20000300800 */
[----:B---3--:R-:W-:-:S05]  /*21370*/  IMAD.X R219, R219, 0x1, R3, P0 ;  /* 0x00000001dbdb7824 */ /* 0x008fca00000e0603 */
[----:B------:R0:W-:Y:S04]  /*21380*/  STL [R1+0x1174], R219 ;  /* 0x001174db01007387 */ /* 0x0001e80000100800 */
[----:B------:R-:W3:Y:S04]  /*21390*/  LDL.LU R215, [R1+0x10d8] ;  /* 0x0010d80001d77983 */ /* 0x000ee80000300800 */
[----:B------:R-:W3:Y:S01]  /*213a0*/  LDL.LU R217, [R1+0x1104] ;  /* 0x0011040001d97983 */ /* 0x000ee20000300800 */
[-C--:B----4-:R-:W-:Y:S01]  /*213b0*/  IADD3 R140, P0, R140, R4.reuse, RZ ;  /* 0x000000048c8c7210 */ /* 0x090fe20007f1e0ff */
[--C-:B------:R-:W-:Y:S01]  /*213c0*/  IMAD.X R139, R139, 0x1, R3.reuse, P4 ;  /* 0x000000018b8b7824 */ /* 0x100fe200020e0603 */
[-C--:B-----5:R-:W-:Y:S01]  /*213d0*/  IADD3 R138, P4, R138, R4.reuse, RZ ;  /* 0x000000048a8a7210 */ /* 0x0a0fe20007f9e0ff */
        /* <DEDUP_REMOVED lines=45> */
[--C-:B------:R-:W-:Y:S01]  /*216b0*/  IMAD.X R104, R104, 0x1, R3.reuse, P2 ;  /* 0x0000000168687824 */ /* 0x100fe200010e0603 */
[-C--:B------:R-:W-:Y:S01]  /*216c0*/  IADD3 R103, P2, R103, R4.reuse, RZ ;  /* 0x0000000467677210 */ /* 0x080fe20007f5e0ff */
[--C-:B------:R-:W-:Y:S01]  /*216d0*/  IMAD.X R102, R102, 0x1, R3.reuse, P1 ;  /* 0x0000000166667824 */ /* 0x100fe200008e0603 */
[----:B------:R-:W-:Y:S04]  /*216e0*/  STL [R1+0x111c], R105 ;  /* 0x00111c6901007387 */ /* 0x000fe80000100800 */
[----:B------:R-:W-:Y:S04]  /*216f0*/  STL [R1+0x1114], R104 ;  /* 0x0011146801007387 */ /* 0x000fe80000100800 */
[----:B------:R-:W-:Y:S01]  /*21700*/  STL [R1+0x10e0], R103 ;  /* 0x0010e06701007387 */ /* 0x000fe20000100800 */
[----:B---3--:R-:W-:Y:S01]  /*21710*/  IADD3 R215, P1, R215, R4, RZ ;  /* 0x00000004d7d77210 */ /* 0x008fe20007f3e0ff */
[----:B------:R-:W-:-:S02]  /*21720*/  IMAD.X R217, R217, 0x1, R3, P0 ;  /* 0x00000001d9d97824 */ /* 0x000fc400000e0603 */
[----:B------:R-:W-:Y:S04]  /*21730*/  STL [R1+0x110c], R102 ;  /* 0x00110c6601007387 */ /* 0x000fe80000100800 */
[----:B------:R-:W3:Y:S04]  /*21740*/  LDL.LU R140, [R1+0x10f4] ;  /* 0x0010f400018c7983 */ /* 0x000ee80000300800 */
[----:B------:R-:W-:Y:S04]  /*21750*/  STL [R1+0x10d8], R215 ;  /* 0x0010d8d701007387 */ /* 0x000fe80000100800 */
[----:B------:R-:W3:Y:S04]  /*21760*/  LDL.LU R139, [R1+0x10c0] ;  /* 0x0010c000018b7983 */ /* 0x000ee80000300800 */
[----:B------:R-:W-:Y:S04]  /*21770*/  STL [R1+0x1104], R217 ;  /* 0x001104d901007387 */ /* 0x000fe80000100800 */
[----:B------:R-:W3:Y:S01]  /*21780*/  LDL.LU R138, [R1+0x10ec] ;  /* 0x0010ec00018a7983 */ /* 0x000ee20000300800 */
[----:B----4-:R-:W-:-:S05]  /*21790*/  IADD3 R219, P0, R219, R4, RZ ;  /* 0x00000004dbdb7210 */ /* 0x010fca0007f1e0ff */
        /* <DEDUP_REMOVED lines=32> */
[----:B------:R-:W-:Y:S01]  /*219a0*/  IADD3 R139, P6, R139, R4, RZ ;  /* 0x000000048b8b7210 */ /* 0x000fe20007fde0ff */
[----:B------:R-:W-:-:S03]  /*219b0*/  IMAD.X R138, R138, 0x1, R3, P5 ;  /* 0x000000018a8a7824 */ /* 0x000fc600028e0603 */
[----:B------:R-:W-:Y:S01]  /*219c0*/  STL [R1+0x10f4], R140 ;  /* 0x0010f48c01007387 */ /* 0x000fe20000100800 */
[-C--:B----4-:R-:W-:Y:S01]  /*219d0*/  IADD3 R109, P5, R109, R4.reuse, RZ ;  /* 0x000000046d6d7210 */ /* 0x090fe20007fbe0ff */
[--C-:B------:R-:W-:Y:S01]  /*219e0*/  IMAD.X R108, R108, 0x1, R3.reuse, P3 ;  /* 0x000000016c6c7824 */ /* 0x100fe200018e0603 */
[----:B------:R-:W-:Y:S01]  /*219f0*/  IADD3 R107, P3, R107, R4, RZ ;  /* 0x000000046b6b7210 */ /* 0x000fe20007f7e0ff */
        /* <DEDUP_REMOVED lines=32> */
[----:B------:R-:W-:Y:S01]  /*21c00*/  IMAD.X R134, R134, 0x1, R3, P2 ;  /* 0x0000000186867824 */ /* 0x000fe200010e0603 */
[----:B------:R-:W-:-:S02]  /*21c10*/  IADD3 R105, P2, R105, R4, RZ ;  /* 0x0000000469697210 */ /* 0x000fc40007f5e0ff */
[----:B0-----:R-:W3:Y:S04]  /*21c20*/  LDL.LU R219, [R1+0x1050] ;  /* 0x0010500001db7983 */ /* 0x001ee80000300800 */
[----:B------:R-:W-:Y:S01]  /*21c30*/  STL [R1+0x10ac], R135 ;  /* 0x0010ac8701007387 */ /* 0x000fe20000100800 */
[--C-:B-----5:R-:W-:Y:S01]  /*21c40*/  IMAD.X R221, R221, 0x1, R3.reuse, P1 ;  /* 0x00000001dddd7824 */ /* 0x120fe200008e0603 */
[-C--:B------:R-:W-:Y:S01]  /*21c50*/  IADD3 R104, P1, R104, R4.reuse, RZ ;  /* 0x0000000468687210 */ /* 0x080fe20007f3e0ff */
[--C-:B------:R-:W-:Y:S01]  /*21c60*/  IMAD.X R103, R103, 0x1, R3.reuse, P0 ;  /* 0x0000000167677824 */ /* 0x100fe200000e0603 */
[-C--:B------:R-:W-:Y:S02]  /*21c70*/  IADD3 R102, P0, R102, R4.reuse, RZ ;  /* 0x0000000466667210 */ /* 0x080fe40007f1e0ff */
        /* <DEDUP_REMOVED lines=36> */
[----:B------:R0:W-:Y:S04]  /*21ec0*/  STL [R1+0x1050], R219 ;  /* 0x001050db01007387 */ /* 0x0001e80000100800 */
[----:B0-----:R-:W3:Y:S04]  /*21ed0*/  LDL.LU R219, [R1+0xff0] ;  /* 0x000ff00001db7983 */ /* 0x001ee80000300800 */
[----:B------:R-:W3:Y:S04]  /*21ee0*/  LDL.LU R104, [R1+0x101c] ;  /* 0x00101c0001687983 */ /* 0x000ee80000300800 */
[----:B------:R-:W3:Y:S04]  /*21ef0*/  LDL.LU R103, [R1+0xfe8] ;  /* 0x000fe80001677983 */ /* 0x000ee80000300800 */
[----:B------:R-:W3:Y:S01]  /*21f00*/  LDL.LU R102, [R1+0x1014] ;  /* 0x0010140001667983 */ /* 0x000ee20000300800 */
[----:B----4-:R-:W-:-:S05]  /*21f10*/  IMAD.X R221, R221, 0x1, R3, P5 ;  /* 0x00000001dddd7824 */ /* 0x010fca00028e0603 */
        /* <DEDUP_REMOVED lines=48> */
[--C-:B------:R-:W-:Y:S01]  /*22220*/  IMAD.X R104, R104, 0x1, R3.reuse, P4 ;  /* 0x0000000168687824 */ /* 0x100fe200020e0603 */
[-C--:B------:R-:W-:Y:S01]  /*22230*/  IADD3 R103, P4, R103, R4.reuse, RZ ;  /* 0x0000000467677210 */ /* 0x080fe20007f9e0ff */
[----:B------:R-:W-:Y:S02]  /*22240*/  IMAD.X R102, R102, 0x1, R3, P6 ;  /* 0x0000000166667824 */ /* 0x000fe400030e0603 */
[----:B------:R0:W-:Y:S04]  /*22250*/  STL [R1+0xff0], R219 ;  /* 0x000ff0db01007387 */ /* 0x0001e80000100800 */
[----:B------:R-:W-:Y:S04]  /*22260*/  STL [R1+0xff8], R134 ;  /* 0x000ff88601007387 */ /* 0x000fe80000100800 */
[----:B0-----:R-:W3:Y:S04]  /*22270*/  LDL.LU R219, [R1+0xfd0] ;  /* 0x000fd00001db7983 */ /* 0x001ee80000300800 */
[----:B------:R-:W-:Y:S01]  /*22280*/  STL [R1+0x1024], R105 ;  /* 0x0010246901007387 */ /* 0x000fe20000100800 */
[----:B----4-:R-:W-:-:S03]  /*22290*/  IADD3 R215, P6, R215, R4, RZ ;  /* 0x00000004d7d77210 */ /* 0x010fc60007fde0ff */
[----:B------:R-:W-:Y:S01]  /*222a0*/  STL [R1+0x101c], R104 ;  /* 0x00101c6801007387 */ /* 0x000fe20000100800 */
[----:B------:R-:W-:-:S03]  /*222b0*/  IMAD.X R217, R217, 0x1, R3, P5 ;  /* 0x00000001d9d97824 */ /* 0x000fc600028e0603 */
[----:B------:R-:W-:Y:S04]  /*222c0*/  STL [R1+0xfe8], R103 ;  /* 0x000fe86701007387 */ /* 0x000fe80000100800 */
[----:B------:R-:W-:Y:S04]  /*222d0*/  STL [R1+0x1014], R102 ;  /* 0x0010146601007387 */ /* 0x000fe80000100800 */
[----:B------:R-:W4:Y:S04]  /*222e0*/  LDL.LU R140, [R1+0xffc] ;  /* 0x000ffc00018c7983 */ /* 0x000f280000300800 */
[----:B------:R-:W-:Y:S04]  /*222f0*/  STL [R1+0xfe0], R215 ;  /* 0x000fe0d701007387 */ /* 0x000fe80000100800 */
[----:B------:R-:W4:Y:S01]  /*22300*/  LDL.LU R139, [R1+0xfc8] ;  /* 0x000fc800018b7983 */ /* 0x000f220000300800 */
[----:B-----5:R-:W-:-:S03]  /*22310*/  IADD3 R221, P5, R221, R4, RZ ;  /* 0x00000004dddd7210 */ /* 0x020fc60007fbe0ff */
        /* <DEDUP_REMOVED lines=33> */
[-C--:B------:R-:W-:Y:S01]  /*22530*/  IADD3 R139, P2, R139, R4.reuse, RZ ;  /* 0x000000048b8b7210 */ /* 0x080fe20007f5e0ff */
[--C-:B-----5:R-:W-:Y:S01]  /*22540*/  IMAD.X R138, R138, 0x1, R3.reuse, P1 ;  /* 0x000000018a8a7824 */ /* 0x120fe200008e0603 */
[----:B0-----:R-:W4:Y:S01]  /*22550*/  LDL.LU R219, [R1+0xf8c] ;  /* 0x000f8c0001db7983 */ /* 0x001f220000300800 */
[----:B------:R-:W-:Y:S01]  /*22560*/  IADD3 R109, P1, R109, R4, RZ ;  /* 0x000000046d6d7210 */ /* 0x000fe20007f3e0ff */
[----:B------:R-:W-:-:S02]  /*22570*/  IMAD.X R108, R108, 0x1, R3, P0 ;  /* 0x000000016c6c7824 */ /* 0x000fc400000e0603 */
        /* <DEDUP_REMOVED lines=44> */
[-C--:B------:R-:W-:Y:S01]  /*22840*/  IADD3 R102, P5, R102, R4.reuse, RZ ;  /* 0x0000000466667210 */ /* 0x080fe20007fbe0ff */
[----:B------:R-:W-:Y:S04]  /*22850*/  STL [R1+0xf78], R105 ;  /* 0x000f786901007387 */ /* 0x000fe80000100800 */
[----:B------:R-:W-:Y:S04]  /*22860*/  STL [R1+0xf70], R104 ;  /* 0x000f706801007387 */ /* 0x000fe80000100800 */
[----:B------:R-:W-:Y:S04]  /*22870*/  STL [R1+0xf9c], R103 ;  /* 0x000f9c6701007387 */ /* 0x000fe80000100800 */
[----:B------:R-:W-:Y:S04]  /*22880*/  STL [R1+0xf68], R102 ;  /* 0x000f686601007387 */ /* 0x000fe80000100800 */
[----:B------:R-:W2:Y:S01]  /*22890*/  LDL.LU R140, [R1+0xf50] ;  /* 0x000f5000018c7983 */ /* 0x000ea20000300800 */
[----:B---3--:R-:W-:Y:S01]  /*228a0*/  IMAD.X R215, R215, 0x1, R3, P3 ;  /* 0x00000001d7d77824 */ /* 0x008fe200018e0603 */
[----:B------:R-:W-:-:S04]  /*228b0*/  IADD3 R217, P3, R217, R4, RZ ;  /* 0x00000004d9d97210 */ /* 0x000fc80007f7e0ff */
[----:B------:R-:W-:Y:S04]  /*228c0*/  STL [R1+0xf94], R215 ;  /* 0x000f94d701007387 */ /* 0x000fe80000100800 */
[----:B------:R-:W3:Y:S01]  /*228d0*/  LDL.LU R139, [R1+0xf7c] ;  /* 0x000f7c00018b7983 */ /* 0x000ee20000300800 */
[----:B----4-:R-:W-:-:S03]  /*228e0*/  IMAD.X R219, R219, 0x1, R3, P2 ;  /* 0x00000001dbdb7824 */ /* 0x010fc600010e0603 */
        /* <DEDUP_REMOVED lines=33> */
[-C--:B------:R-:W-:Y:S01]  /*22b00*/  IADD3 R140, P1, R140, R4.reuse, RZ ;  /* 0x000000048c8c7210 */ /* 0x080fe20007f3e0ff */
[--C-:B---3--:R-:W-:Y:S01]  /*22b10*/  IMAD.X R139, R139, 0x1, R3.reuse, P0 ;  /* 0x000000018b8b7824 */ /* 0x108fe200000e0603 */
        /* <DEDUP_REMOVED lines=141> */
[----:B------:R-:W-:Y:S04]  /*233f0*/  STL [R1+0xe80], R105 ;  /* 0x000e806901007387 */ /* 0x000fe80000100800 */
[----:B------:R-:W-:Y:S04]  /*23400*/  STL [R1+0xe78], R104 ;  /* 0x000e786801007387 */ /* 0x000fe80000100800 */
[----:B------:R-:W-:Y:S01]  /*23410*/  STL [R1+0xea4], R103 ;  /* 0x000ea46701007387 */ /* 0x000fe20000100800 */
[----:B----4-:R-:W-:-:S03]  /*23420*/  IMAD.X R215, R215, 0x1, R3, P0 ;  /* 0x00000001d7d77824 */ /* 0x010fc600000e0603 */
[----:B------:R-:W-:Y:S04]  /*23430*/  STL [R1+0xe70], R102 ;  /* 0x000e706601007387 */ /* 0x000fe80000100800 */
[----:B------:R-:W4:Y:S01]  /*23440*/  LDL.LU R140, [R1+0xe58] ;  /* 0x000e5800018c7983 */ /* 0x000f220000300800 */
[----:B------:R-:W-:-:S03]  /*23450*/  IADD3 R217, P0, R217, R4, RZ ;  /* 0x00000004d9d97210 */ /* 0x000fc60007f1e0ff */
[----:B------:R-:W-:Y:S04]  /*23460*/  STL [R1+0xe9c], R215 ;  /* 0x000e9cd701007387 */ /* 0x000fe80000100800 */
[----:B------:R-:W4:Y:S04]  /*23470*/  LDL.LU R139, [R1+0xe84] ;  /* 0x000e8400018b7983 */ /* 0x000f280000300800 */
[----:B------:R-:W-:Y:S04]  /*23480*/  STL [R1+0xe68], R217 ;  /* 0x000e68d901007387 */ /* 0x000fe80000100800 */
[----:B------:R-:W4:Y:S01]  /*23490*/  LDL.LU R138, [R1+0xe50] ;  /* 0x000e5000018a7983 */ /* 0x000f220000300800 */
[----:B-----5:R-:W-:-:S05]  /*234a0*/  IMAD.X R221, R221, 0x1, R3, P4 ;  /* 0x00000001dddd7824 */ /* 0x020fca00020e0603 */
        /* <DEDUP_REMOVED lines=32> */
[----:B------:R-:W-:Y:S01]  /*236b0*/  IADD3 R138, P5, R138, R4, RZ ;  /* 0x000000048a8a7210 */ /* 0x000fe20007fbe0ff */
[----:B0-----:R-:W4:Y:S04]  /*236c0*/  LDL.LU R219, [R1+0xde8] ;  /* 0x000de80001db7983 */ /* 0x001f280000300800 */
[----:B------:R-:W-:Y:S01]  /*236d0*/  STL [R1+0xe58], R140 ;  /* 0x000e588c01007387 */ /* 0x000fe20000100800 */
[----:B-----5:R-:W-:-:S03]  /*236e0*/  IMAD.X R109, R109, 0x1, R3, P3 ;  /* 0x000000016d6d7824 */ /* 0x020fc600018e0603 */
[----:B------:R-:W-:Y:S01]  /*236f0*/  STL [R1+0xe84], R139 ;  /* 0x000e848b01007387 */ /* 0x000fe20000100800 */
[--C-:B------:R-:W-:Y:S01]  /*23700*/  IMAD.X R107, R107, 0x1, R3.reuse, P2 ;  /* 0x000000016b6b7824 */ /* 0x100fe200010e0603 */
[-C--:B------:R-:W-:Y:S02]  /*23710*/  IADD3 R108, P3, R108, R4.reuse, RZ ;  /* 0x000000046c6c7210 */ /* 0x080fe40007f7e0ff */
[----:B------:R-:W-:Y:S01]  /*23720*/  STL [R1+0xe50], R138 ;  /* 0x000e508a01007387 */ /* 0x000fe20000100800 */
[-C--:B------:R-:W-:Y:S01]  /*23730*/  IADD3 R106, P2, R106, R4.reuse, RZ ;  /* 0x000000046a6a7210 */ /* 0x080fe20007f5e0ff */
[----:B------:R-:W-:Y:S02]  /*23740*/  IMAD.X R207, R207, 0x1, R3, P1 ;  /* 0x00000001cfcf7824 */ /* 0x000fe400008e0603 */
        /* <DEDUP_REMOVED lines=85> */
[----:B------:R-:W-:Y:S04]  /*23ca0*/  STL [R1+0xe0c], R140 ;  /* 0x000e0c8c01007387 */ /* 0x000fe80000100800 */
[----:B------:R-:W-:Y:S01]  /*23cb0*/  STL [R1+0xdd8], R139 ;  /* 0x000dd88b01007387 */ /* 0x000fe20000100800 */
        /* <DEDUP_REMOVED lines=512> */
[----:B------:R-:W-:Y:S04]  /*25cc0*/  STL [R1+0xb10], R103 ;  /* 0x000b106701007387 */ /* 0x000fe80000100800 */
[----:B------:R-:W-:Y:S04]  /*25cd0*/  STL [R1+0xb3c], R102 ;  /* 0x000b3c6601007387 */ /* 0x000fe80000100800 */
[----:B------:R-:W2:Y:S01]  /*25ce0*/  LDL.LU R140, [R1+0xb24] ;  /* 0x000b2400018c7983 */ /* 0x000ea20000300800 */
[----:B---3--:R-:W-:Y:S01]  /*25cf0*/  IADD3 R215, P5, R215, R4, RZ ;  /* 0x00000004d7d77210 */ /* 0x008fe20007fbe0ff */
[----:B------:R-:W-:-:S04]  /*25d00*/  IMAD.X R217, R217, 0x1, R3, P3 ;  /* 0x00000001d9d97824 */ /* 0x000fc800018e0603 */
[----:B------:R-:W-:Y:S04]  /*25d10*/  STL [R1+0xb08], R215 ;  /* 0x000b08d701007387 */ /* 0x000fe80000100800 */
[----:B------:R-:W3:Y:S01]  /*25d20*/  LDL.LU R139, [R1+0xaf0] ;  /* 0x000af000018b7983 */ /* 0x000ee20000300800 */
[----:B----4-:R-:W-:-:S03]  /*25d30*/  IADD3 R219, P3, R219, R4, RZ ;  /* 0x00000004dbdb7210 */ /* 0x010fc60007f7e0ff */
        /* <DEDUP_REMOVED lines=33> */
[--C-:B------:R-:W-:Y:S01]  /*25f50*/  IMAD.X R140, R140, 0x1, R3.reuse, P1 ;  /* 0x000000018c8c7824 */ /* 0x100fe200008e0603 */
[----:B---3--:R-:W-:Y:S01]  /*25f60*/  IADD3 R139, P1, R139, R4, RZ ;  /* 0x000000048b8b7210 */ /* 0x008fe20007f3e0ff */
[----:B----4-:R-:W-:-:S03]  /*25f70*/  IMAD.X R138, R138, 0x1, R3, P0 ;  /* 0x000000018a8a7824 */ /* 0x010fc600000e0603 */
[----:B------:R-:W-:Y:S01]  /*25f80*/  STL [R1+0xb24], R140 ;  /* 0x000b248c01007387 */ /* 0x000fe20000100800 */
[-C--:B------:R-:W-:Y:S01]  /*25f90*/  IADD3 R109, P0, R109, R4.reuse, RZ ;  /* 0x000000046d6d7210 */ /* 0x080fe20007f1e0ff */
        /* <DEDUP_REMOVED lines=553> */
[----:B------:R-:W-:Y:S01]  /*28230*/  IMAD.X R140, R140, 0x1, R3, P4 ;  /* 0x000000018c8c7824 */ /* 0x000fe200020e0603 */
[----:B---3--:R-:W-:-:S04]  /*28240*/  IADD3 R139, P4, R139, R4, RZ ;  /* 0x000000048b8b7210 */ /* 0x008fc80007f9e0ff */
[----:B------:R-:W-:Y:S01]  /*28250*/  STL [R1+0x83c], R140 ;  /* 0x00083c8c01007387 */ /* 0x000fe20000100800 */
[----:B----4-:R-:W-:-:S03]  /*28260*/  IMAD.X R138, R138, 0x1, R3, P6 ;  /* 0x000000018a8a7824 */ /* 0x010fc600030e0603 */
        /* <DEDUP_REMOVED lines=179> */
[----:B------:R-:W3:Y:S01]  /*28da0*/  LDL.LU R215, [R1+0x6dc] ;  /* 0x0006dc0001d77983 */ /* 0x000ee20000300800 */
[----:B----4-:R-:W-:-:S03]  /*28db0*/  IMAD.X R140, R140, 0x1, R3, P3 ;  /* 0x000000018c8c7824 */ /* 0x010fc600018e0603 */
[----:B------:R-:W4:Y:S01]  /*28dc0*/  LDL.LU R217, [R1+0x14cc] ;  /* 0x0014cc0001d97983 */ /* 0x000f220000300800 */
[-C--:B------:R-:W-:Y:S01]  /*28dd0*/  IADD3 R139, P3, R139, R4.reuse, RZ ;  /* 0x000000048b8b7210 */ /* 0x080fe20007f7e0ff */
[--C-:B-----5:R-:W-:Y:S01]  /*28de0*/  IMAD.X R138, R138, 0x1, R3.reuse, P2 ;  /* 0x000000018a8a7824 */ /* 0x120fe200010e0603 */
[----:B------:R-:W-:Y:S01]  /*28df0*/  IADD3 R109, P2, R109, R4, RZ ;  /* 0x000000046d6d7210 */ /* 0x000fe20007f5e0ff */
[----:B0-----:R-:W5:Y:S01]  /*28e00*/  LDL.LU R219, [R1+0x6d4] ;  /* 0x0006d40001db7983 */ /* 0x001f620000300800 */
        /* <DEDUP_REMOVED lines=52> */
[----:B----4-:R-:W-:-:S04]  /*29150*/  IADD3 R217, P5, R217, R4, RZ ;  /* 0x00000004d9d97210 */ /* 0x010fc80007fbe0ff */
[----:B------:R-:W-:Y:S04]  /*29160*/  STL [R1+0x6dc], R215 ;  /* 0x0006dcd701007387 */ /* 0x000fe80000100800 */
[----:B------:R-:W3:Y:S04]  /*29170*/  LDL.LU R139, [R1+0x6cc] ;  /* 0x0006cc00018b7983 */ /* 0x000ee80000300800 */
[----:B------:R-:W-:Y:S01]  /*29180*/  STL [R1+0x14cc], R217 ;  /* 0x0014ccd901007387 */ /* 0x000fe20000100800 */
[----:B-----5:R-:W-:-:S03]  /*29190*/  IMAD.X R219, R219, 0x1, R3, P3 ;  /* 0x00000001dbdb7824 */ /* 0x020fc600018e0603 */
[----:B------:R-:W4:Y:S04]  /*291a0*/  LDL.LU R138, [R1+0x14e4] ;  /* 0x0014e400018a7983 */ /* 0x000f280000300800 */
        /* <DEDUP_REMOVED lines=20> */
[----:B------:R-:W-:-:S05]  /*292f0*/  IADD3 R221, P3, R221, R4, RZ ;  /* 0x00000004dddd7210 */ /* 0x000fca0007f7e0ff */
        /* <DEDUP_REMOVED lines=11> */
[----:B---3--:R-:W-:Y:S01]  /*293b0*/  IMAD.X R139, R139, 0x1, R3, P1 ;  /* 0x000000018b8b7824 */ /* 0x008fe200008e0603 */
[----:B----4-:R-:W-:-:S03]  /*293c0*/  IADD3 R138, P1, R138, R4, RZ ;  /* 0x000000048a8a7210 */ /* 0x010fc60007f3e0ff */
[----:B------:R-:W-:Y:S04]  /*293d0*/  STL [R1+0x14d8], R140 ;  /* 0x0014d88c01007387 */ /* 0x000fe80000100800 */
[----:B------:R-:W-:Y:S01]  /*293e0*/  STL [R1+0x6cc], R139 ;  /* 0x0006cc8b01007387 */ /* 0x000fe20000100800 */
[--C-:B-----5:R-:W-:Y:S01]  /*293f0*/  IMAD.X R109, R109, 0x1, R3.reuse, P0 ;  /* 0x000000016d6d7824 */ /* 0x120fe200000e0603 */
        /* <DEDUP_REMOVED lines=27> */
[----:B------:R-:W-:Y:S01]  /*295b0*/  STL [R1+0x1510], R184 ;  /* 0x001510b801007387 */ /* 0x000fe20000100800 */
[----:B------:R-:W-:-:S03]  /*295c0*/  IADD3 R135, P0, R135, R4, RZ ;  /* 0x0000000487877210 */ /* 0x000fc60007f1e0ff */
[----:B------:R-:W-:Y:S01]  /*295d0*/  STL [R1+0x14d4], R182 ;  /* 0x0014d4b601007387 */ /* 0x000fe20000100800 */
[----:B------:R-:W-:-:S03]  /*295e0*/  IMAD.X R105, R105, 0x1, R3, P6 ;  /* 0x0000000169697824 */ /* 0x000fc600030e0603 */
[----:B------:R-:W-:Y:S04]  /*295f0*/  STL [R1+0x1518], R137 ;  /* 0x0015188901007387 */ /* 0x000fe80000100800 */
[----:B------:R0:W-:Y:S01]  /*29600*/  STL [R1+0x14e8], R219 ;  /* 0x0014e8db01007387 */ /* 0x0001e20000100800 */
[----:B------:R-:W-:-:S03]  /*29610*/  IADD3 R134, P4, R134, R4, RZ ;  /* 0x0000000486867210 */ /* 0x000fc60007f9e0ff */
[----:B------:R-:W-:Y:S04]  /*29620*/  STL [R1+0x14e0], R136 ;  /* 0x0014e08801007387 */ /* 0x000fe80000100800 */
[----:B0-----:R-:W3:Y:S04]  /*29630*/  LDL.LU R219, [R1+0x14fc] ;  /* 0x0014fc0001db7983 */ /* 0x001ee80000300800 */
[----:B------:R-:W-:Y:S01]  /*29640*/  STL [R1+0x1524], R135 ;  /* 0x0015248701007387 */ /* 0x000fe20000100800 */
[-C--:B------:R-:W-:Y:S01]  /*29650*/  IADD3 R221, P6, R221, R4.reuse, RZ ;  /* 0x00000004dddd7210 */ /* 0x080fe20007fde0ff */
        /* <DEDUP_REMOVED lines=46> */
[----:B------:R-:W4:Y:S01]  /*29940*/  LDL.LU R215, [R1+0x694] ;  /* 0x0006940001d77983 */ /* 0x000f220000300800 */
[----:B-----5:R-:W-:-:S03]  /*29950*/  IMAD.X R140, R140, 0x1, R3, P0 ;  /* 0x000000018c8c7824 */ /* 0x020fc600000e0603 */
[----:B------:R-:W5:Y:S04]  /*29960*/  LDL.LU R217, [R1+0x660] ;  /* 0x0006600001d97983 */ /* 0x000f680000300800 */
        /* <DEDUP_REMOVED lines=54> */
[----:B-----5:R-:W-:-:S03]  /*29cd0*/  IADD3 R217, P1, R217, R4, RZ ;  /* 0x00000004d9d97210 */ /* 0x020fc60007f3e0ff */
[----:B------:R-:W-:Y:S04]  /*29ce0*/  STL [R1+0x668], R102 ;  /* 0x0006686601007387 */ /* 0x000fe80000100800 */
[----:B------:R-:W4:Y:S04]  /*29cf0*/  LDL.LU R140, [R1+0x650] ;  /* 0x00065000018c7983 */ /* 0x000f280000300800 */
[----:B------:R-:W-:Y:S04]  /*29d00*/  STL [R1+0x694], R215 ;  /* 0x000694d701007387 */ /* 0x000fe80000100800 */
[----:B------:R-:W5:Y:S01]  /*29d10*/  LDL.LU R139, [R1+0x67c] ;  /* 0x00067c00018b7983 */ /* 0x000f620000300800 */
[----:B------:R-:W-:-:S03]  /*29d20*/  IMAD.X R221, R221, 0x1, R3, P0 ;  /* 0x00000001dddd7824 */ /* 0x000fc600000e0603 */
        /* <DEDUP_REMOVED lines=30> */
[----:B------:R-:W3:Y:S01]  /*29f10*/  LDL.LU R215, [R1+0x5d8] ;  /* 0x0005d80001d77983 */ /* 0x000ee20000300800 */
[----:B----4-:R-:W-:-:S03]  /*29f20*/  IADD3 R140, P4, R140, R4, RZ ;  /* 0x000000048c8c7210 */ /* 0x010fc60007f9e0ff */
[----:B------:R-:W4:Y:S01]  /*29f30*/  LDL.LU R217, [R1+0x60c] ;  /* 0x00060c0001d97983 */ /* 0x000f220000300800 */
[--C-:B-----5:R-:W-:Y:S01]  /*29f40*/  IMAD.X R139, R139, 0x1, R3.reuse, P6 ;  /* 0x000000018b8b7824 */ /* 0x120fe200030e0603 */
[-C--:B------:R-:W-:Y:S01]  /*29f50*/  IADD3 R138, P6, R138, R4.reuse, RZ ;  /* 0x000000048a8a7210 */ /* 0x080fe20007fde0ff */
[----:B------:R-:W-:Y:S01]  /*29f60*/  IMAD.X R109, R109, 0x1, R3, P5 ;  /* 0x000000016d6d7824 */ /* 0x000fe200028e0603 */
[----:B0-----:R-:W5:Y:S01]  /*29f70*/  LDL.LU R219, [R1+0x5d0] ;  /* 0x0005d00001db7983 */ /* 0x001f620000300800 */
        /* <DEDUP_REMOVED lines=37> */
[----:B0-----:R-:W5:Y:S04]  /*2a1d0*/  LDL.LU R221, [R1+0x5fc] ;  /* 0x0005fc0001dd7983 */ /* 0x001f680000300800 */
[----:B------:R-:W-:Y:S01]  /*2a1e0*/  STL [R1+0x5f8], R135 ;  /* 0x0005f88701007387 */ /* 0x000fe20000100800 */
[----:B--2---:R-:W-:-:S05]  /*2a1f0*/  IADD3 R163, P2, R163, R4, RZ ;  /* 0x00000004a3a37210 */ /* 0x004fca0007f5e0ff */
[----:B------:R0:W-:Y:S04]  /*2a200*/  STL [R1+0x5e8], R163 ;  /* 0x0005e8a301007387 */ /* 0x0001e80000100800 */
[----:B------:R1:W-:Y:S04]  /*2a210*/  STL [R1+0x5f0], R134 ;  /* 0x0005f08601007387 */ /* 0x0003e80000100800 */
[----:B0-----:R-:W2:Y:S01]  /*2a220*/  LDL.LU R163, [R1+0x5c8] ;  /* 0x0005c80001a37983 */ /* 0x001ea20000300800 */
[--C-:B------:R-:W-:Y:S01]  /*2a230*/  IMAD.X R104, R104, 0x1, R3.reuse, P1 ;  /* 0x0000000168687824 */ /* 0x100fe200008e0603 */
[-C--:B------:R-:W-:Y:S01]  /*2a240*/  IADD3 R103, P1, R103, R4.reuse, RZ ;  /* 0x0000000467677210 */ /* 0x080fe20007f3e0ff */
[--C-:B------:R-:W-:Y:S01]  /*2a250*/  IMAD.X R102, R102, 0x1, R3.reuse, P0 ;  /* 0x0000000166667824 */ /* 0x100fe200000e0603 */
[----:B------:R0:W-:Y:S04]  /*2a260*/  STL [R1+0x62c], R105 ;  /* 0x00062c6901007387 */ /* 0x0001e80000100800 */
[----:B------:R0:W-:Y:S04]  /*2a270*/  STL [R1+0x624], R104 ;  /* 0x0006246801007387 */ /* 0x0001e80000100800 */
[----:B------:R0:W-:Y:S04]  /*2a280*/  STL [R1+0x5e0], R103 ;  /* 0x0005e06701007387 */ /* 0x0001e80000100800 */
[----:B------:R0:W-:Y:S04]  /*2a290*/  STL [R1+0x61c], R102 ;  /* 0x00061c6601007387 */ /* 0x0001e80000100800 */
[----:B------:R-:W2:Y:S01]  /*2a2a0*/  LDL.LU R140, [R1+0x5f4] ;  /* 0x0005f400018c7983 */ /* 0x000ea20000300800 */
[----:B---3--:R-:W-:Y:S01]  /*2a2b0*/  IADD3 R215, P0, R215, R4, RZ ;  /* 0x00000004d7d77210 */ /* 0x008fe20007f1e0ff */
[----:B----4-:R-:W-:-:S04]  /*2a2c0*/  IMAD.X R217, R217, 0x1, R3, P4 ;  /* 0x00000001d9d97824 */ /* 0x010fc800020e0603 */
[----:B------:R3:W-:Y:S04]  /*2a2d0*/  STL [R1+0x5d8], R215 ;  /* 0x0005d8d701007387 */ /* 0x0007e80000100800 */
[----:B------:R-:W4:Y:S01]  /*2a2e0*/  LDL.LU R139, [R1+0x5c0] ;  /* 0x0005c000018b7983 */ /* 0x000f220000300800 */
[----:B-----5:R-:W-:-:S03]  /*2a2f0*/  IADD3 R219, P4, R219, R4, RZ ;  /* 0x00000004dbdb7210 */ /* 0x020fc60007f9e0ff */
[----:B------:R5:W-:Y:S04]  /*2a300*/  STL [R1+0x60c], R217 ;  /* 0x00060cd901007387 */ /* 0x000be80000100800 */
        /* <DEDUP_REMOVED lines=18> */
[----:B-1----:R-:W4:Y:S04]  /*2a430*/  LDL.LU R134, [R1+0x558] ;  /* 0x0005580001867983 */ /* 0x002f280000300800 */
[----:B0-----:R-:W4:Y:S04]  /*2a440*/  LDL.LU R105, [R1+0x5a4] ;  /* 0x0005a40001697983 */ /* 0x001f280000300800 */
[----:B------:R-:W4:Y:S04]  /*2a450*/  LDL.LU R104, [R1+0x550] ;  /* 0x0005500001687983 */ /* 0x000f280000300800 */
[----:B------:R-:W4:Y:S01]  /*2a460*/  LDL.LU R103, [R1+0x59c] ;  /* 0x00059c0001677983 */ /* 0x000f220000300800 */
[----:B------:R-:W-:-:S05]  /*2a470*/  IMAD.X R221, R221, 0x1, R3, P6 ;  /* 0x00000001dddd7824 */ /* 0x000fca00030e0603 */
[----:B------:R0:W-:Y:S04]  /*2a480*/  STL [R1+0x5fc], R221 ;  /* 0x0005fcdd01007387 */ /* 0x0001e80000100800 */
[----:B------:R-:W4:Y:S04]  /*2a490*/  LDL.LU R102, [R1+0x590] ;  /* 0x0005900001667983 */ /* 0x000f280000300800 */
[----:B---3--:R-:W3:Y:S04]  /*2a4a0*/  LDL.LU R215, [R1+0x580] ;  /* 0x0005800001d77983 */ /* 0x008ee80000300800 */
[----:B-----5:R-:W5:Y:S01]  /*2a4b0*/  LDL.LU R217, [R1+0x574] ;  /* 0x0005740001d97983 */ /* 0x020f620000300800 */
[----:B--2---:R-:W-:-:S05]  /*2a4c0*/  IADD3 R163, P6, R163, R4, RZ ;  /* 0x00000004a3a37210 */ /* 0x004fca0007fde0ff */
[----:B------:R1:W-:Y:S04]  /*2a4d0*/  STL [R1+0x5c8], R163 ;  /* 0x0005c8a301007387 */ /* 0x0003e80000100800 */
[----:B------:R-:W2:Y:S04]  /*2a4e0*/  LDL.LU R219, [R1+0x56c] ;  /* 0x00056c0001db7983 */ /* 0x000ea80000300800 */
[----:B0-----:R-:W2:Y:S04]  /*2a4f0*/  LDL.LU R221, [R1+0x554] ;  /* 0x0005540001dd7983 */ /* 0x001ea80000300800 */
[----:B-1----:R-:W2:Y:S01]  /*2a500*/  LDL.LU R163, [R1+0x54c] ;  /* 0x00054c0001a37983 */ /* 0x002ea20000300800 */
[----:B------:R-:W-:Y:S01]  /*2a510*/  IMAD.X R140, R140, 0x1, R3, P5 ;  /* 0x000000018c8c7824 */ /* 0x000fe200028e0603 */
[----:B----4-:R-:W-:-:S04]  /*2a520*/  IADD3 R139, P5, R139, R4, RZ ;  /* 0x000000048b8b7210 */ /* 0x010fc80007fbe0ff */
[----:B------:R0:W-:Y:S01]  /*2a530*/  STL [R1+0x5f4], R140 ;  /* 0x0005f48c01007387 */ /* 0x0001e20000100800 */
[----:B------:R-:W-:-:S03]  /*2a540*/  IMAD.X R138, R138, 0x1, R3, P3 ;  /* 0x000000018a8a7824 */ /* 0x000fc600018e0603 */
[----:B------:R0:W-:Y:S01]  /*2a550*/  STL [R1+0x5c0], R139 ;  /* 0x0005c08b01007387 */ /* 0x0001e20000100800 */
[-C--:B------:R-:W-:Y:S01]  /*2a560*/  IADD3 R109, P3, R109, R4.reuse, RZ ;  /* 0x000000046d6d7210 */ /* 0x080fe20007f7e0ff */
[--C-:B------:R-:W-:Y:S01]  /*2a570*/  IMAD.X R108, R108, 0x1, R3.reuse, P2 ;  /* 0x000000016c6c7824 */ /* 0x100fe200010e0603 */
[-C--:B------:R-:W-:Y:S01]  /*2a580*/  IADD3 R107, P2, R107, R4.reuse, RZ ;  /* 0x000000046b6b7210 */ /* 0x080fe20007f5e0ff */
[----:B------:R-:W-:Y:S01]  /*2a590*/  IMAD.X R106, R106, 0x1, R3, P1 ;  /* 0x000000016a6a7824 */ /* 0x000fe200008e0603 */
[----:B------:R0:W-:Y:S01]  /*2a5a0*/  STL [R1+0x5ec], R138 ;  /* 0x0005ec8a01007387 */ /* 0x0001e20000100800 */
[----:B------:R-:W-:-:S03]  /*2a5b0*/  IADD3 R207, P1, R207, R4, RZ ;  /* 0x00000004cfcf7210 */ /* 0x000fc60007f3e0ff */
[----:B------:R0:W-:Y:S01]  /*2a5c0*/  STL [R1+0x5b8], R109 ;  /* 0x0005b86d01007387 */ /* 0x0001e20000100800 */
[----:B------:R-:W-:-:S03]  /*2a5d0*/  IMAD.X R209, R209, 0x1, R3, P0 ;  /* 0x00000001d1d17824 */ /* 0x000fc600000e0603 */
        /* <DEDUP_REMOVED lines=23> */
[----:B------:R-:W-:Y:S02]  /*2a750*/  IMAD.X R105, R105, 0x1, R3, P1 ;  /* 0x0000000169697824 */ /* 0x000fe400008e0603 */
[----:B------:R-:W-:Y:S01]  /*2a760*/  VIADD R5, R8, 0x7f ;  /* 0x0000007f08057836 */ /* 0x000fe20000000000 */
[----:B------:R0:W-:Y:S01]  /*2a770*/  STL [R1+0x5b4], R137 ;  /* 0x0005b48901007387 */ /* 0x0001e20000100800 */
[----:B------:R-:W-:-:S03]  /*2a780*/  IADD3 R104, P1, R104, R4, RZ ;  /* 0x0000000468687210 */ /* 0x000fc60007f3e0ff */
[----:B------:R0:W-:Y:S01]  /*2a790*/  STL [R1+0x570], R136 ;  /* 0x0005708801007387 */ /* 0x0001e20000100800 */
[----:B------:R-:W-:-:S03]  /*2a7a0*/  IMAD.X R103, R103, 0x1, R3, P0 ;  /* 0x0000000167677824 */ /* 0x000fc600000e0603 */
[----:B------:R0:W-:Y:S04]  /*2a7b0*/  STL [R1+0x5ac], R135 ;  /* 0x0005ac8701007387 */ /* 0x0001e80000100800 */
[----:B------:R0:W-:Y:S04]  /*2a7c0*/  STL [R1+0x558], R134 ;  /* 0x0005588601007387 */ /* 0x0001e80000100800 */
[----:B------:R0:W-:Y:S01]  /*2a7d0*/  STL [R1+0x5a4], R105 ;  /* 0x0005a46901007387 */ /* 0x0001e20000100800 */
[----:B------:R-:W-:-:S03]  /*2a7e0*/  SHF.R.S32.HI R6, RZ, 0x1f, R5 ;  /* 0x0000001fff067819 */ /* 0x000fc60000011405 */
[----:B------:R0:W-:Y:S01]  /*2a7f0*/  STL [R1+0x550], R104 ;  /* 0x0005506801007387 */ /* 0x0001e20000100800 */
[--C-:B------:R-:W-:Y:S02]  /*2a800*/  IMAD.X R102, R102, 0x1, R3.reuse, P4 ;  /* 0x0000000166667824 */ /* 0x100fe400020e0603 */
[--C-:B---3--:R-:W-:Y:S02]  /*2a810*/  IMAD.X R215, R215, 0x1, R3.reuse, P6 ;  /* 0x00000001d7d77824 */ /* 0x108fe400030e0603 */
[----:B-----5:R-:W-:Y:S01]  /*2a820*/  IMAD.X R217, R217, 0x1, R3, P5 ;  /* 0x00000001d9d97824 */ /* 0x020fe200028e0603 */
[----:B------:R0:W-:Y:S04]  /*2a830*/  STL [R1+0x59c], R103 ;  /* 0x00059c6701007387 */ /* 0x0001e80000100800 */
[----:B------:R0:W-:Y:S04]  /*2a840*/  STL [R1+0x590], R102 ;  /* 0x0005906601007387 */ /* 0x0001e80000100800 */
[----:B------:R0:W-:Y:S01]  /*2a850*/  STL [R1+0x580], R215 ;  /* 0x000580d701007387 */ /* 0x0001e20000100800 */
[----:B------:R-:W-:-:S03]  /*2a860*/  LEA.HI R5, R6, R5, RZ, 0x7 ;  /* 0x0000000506057211 */ /* 0x000fc600078f38ff */
[----:B------:R0:W-:Y:S01]  /*2a870*/  STL [R1+0x574], R217 ;  /* 0x000574d901007387 */ /* 0x0001e20000100800 */
[----:B------:R-:W-:Y:S01]  /*2a880*/  VIADD R2, R2, 0x1 ;  /* 0x0000000102027836 */ /* 0x000fe20000000000 */
[----:B------:R-:W-:-:S04]  /*2a890*/  SHF.R.S32.HI R5, RZ, 0x7, R5 ;  /* 0x00000007ff057819 */ /* 0x000fc80000011405 */
[----:B------:R-:W-:Y:S01]  /*2a8a0*/  ISETP.NE.U32.AND P0, PT, R2, R5, PT ;  /* 0x000000050200720c */ /* 0x000fe20003f05070 */
[----:B------:R-:W-:Y:S02]  /*2a8b0*/  WARPGROUP.DEPBAR.LE gsb0, 0x0 ;  /* 0x00008000000079c5 */ /* 0x000fe40000010000 */
[--C-:B--2---:R-:W-:Y:S02]  /*2a8c0*/  IMAD.X R219, R219, 0x1, R3.reuse, P3 ;  /* 0x00000001dbdb7824 */ /* 0x104fe400018e0603 */
[----:B------:R-:W-:-:S03]  /*2a8d0*/  IMAD.X R221, R221, 0x1, R3, P2 ;  /* 0x00000001dddd7824 */ /* 0x000fc600010e0603 */
[----:B------:R0:W-:Y:S01]  /*2a8e0*/  STL [R1+0x56c], R219 ;  /* 0x00056cdb01007387 */ /* 0x0001e20000100800 */
[----:B------:R-:W-:-:S03]  /*2a8f0*/  IMAD.X R163, R163, 0x1, R3, P1 ;  /* 0x00000001a3a37824 */ /* 0x000fc600008e0603 */
[----:B------:R0:W-:Y:S04]  /*2a900*/  STL [R1+0x554], R221 ;  /* 0x000554dd01007387 */ /* 0x0001e80000100800 */
[----:B------:R0:W-:Y:S01]  /*2a910*/  STL [R1+0x54c], R163 ;  /* 0x00054ca301007387 */ /* 0x0001e20000100800 */
[----:B------:R-:W-:Y:S05]  /*2a920*/  @P0 BRA `(.L_x_1) ;  /* 0xfffffde400b40947 */ /* 0x000fea000383ffff */
[----:B------:R-:W-:Y:S02]  /*2a930*/  F2FP.BF16.F32.PACK_AB R91, R31, R47 ;  /* 0x0000002f1f5b723e */ /* 0x000fe400000010ff */
[----:B------:R-:W-:Y:S02]  /*2a940*/  F2FP.BF16.F32.PACK_AB R95, R63, R79 ;  /* 0x0000004f3f5f723e */ /* 0x000fe400000010ff */
[----:B------:R-:W-:Y:S02]  /*2a950*/  F2FP.BF16.F32.PACK_AB R47, R30, R46 ;  /* 0x0000002e1e2f723e */ /* 0x000fe400000010ff */
[----:B------:R-:W-:Y:S02]  /*2a960*/  F2FP.BF16.F32.PACK_AB R90, R29, R45 ;  /* 0x0000002d1d5a723e */ /* 0x000fe400000010ff */
[----:B------:R-:W-:Y:S02]  /*2a970*/  F2FP.BF16.F32.PACK_AB R46, R28, R44 ;  /* 0x0000002c1c2e723e */ /* 0x000fe400000010ff */
[----:B------:R-:W-:-:S02]  /*2a980*/  F2FP.BF16.F32.PACK_AB R63, R62, R78 ;  /* 0x0000004e3e3f723e */ /* 0x000fc400000010ff */
        /* <DEDUP_REMOVED lines=25> */
[----:B------:R-:W-:-:S07]  /*2ab20*/  F2FP.BF16.F32.PACK_AB R12, R64, R80 ;  /* 0x00000050400c723e */ /* 0x000fce00000010ff */
.L_x_0:
[----:B------:R-:W1:Y:S01]  /*2ab30*/  S2R R6, SR_TID.X ;  /* 0x0000000000067919 */ /* 0x000e620000002100 */
[----:B------:R-:W2:Y:S01]  /*2ab40*/  LDC R40, c[0x0][0x244] ;  /* 0x00009100ff287b82 */ /* 0x000ea20000000800 */
[----:B0-----:R-:W3:Y:S04]  /*2ab50*/  LDL.LU R100, [R1+0x1554] ;  /* 0x0015540001647983 */ /* 0x001ee80000300800 */
[----:B------:R-:W2:Y:S03]  /*2ab60*/  LDL.LU R99, [R1+0x1570] ;  /* 0x0015700001637983 */ /* 0x000ea60000300800 */
[----:B------:R-:W0:Y:S01]  /*2ab70*/  LDC.64 R42, c[0x0][0x220] ;  /* 0x00008800ff2a7b82 */ /* 0x000e220000000a00 */
[----:B------:R-:W4:Y:S04]  /*2ab80*/  LDL.LU R98, [R1+0x1580] ;  /* 0x0015800001627983 */ /* 0x000f280000300800 */
[----:B------:R-:W5:Y:S03]  /*2ab90*/  LDL.LU R97, [R1+0x157c] ;  /* 0x00157c0001617983 */ /* 0x000f660000300800 */
[----:B------:R-:W4:Y:S01]  /*2aba0*/  LDC R50, c[0x0][0x248] ;  /* 0x00009200ff327b82 */ /* 0x000f220000000800 */
[----:B------:R-:W5:Y:S01]  /*2abb0*/  LDL.LU R96, [R1+0x1578] ;  /* 0x0015780001607983 */ /* 0x000f620000300800 */
[----:B-1----:R-:W-:-:S02]  /*2abc0*/  IMAD.SHL.U32 R2, R6, 0x10, RZ ;  /* 0x0000001006027824 */ /* 0x002fc400078e00ff */
[C---:B------:R-:W-:Y:S02]  /*2abd0*/  IMAD.SHL.U32 R5, R6.reuse, 0x40, RZ ;  /* 0x0000004006057824 */ /* 0x040fe400078e00ff */
[----:B------:R-:W-:Y:S01]  /*2abe0*/  IMAD.SHL.U32 R4, R6, 0x8, RZ ;  /* 0x0000000806047824 */ /* 0x000fe200078e00ff */
[----:B------:R-:W-:Y:S02]  /*2abf0*/  LOP3.LUT R3, R2, 0xf0, RZ, 0xc0, !PT ;  /* 0x000000f002037812 */ /* 0x000fe400078ec0ff */
[----:B------:R-:W-:Y:S02]  /*2ac00*/  LOP3.LUT R5, R5, 0x400, RZ, 0xc0, !PT ;  /* 0x0000040005057812 */ /* 0x000fe400078ec0ff */
[----:B------:R-:W-:Y:S02]  /*2ac10*/  LOP3.LUT R4, R4, 0x300, RZ, 0xc0, !PT ;  /* 0x0000030004047812 */ /* 0x000fe400078ec0ff */
[----:B------:R-:W-:Y:S02]  /*2ac20*/  IADD3 R3, R5, R0, R3 ;  /* 0x0000000005037210 */ /* 0x000fe40007ffe003 */
[----:B------:R-:W-:-:S03]  /*2ac30*/  LOP3.LUT R5, R6, 0x7f, RZ, 0xc0, !PT ;  /* 0x0000007f06057812 */ /* 0x000fc600078ec0ff */
[----:B------:R-:W-:Y:S01]  /*2ac40*/  IMAD.IADD R32, R4, 0x1, R3 ;  /* 0x0000000104207824 */ /* 0x000fe200078e0203 */
[----:B------:R-:W-:Y:S01]  /*2ac50*/  BAR.SYNC.DEFER_BLOCKING 0x0 ;  /* 0x0000000000007b1d */ /* 0x000fe20000010000 */
[----:B------:R-:W-:-:S07]  /*2ac60*/  IMAD R48, R5, 0x10, R0 ;  /* 0x0000001005307824 */ /* 0x000fce00078e0200 */
[----:B------:R-:W1:Y:S01]  /*2ac70*/  LDC.64 R2, c[0x0][0x228] ;  /* 0x00008a00ff027b82 */ /* 0x000e620000000a00 */
[----:B------:R-:W-:Y:S07]  /*2ac80*/  STSM.16.M88.4 [R32], R12 ;  /* 0x0000000c20007844 */ /* 0x000fee0000000200 */
[----:B------:R-:W-:Y:S06]  /*2ac90*/  BAR.SYNC.DEFER_BLOCKING 0x0 ;  /* 0x0000000000007b1d */ /* 0x000fec0000010000 */
[----:B------:R-:W0:Y:S02]  /*2aca0*/  LDS.128 R28, [R48] ;  /* 0x00000000301c7984 */ /* 0x000e240000000c00 */
[----:B------:R-:W-:Y:S06]  /*2acb0*/  BAR.SYNC.DEFER_BLOCKING 0x0 ;  /* 0x0000000000007b1d */ /* 0x000fec0000010000 */
[----:B------:R-:W-:Y:S02]  /*2acc0*/  STSM.16.M88.4 [R32], R16 ;  /* 0x0000001020007844 */ /* 0x000fe40000000200 */
[----:B------:R-:W-:Y:S06]  /*2acd0*/  BAR.SYNC.DEFER_BLOCKING 0x0 ;  /* 0x0000000000007b1d */ /* 0x000fec0000010000 */
[----:B------:R-:W-:Y:S02]  /*2ace0*/  LDS.128 R20, [R48] ;  /* 0x0000000030147984 */ /* 0x000fe40000000c00 */
[----:B------:R-:W-:Y:S06]  /*2acf0*/  BAR.SYNC.DEFER_BLOCKING 0x0 ;  /* 0x0000000000007b1d */ /* 0x000fec0000010000 */
[----:B------:R-:W-:Y:S02]  /*2ad00*/  STSM.16.M88.4 [R32], R36 ;  /* 0x0000002420007844 */ /* 0x000fe40000000200 */
[----:B------:R-:W-:Y:S06]  /*2ad10*/  BAR.SYNC.DEFER_BLOCKING 0x0 ;  /* 0x0000000000007b1d */ /* 0x000fec0000010000 */
[----:B------:R-:W1:Y:S02]  /*2ad20*/  LDS.128 R24, [R48] ;  /* 0x0000000030187984 */ /* 0x000e640000000c00 */
[----:B------:R-:W-:Y:S06]  /*2ad30*/  BAR.SYNC.DEFER_BLOCKING 0x0 ;  /* 0x0000000000007b1d */ /* 0x000fec0000010000 */
[----:B------:R0:W-:Y:S02]  /*2ad40*/  STSM.16.M88.4 [R32], R52 ;  /* 0x0000003420007844 */ /* 0x0001e40000000200 */
[----:B------:R-:W-:Y:S01]  /*2ad50*/  BAR.SYNC.DEFER_BLOCKING 0x0 ;  /* 0x0000000000007b1d */ /* 0x000fe20000010000 */
[----:B0-----:R-:W-:-:S02]  /*2ad60*/  PRMT R52, R28, 0x7632, R52 ;  /* 0x000076321c347816 */ /* 0x001fc40000000034 */
[----:B-1----:R-:W-:-:S03]  /*2ad70*/  PRMT R53, R24, 0x7632, R53 ;  /* 0x0000763218357816 */ /* 0x002fc60000000035 */
[----:B------:R-:W0:Y:S02]  /*2ad80*/  LDS.128 R16, [R48] ;  /* 0x0000000030107984 */ /* 0x000e240000000c00 */
[----:B------:R-:W-:Y:S06]  /*2ad90*/  BAR.SYNC.DEFER_BLOCKING 0x0 ;  /* 0x0000000000007b1d */ /* 0x000fec0000010000 */
[----:B------:R-:W-:Y:S02]  /*2ada0*/  STSM.16.M88.4 [R32], R60 ;  /* 0x0000003c20007844 */ /* 0x000fe40000000200 */
[----:B------:R-:W-:Y:S01]  /*2adb0*/  BAR.SYNC.DEFER_BLOCKING 0x0 ;  /* 0x0000000000007b1d */ /* 0x000fe20000010000 */
[----:B---3--:R-:W-:-:S02]  /*2adc0*/  VIADD R34, R100, 0x1 ;  /* 0x0000000164227836 */ /* 0x008fc40000000000 */
[----:B------:R-:W-:Y:S02]  /*2add0*/  VIADD R36, R100, 0x2 ;  /* 0x0000000264247836 */ /* 0x000fe40000000000 */
[C---:B--2---:R-:W-:Y:S01]  /*2ade0*/  IMAD R0, R99.reuse, R40, RZ ;  /* 0x0000002863007224 */ /* 0x044fe200078e02ff */
[-C--:B------:R-:W-:Y:S02]  /*2adf0*/  ISETP.GE.AND P2, PT, R34, R3.reuse, PT ;  /* 0x000000032200720c */ /* 0x080fe40003f46270 */
[----:B------:R-:W-:Y:S01]  /*2ae00*/  ISETP.GE.AND P0, PT, R36, R3, PT ;  /* 0x000000032400720c */ /* 0x000fe20003f06270 */
[----:B------:R-:W-:Y:S01]  /*2ae10*/  IMAD R33, R40, 0x80, R0 ;  /* 0x0000008028217824 */ /* 0x000fe200078e0200 */
[----:B------:R-:W-:Y:S02]  /*2ae20*/  LEA R34, P3, R0, R42, 0x1 ;  /* 0x0000002a00227211 */ /* 0x000fe400078608ff */
[----:B------:R-:W-:Y:S01]  /*2ae30*/  ISETP.GE.AND P1, PT, R99, R2, PT ;  /* 0x000000026300720c */ /* 0x000fe20003f26270 */
[----:B------:R-:W-:Y:S01]  /*2ae40*/  IMAD R37, R40, 0x80, R33 ;  /* 0x0000008028257824 */ /* 0x000fe200078e0221 */
[----:B------:R-:W-:-:S02]  /*2ae50*/  LEA.HI.X.SX32 R35, R0, R43, 0x1, P3 ;  /* 0x0000002b00237211 */ /* 0x000fc400018f0eff */
[-C--:B------:R-:W-:Y:S01]  /*2ae60*/  LEA R38, P3, R33, R42.reuse, 0x1 ;  /* 0x0000002a21267211 */ /* 0x080fe200078608ff */
[----:B------:R-:W-:Y:S01]  /*2ae70*/  IMAD R0, R40, 0x80, R37 ;  /* 0x0000008028007824 */ /* 0x000fe200078e0225 */
[----:B------:R-:W-:Y:S02]  /*2ae80*/  LEA R36, P4, R37, R42, 0x1 ;  /* 0x0000002a25247211 */ /* 0x000fe400078808ff */
[----:B------:R-:W-:Y:S01]  /*2ae90*/  LEA.HI.X.SX32 R39, R33, R43, 0x1, P3 ;  /* 0x0000002b21277211 */ /* 0x000fe200018f0eff */
[----:B------:R-:W1:Y:S01]  /*2aea0*/  LDS.128 R4, [R48] ;  /* 0x0000000030047984 */ /* 0x000e620000000c00 */
[----:B------:R-:W-:Y:S01]  /*2aeb0*/  BAR.SYNC.DEFER_BLOCKING 0x0 ;  /* 0x0000000000007b1d */ /* 0x000fe20000010000 */
[CC--:B------:R-:W-:Y:S02]  /*2aec0*/  ISETP.GE.AND P3, PT, R100.reuse, R3.reuse, PT ;  /* 0x000000036400720c */ /* 0x0c0fe40003f66270 */
[----:B------:R-:W-:Y:S02]  /*2aed0*/  ISETP.LT.AND P1, PT, R100, R3, !P1 ;  /* 0x000000036400720c */ /* 0x000fe40004f21270 */
[----:B------:R-:W-:-:S02]  /*2aee0*/  LEA.HI.X.SX32 R37, R37, R43, 0x1, P4 ;  /* 0x0000002b25257211 */ /* 0x000fc400020f0eff */
[-C--:B----4-:R-:W-:Y:S02]  /*2aef0*/  ISETP.LT.AND P4, PT, R98, R2.reuse, !P3 ;  /* 0x000000026200720c */ /* 0x090fe40005f81270 */
[----:B------:R-:W-:Y:S01]  /*2af00*/  ISETP.LT.AND P6, PT, R99, R2, !P2 ;  /* 0x000000026300720c */ /* 0x000fe200057c1270 */
[----:B------:R2:W-:Y:S01]  /*2af10*/  STSM.16.M88.4 [R32], R44 ;  /* 0x0000002c20007844 */ /* 0x0005e20000000200 */
[----:B------:R-:W-:Y:S01]  /*2af20*/  BAR.SYNC.DEFER_BLOCKING 0x0 ;  /* 0x0000000000007b1d */ /* 0x000fe20000010000 */
[----:B--2---:R-:W-:-:S04]  /*2af30*/  IMAD R47, R100, R50, RZ ;  /* 0x00000032642f7224 */ /* 0x004fc800078e02ff */
[----:B------:R-:W-:-:S04]  /*2af40*/  IMAD.WIDE R40, R47, 0x2, R34 ;  /* 0x000000022f287825 */ /* 0x000fc800078e0222 */
[C---:B------:R-:W-:Y:S01]  /*2af50*/  IMAD.WIDE R44, R47.reuse, 0x2, R36 ;  /* 0x000000022f2c7825 */ /* 0x040fe200078e0224 */
[----:B------:R-:W2:Y:S03]  /*2af60*/  LDS.128 R8, [R48] ;  /* 0x0000000030087984 */ /* 0x000ea60000000c00 */
[--C-:B------:R-:W-:Y:S01]  /*2af70*/  IMAD.IADD R49, R47, 0x1, R50.reuse ;  /* 0x000000012f317824 */ /* 0x100fe200078e0232 */
[----:B------:R-:W-:Y:S03]  /*2af80*/  BAR.SYNC.DEFER_BLOCKING 0x0 ;  /* 0x0000000000007b1d */ /* 0x000fe60000010000 */
[----:B------:R-:W-:-:S03]  /*2af90*/  IMAD.IADD R51, R49, 0x1, R50 ;  /* 0x0000000131337824 */ /* 0x000fc600078e0232 */
[----:B------:R-:W-:Y:S02]  /*2afa0*/  STSM.16.M88.4 [R32], R92 ;  /* 0x0000005c20007844 */ /* 0x000fe40000000200 */
[----:B------:R-:W-:Y:S06]  /*2afb0*/  BAR.SYNC.DEFER_BLOCKING 0x0 ;  /* 0x0000000000007b1d */ /* 0x000fec0000010000 */
[----:B------:R-:W3:Y:S02]  /*2afc0*/  LDS.128 R12, [R48] ;  /* 0x00000000300c7984 */ /* 0x000ee40000000c00 */
[----:B------:R-:W-:Y:S06]  /*2afd0*/  BAR.SYNC.DEFER_BLOCKING 0x0 ;  /* 0x0000000000007b1d */ /* 0x000fec0000010000 */
[----:B------:R4:W-:Y:S02]  /*2afe0*/  STSM.16.M88.4 [R32], R88 ;  /* 0x0000005820007844 */ /* 0x0009e40000000200 */
[----:B------:R-:W-:Y:S01]  /*2aff0*/  BAR.SYNC.DEFER_BLOCKING 0x0 ;  /* 0x0000000000007b1d */ /* 0x000fe20000010000 */
[----:B----4-:R-:W-:-:S04]  /*2b000*/  LEA R32, P5, R0, R42, 0x1 ;  /* 0x0000002a00207211 */ /* 0x010fc800078a08ff */
[----:B------:R-:W-:Y:S01]  /*2b010*/  LEA.HI.X.SX32 R33, R0, R43, 0x1, P5 ;  /* 0x0000002b00217211 */ /* 0x000fe200028f0eff */
[----:B------:R-:W-:Y:S01]  /*2b020*/  IMAD.WIDE R42, R47, 0x2, R38 ;  /* 0x000000022f2a7825 */ /* 0x000fe200078e0226 */
[-C--:B-----5:R-:W-:Y:S02]  /*2b030*/  ISETP.LT.AND P5, PT, R97, R2.reuse, !P3 ;  /* 0x000000026100720c */ /* 0x0a0fe40005fa1270 */
[-C--:B------:R-:W-:Y:S01]  /*2b040*/  ISETP.LT.AND P3, PT, R96, R2.reuse, !P3 ;  /* 0x000000026000720c */ /* 0x080fe20005f61270 */
[----:B------:R-:W-:Y:S01]  /*2b050*/  IMAD.WIDE R46, R47, 0x2, R32 ;  /* 0x000000022f2e7825 */ /* 0x000fe200078e0220 */
[----:B------:R4:W-:Y:S03]  /*2b060*/  @P1 STG.E.U16 desc[UR60][R40.64], R28 ;  /* 0x0000001c28001986 */ /* 0x0009e6000c10153c */
[----:B------:R-:W-:Y:S01]  /*2b070*/  VIADD R0, R100, 0x3 ;  /* 0x0000000364007836 */ /* 0x000fe20000000000 */
[----:B------:R5:W-:Y:S01]  /*2b080*/  @P4 STG.E.U16 desc[UR60][R42.64], R52 ;  /* 0x000000342a004986 */ /* 0x000be2000c10153c */
[----:B------:R-:W-:-:S03]  /*2b090*/  ISETP.LT.AND P4, PT, R98, R2, !P2 ;  /* 0x000000026200720c */ /* 0x000fc60005781270 */
[----:B------:R-:W-:Y:S01]  /*2b0a0*/  ISETP.GE.AND P1, PT, R0, R3, PT ;  /* 0x000000030000720c */ /* 0x000fe20003f26270 */
[----:B------:R0:W-:Y:S01]  /*2b0b0*/  @P5 STG.E.U16 desc[UR60][R44.64], R20 ;  /* 0x000000142c005986 */ /* 0x0001e2000c10153c */
[-C--:B------:R-:W-:Y:S01]  /*2b0c0*/  ISETP.LT.AND P5, PT, R97, R2.reuse, !P2 ;  /* 0x000000026100720c */ /* 0x080fe200057a1270 */
[----:B------:R-:W-:Y:S01]  /*2b0d0*/  VIADD R0, R100, 0x4 ;  /* 0x0000000464007836 */ /* 0x000fe20000000000 */
[----:B------:R-:W-:Y:S01]  /*2b0e0*/  ISETP.LT.AND P2, PT, R96, R2, !P2 ;  /* 0x000000026000720c */ /* 0x000fe20005741270 */
[----:B----4-:R-:W-:Y:S01]  /*2b0f0*/  IMAD.WIDE R40, R49, 0x2, R34 ;  /* 0x0000000231287825 */ /* 0x010fe200078e0222 */
[----:B------:R-:W-:-:S03]  /*2b100*/  PRMT R28, R20, 0x7632, R28 ;  /* 0x00007632141c7816 */ /* 0x000fc6000000001c */
[C---:B-----5:R-:W-:Y:S02]  /*2b110*/  IMAD.WIDE R42, R49.reuse, 0x2, R38 ;  /* 0x00000002312a7825 */ /* 0x060fe400078e0226 */
[----:B------:R4:W-:Y:S01]  /*2b120*/  @P3 STG.E.U16 desc[UR60][R46.64], R28 ;  /* 0x0000001c2e003986 */ /* 0x0009e2000c10153c */
[----:B------:R-:W-:Y:S01]  /*2b130*/  ISETP.GE.AND P3, PT, R0, R3, PT ;  /* 0x000000030000720c */ /* 0x000fe20003f66270 */
[----:B0-----:R-:W-:Y:S01]  /*2b140*/  IMAD.WIDE R44, R49, 0x2, R36 ;  /* 0x00000002312c7825 */ /* 0x001fe200078e0224 */
[----:B------:R-:W-:Y:S01]  /*2b150*/  PRMT R20, R16, 0x7632, R20 ;  /* 0x0000763210147816 */ /* 0x000fe20000000014 */
[----:B------:R0:W-:Y:S01]  /*2b160*/  @P6 STG.E.U16 desc[UR60][R40.64], R24 ;  /* 0x0000001828006986 */ /* 0x0001e2000c10153c */
[-C--:B------:R-:W-:Y:S01]  /*2b170*/  ISETP.LT.AND P6, PT, R99, R2.reuse, !P0 ;  /* 0x000000026300720c */ /* 0x080fe200047c1270 */
[----:B------:R-:W-:Y:S02]  /*2b180*/  VIADD R0, R100, 0x5 ;  /* 0x0000000564007836 */ /* 0x000fe40000000000 */
[----:B------:R5:W-:Y:S01]  /*2b190*/  @P4 STG.E.U16 desc[UR60][R42.64], R53 ;  /* 0x000000352a004986 */ /* 0x000be2000c10153c */
[----:B------:R-:W-:-:S03]  /*2b1a0*/  ISETP.LT.AND P4, PT, R98, R2, !P0 ;  /* 0x000000026200720c */ /* 0x000fc60004781270 */
[----:B------:R1:W-:Y:S01]  /*2b1b0*/  @P5 STG.E.U16 desc[UR60][R44.64], R16 ;  /* 0x000000102c005986 */ /* 0x0003e2000c10153c */
[-C--:B------:R-:W-:Y:S01]  /*2b1c0*/  ISETP.LT.AND P5, PT, R97, R2.reuse, !P0 ;  /* 0x000000026100720c */ /* 0x080fe200047a1270 */
[----:B----4-:R-:W-:Y:S01]  /*2b1d0*/  IMAD.WIDE R46, R49, 0x2, R32 ;  /* 0x00000002312e7825 */ /* 0x010fe200078e0220 */
[-C--:B------:R-:W-:Y:S02]  /*2b1e0*/  ISETP.LT.AND P0, PT, R96, R2.reuse, !P0 ;  /* 0x000000026000720c */ /* 0x080fe40004701270 */
[----:B0-----:R-:W-:Y:S01]  /*2b1f0*/  PRMT R24, R29, 0x7632, R24 ;  /* 0x000076321d187816 */ /* 0x001fe20000000018 */
[C---:B------:R-:W-:Y:S01]  /*2b200*/  IMAD.WIDE R40, R51.reuse, 0x2, R34 ;  /* 0x0000000233287825 */ /* 0x040fe200078e0222 */
[----:B------:R0:W-:Y:S01]  /*2b210*/  @P2 STG.E.U16 desc[UR60][R46.64], R20 ;  /* 0x000000142e002986 */ /* 0x0001e2000c10153c */
[----:B------:R-:W-:Y:S02]  /*2b220*/  ISETP.GE.AND P2, PT, R0, R3, PT ;  /* 0x000000030000720c */ /* 0x000fe40003f46270 */
[----:B-----5:R-:W-:Y:S01]  /*2b230*/  IMAD.WIDE R42, R51, 0x2, R38 ;  /* 0x00000002332a7825 */ /* 0x020fe200078e0226 */
[----:B------:R4:W-:Y:S01]  /*2b240*/  @P6 STG.E.U16 desc[UR60][R40.64], R29 ;  /* 0x0000001d28006986 */ /* 0x0009e2000c10153c */
[----:B------:R-:W-:-:S02]  /*2b250*/  ISETP.LT.AND P6, PT, R99, R2, !P1 ;  /* 0x000000026300720c */ /* 0x000fc40004fc1270 */
[----:B-1----:R-:W-:Y:S01]  /*2b260*/  IMAD.WIDE R44, R51, 0x2, R36 ;  /* 0x00000002332c7825 */ /* 0x002fe200078e0224 */
[----:B------:R-:W-:Y:S01]  /*2b270*/  PRMT R16, R21, 0x7632, R16 ;  /* 0x0000763215107816 */ /* 0x000fe20000000010 */
[----:B------:R1:W-:Y:S01]  /*2b280*/  @P4 STG.E.U16 desc[UR60][R42.64], R24 ;  /* 0x000000182a004986 */ /* 0x0003e2000c10153c */
[-C--:B------:R-:W-:Y:S01]  /*2b290*/  ISETP.LT.AND P4, PT, R97, R2.reuse, !P1 ;  /* 0x000000026100720c */ /* 0x080fe20004f81270 */
[C---:B------:R-:W-:Y:S02]  /*2b2a0*/  IMAD.IADD R49, R51.reuse, 0x1, R50 ;  /* 0x0000000133317824 */ /* 0x040fe400078e0232 */
[----:B0-----:R-:W-:Y:S01]  /*2b2b0*/  IMAD.WIDE R46, R51, 0x2, R32 ;  /* 0x00000002332e7825 */ /* 0x001fe200078e0220 */
[----:B------:R0:W-:Y:S01]  /*2b2c0*/  @P5 STG.E.U16 desc[UR60][R44.64], R21 ;  /* 0x000000152c005986 */ /* 0x0001e2000c10153c */
[-C--:B------:R-:W-:Y:S02]  /*2b2d0*/  ISETP.LT.AND P5, PT, R96, R2.reuse, !P1 ;  /* 0x000000026000720c */ /* 0x080fe40004fa1270 */
[----:B----4-:R-:W-:Y:S01]  /*2b2e0*/  IMAD.WIDE R28, R49, 0x2, R34 ;  /* 0x00000002311c7825 */ /* 0x010fe200078e0222 */
[----:B------:R-:W-:Y:S01]  /*2b2f0*/  @P0 STG.E.U16 desc[UR60][R46.64], R16 ;  /* 0x000000102e000986 */ /* 0x000fe2000c10153c */
[----:B------:R-:W-:-:S02]  /*2b300*/  ISETP.LT.AND P0, PT, R98, R2, !P1 ;  /* 0x000000026200720c */ /* 0x000fc40004f01270 */
[----:B------:R-:W-:Y:S01]  /*2b310*/  IMAD.WIDE R40, R49, 0x2, R38 ;  /* 0x0000000231287825 */ /* 0x000fe200078e0226 */
[----:B------:R4:W-:Y:S01]  /*2b320*/  @P6 STG.E.U16 desc[UR60][R28.64], R25 ;  /* 0x000000191c006986 */ /* 0x0009e2000c10153c */
[----:B------:R-:W-:Y:S02]  /*2b330*/  ISETP.LT.AND P6, PT, R99, R2, !P3 ;  /* 0x000000026300720c */ /* 0x000fe40005fc1270 */
[----:B-1----:R-:W-:Y:S01]  /*2b340*/  IMAD.WIDE R42, R49, 0x2, R32 ;  /* 0x00000002312a7825 */ /* 0x002fe200078e0220 */
[----:B0-----:R-:W-:-:S03]  /*2b350*/  PRMT R44, R17, 0x7632, R44 ;  /* 0x00007632112c7816 */ /* 0x001fc6000000002c */
[----:B------:R-:W-:-:S04]  /*2b360*/  IMAD.WIDE R20, R49, 0x2, R36 ;  /* 0x0000000231147825 */ /* 0x000fc800078e0224 */
[----:B------:R-:W-:Y:S01]  /*2b370*/  IMAD.IADD R51, R49, 0x1, R50 ;  /* 0x0000000131337824 */ /* 0x000fe200078e0232 */
[----:B----4-:R-:W-:Y:S01]  /*2b380*/  PRMT R29, R25, 0x7632, R29 ;  /* 0x00007632191d7816 */ /* 0x010fe2000000001d */
[----:B------:R-:W-:Y:S02]  /*2b390*/  VIADD R0, R100, 0x6 ;  /* 0x0000000664007836 */ /* 0x000fe40000000000 */
[C---:B------:R-:W-:Y:S02]  /*2b3a0*/  IMAD.WIDE R24, R51.reuse, 0x2, R34 ;  /* 0x0000000233187825 */ /* 0x040fe400078e0222 */
[----:B------:R0:W-:Y:S01]  /*2b3b0*/  @P0 STG.E.U16 desc[UR60][R40.64], R29 ;  /* 0x0000001d28000986 */ /* 0x0001e2000c10153c */
[----:B------:R-:W-:Y:S01]  /*2b3c0*/  ISETP.GE.AND P1, PT, R0, R3, PT ;  /* 0x000000030000720c */ /* 0x000fe20003f26270 */
[----:B------:R-:W-:Y:S02]  /*2b3d0*/  IMAD.IADD R45, R51, 0x1, R50 ;  /* 0x00000001332d7824 */ /* 0x000fe400078e0232 */
[----:B------:R1:W-:Y:S01]  /*2b3e0*/  @P4 STG.E.U16 desc[UR60][R20.64], R17 ;  /* 0x0000001114004986 */ /* 0x0003e2000c10153c */
[----:B------:R-:W-:Y:S01]  /*2b3f0*/  ISETP.LT.AND P4, PT, R98, R2, !P3 ;  /* 0x000000026200720c */ /* 0x000fe20005f81270 */
[----:B------:R-:W-:-:S02]  /*2b400*/  VIADD R0, R100, 0x7 ;  /* 0x0000000764007836 */ /* 0x000fc40000000000 */
[----:B------:R-:W-:Y:S01]  /*2b410*/  @P5 STG.E.U16 desc[UR60][R42.64], R44 ;  /* 0x0000002c2a005986 */ /* 0x000fe2000c10153c */
[-C--:B------:R-:W-:Y:S02]  /*2b420*/  ISETP.LT.AND P5, PT, R97, R2.reuse, !P3 ;  /* 0x000000026100720c */ /* 0x080fe40005fa1270 */
[-C--:B------:R-:W-:Y:S01]  /*2b430*/  ISETP.LT.AND P3, PT, R96, R2.reuse, !P3 ;  /* 0x000000026000720c */ /* 0x080fe20005f61270 */
[----:B------:R4:W-:Y:S01]  /*2b440*/  @P6 STG.E.U16 desc[UR60][R24.64], R30 ;  /* 0x0000001e18006986 */ /* 0x0009e2000c10153c */
[----:B0-----:R-:W-:Y:S01]  /*2b450*/  IMAD.WIDE R28, R51, 0x2, R38 ;  /* 0x00000002331c7825 */ /* 0x001fe200078e0226 */
[----:B------:R-:W-:Y:S02]  /*2b460*/  PRMT R41, R22, 0x7632, R41 ;  /* 0x0000763216297816 */ /* 0x000fe40000000029 */
[----:B------:R-:W-:Y:S01]  /*2b470*/  ISETP.LT.AND P6, PT, R99, R2, !P2 ;  /* 0x000000026300720c */ /* 0x000fe200057c1270 */
[----:B-1----:R-:W-:Y:S01]  /*2b480*/  IMAD.WIDE R16, R51, 0x2, R36 ;  /* 0x0000000233107825 */ /* 0x002fe200078e0224 */
[----:B------:R-:W-:-:S03]  /*2b490*/  ISETP.GE.AND P0, PT, R0, R3, PT ;  /* 0x000000030000720c */ /* 0x000fc60003f06270 */
[----:B------:R-:W-:Y:S01]  /*2b4a0*/  IMAD.WIDE R20, R51, 0x2, R32 ;  /* 0x0000000233147825 */ /* 0x000fe200078e0220 */
[----:B----4-:R-:W-:-:S03]  /*2b4b0*/  PRMT R25, R30, 0x7632, R25 ;  /* 0x000076321e197816 */ /* 0x010fc60000000019 */
[----:B------:R-:W-:Y:S02]  /*2b4c0*/  VIADD R0, R100, 0x8 ;  /* 0x0000000864007836 */ /* 0x000fe40000000000 */
[----:B------:R0:W-:Y:S01]  /*2b4d0*/  @P4 STG.E.U16 desc[UR60][R28.64], R25 ;  /* 0x000000191c004986 */ /* 0x0001e2000c10153c */
[----:B------:R-:W-:-:S03]  /*2b4e0*/  ISETP.LT.AND P4, PT, R98, R2, !P2 ;  /* 0x000000026200720c */ /* 0x000fc60005781270 */
[----:B------:R1:W-:Y:S01]  /*2b4f0*/  @P5 STG.E.U16 desc[UR60][R16.64], R22 ;  /* 0x0000001610005986 */ /* 0x0003e2000c10153c */
[----:B------:R-:W-:-:S03]  /*2b500*/  ISETP.LT.AND P5, PT, R97, R2, !P2 ;  /* 0x000000026100720c */ /* 0x000fc600057a1270 */
[----:B------:R4:W-:Y:S01]  /*2b510*/  @P3 STG.E.U16 desc[UR60][R20.64], R41 ;  /* 0x0000002914003986 */ /* 0x0009e2000c10153c */
[----:B------:R-:W-:Y:S02]  /*2b520*/  ISETP.LT.AND P3, PT, R96, R2, !P2 ;  /* 0x000000026000720c */ /* 0x000fe40005761270 */
[----:B------:R-:W-:Y:S01]  /*2b530*/  ISETP.GE.AND P2, PT, R0, R3, PT ;  /* 0x000000030000720c */ /* 0x000fe20003f46270 */
[----:B0-----:R-:W-:-:S04]  /*2b540*/  IMAD.WIDE R24, R45, 0x2, R34 ;  /* 0x000000022d187825 */ /* 0x001fc800078e0222 */
[C---:B------:R-:W-:Y:S01]  /*2b550*/  IMAD.WIDE R28, R45.reuse, 0x2, R38 ;  /* 0x000000022d1c7825 */ /* 0x040fe200078e0226 */
[----:B------:R0:W-:Y:S01]  /*2b560*/  @P6 STG.E.U16 desc[UR60][R24.64], R26 ;  /* 0x0000001a18006986 */ /* 0x0001e2000c10153c */
[----:B-1----:R-:W-:Y:S02]  /*2b570*/  PRMT R22, R18, 0x7632, R22 ;  /* 0x0000763212167816 */ /* 0x002fe40000000016 */
[----:B----4-:R-:W-:Y:S01]  /*2b580*/  PRMT R21, R26, 0x7632, R21 ;  /* 0x000076321a157816 */ /* 0x010fe20000000015 */
[----:B------:R-:W-:Y:S01]  /*2b590*/  IMAD.WIDE R16, R45, 0x2, R36 ;  /* 0x000000022d107825 */ /* 0x000fe200078e0224 */
[----:B------:R-:W-:-:S03]  /*2b5a0*/  ISETP.LT.AND P6, PT, R99, R2, !P1 ;  /* 0x000000026300720c */ /* 0x000fc60004fc1270 */
[----:B------:R-:W-:Y:S01]  /*2b5b0*/  IMAD.WIDE R40, R45, 0x2, R32 ;  /* 0x000000022d287825 */ /* 0x000fe200078e0220 */
[----:B------:R1:W-:Y:S01]  /*2b5c0*/  @P4 STG.E.U16 desc[UR60][R28.64], R21 ;  /* 0x000000151c004986 */ /* 0x0003e2000c10153c */
[-C--:B------:R-:W-:Y:S02]  /*2b5d0*/  ISETP.LT.AND P4, PT, R97, R2.reuse, !P1 ;  /* 0x000000026100720c */ /* 0x080fe40004f81270 */
[----:B------:R-:W-:Y:S01]  /*2b5e0*/  IMAD.IADD R45, R45, 0x1, R50 ;  /* 0x000000012d2d7824 */ /* 0x000fe200078e0232 */
[----:B------:R4:W-:Y:S01]  /*2b5f0*/  @P5 STG.E.U16 desc[UR60][R16.64], R18 ;  /* 0x0000001210005986 */ /* 0x0009e2000c10153c */
[-C--:B------:R-:W-:Y:S01]  /*2b600*/  ISETP.LT.AND P5, PT, R96, R2.reuse, !P1 ;  /* 0x000000026000720c */ /* 0x080fe20004fa1270 */
[----:B------:R-:W-:Y:S01]  /*2b610*/  VIADD R0, R100, 0x9 ;  /* 0x0000000964007836 */ /* 0x000fe20000000000 */
[----:B0-----:R-:W-:Y:S01]  /*2b620*/  PRMT R26, R31, 0x7632, R26 ;  /* 0x000076321f1a7816 */ /* 0x001fe2000000001a */
[----:B------:R0:W-:Y:S01]  /*2b630*/  @P3 STG.E.U16 desc[UR60][R40.64], R22 ;  /* 0x0000001628003986 */ /* 0x0001e2000c10153c */
[----:B------:R-:W-:Y:S01]  /*2b640*/  ISETP.LT.AND P3, PT, R98, R2, !P1 ;  /* 0x000000026200720c */ /* 0x000fe20004f61270 */
[----:B------:R-:W-:Y:S01]  /*2b650*/  IMAD.WIDE R24, R45, 0x2, R36 ;  /* 0x000000022d187825 */ /* 0x000fe200078e0224 */
[----:B------:R-:W-:-:S03]  /*2b660*/  ISETP.GE.AND P1, PT, R0, R3, PT ;  /* 0x000000030000720c */ /* 0x000fc60003f26270 */
[----:B-1----:R-:W-:Y:S01]  /*2b670*/  IMAD.WIDE R20, R45, 0x2, R34 ;  /* 0x000000022d147825 */ /* 0x002fe200078e0222 */
[----:B----4-:R-:W-:-:S03]  /*2b680*/  PRMT R18, R23, 0x7632, R18 ;  /* 0x0000763217127816 */ /* 0x010fc60000000012 */
[----:B------:R-:W-:Y:S01]  /*2b690*/  IMAD.WIDE R16, R45, 0x2, R38 ;  /* 0x000000022d107825 */ /* 0x000fe200078e0226 */
[----:B------:R1:W-:Y:S01]  /*2b6a0*/  @P6 STG.E.U16 desc[UR60][R20.64], R31 ;  /* 0x0000001f14006986 */ /* 0x0003e2000c10153c */
[-C--:B------:R-:W-:Y:S02]  /*2b6b0*/  ISETP.LT.AND P6, PT, R99, R2.reuse, !P0 ;  /* 0x000000026300720c */ /* 0x080fe400047c1270 */
[C---:B0-----:R-:W-:Y:S01]  /*2b6c0*/  IMAD.WIDE R40, R45.reuse, 0x2, R32 ;  /* 0x000000022d287825 */ /* 0x041fe200078e0220 */
[----:B------:R0:W-:Y:S01]  /*2b6d0*/  @P3 STG.E.U16 desc[UR60][R16.64], R26 ;  /* 0x0000001a10003986 */ /* 0x0001e2000c10153c */
[----:B------:R-:W-:Y:S02]  /*2b6e0*/  ISETP.LT.AND P3, PT, R96, R2, !P0 ;  /* 0x000000026000720c */ /* 0x000fe40004761270 */
[----:B------:R-:W-:Y:S01]  /*2b6f0*/  IMAD.IADD R47, R45, 0x1, R50 ;  /* 0x000000012d2f7824 */ /* 0x000fe200078e0232 */
[----:B------:R-:W4:Y:S01]  /*2b700*/  LDS.128 R28, [R48] ;  /* 0x00000000301c7984 */ /* 0x000f220000000c00 */
[----:B------:R-:W-:-:S02]  /*2b710*/  VIADD R0, R100, 0xa ;  /* 0x0000000a64007836 */ /* 0x000fc40000000000 */
[C---:B------:R-:W-:Y:S01]  /*2b720*/  IMAD.WIDE R42, R47.reuse, 0x2, R34 ;  /* 0x000000022f2a7825 */ /* 0x040fe200078e0222 */
[----:B------:R5:W-:Y:S01]  /*2b730*/  @P4 STG.E.U16 desc[UR60][R24.64], R23 ;  /* 0x0000001718004986 */ /* 0x000be2000c10153c */
[-C--:B------:R-:W-:Y:S02]  /*2b740*/  ISETP.LT.AND P4, PT, R98, R2.reuse, !P0 ;  /* 0x000000026200720c */ /* 0x080fe40004781270 */
[----:B-1----:R-:W-:Y:S01]  /*2b750*/  IMAD.WIDE R20, R47, 0x2, R36 ;  /* 0x000000022f147825 */ /* 0x002fe200078e0224 */
[----:B------:R1:W-:Y:S01]  /*2b760*/  @P5 STG.E.U16 desc[UR60][R40.64], R18 ;  /* 0x0000001228005986 */ /* 0x0003e2000c10153c */
[-C--:B------:R-:W-:Y:S02]  /*2b770*/  ISETP.LT.AND P5, PT, R97, R2.reuse, !P0 ;  /* 0x000000026100720c */ /* 0x080fe400047a1270 */
[----:B0-----:R-:W-:Y:S01]  /*2b780*/  IMAD.WIDE R16, R47, 0x2, R38 ;  /* 0x000000022f107825 */ /* 0x001fe200078e0226 */
[----:B------:R0:W-:Y:S01]  /*2b790*/  @P6 STG.E.U16 desc[UR60][R42.64], R27 ;  /* 0x0000001b2a006986 */ /* 0x0001e2000c10153c */
[----:B------:R-:W-:-:S02]  /*2b7a0*/  ISETP.LT.AND P6, PT, R99, R2, !P2 ;  /* 0x000000026300720c */ /* 0x000fc400057c1270 */
[----:B------:R-:W-:Y:S01]  /*2b7b0*/  IMAD.IADD R45, R47, 0x1, R50 ;  /* 0x000000012f2d7824 */ /* 0x000fe200078e0232 */
[----:B------:R-:W-:Y:S01]  /*2b7c0*/  PRMT R26, R19, 0x7632, R26 ;  /* 0x00007632131a7816 */ /* 0x000fe2000000001a */
[----:B-----5:R-:W-:Y:S01]  /*2b7d0*/  IMAD.WIDE R22, R47, 0x2, R32 ;  /* 0x000000022f167825 */ /* 0x020fe200078e0220 */
[----:B------:R-:W-:Y:S02]  /*2b7e0*/  ISETP.GE.AND P0, PT, R0, R3, PT ;  /* 0x000000030000720c */ /* 0x000fe40003f06270 */
[----:B-1----:R-:W-:Y:S01]  /*2b7f0*/  PRMT R41, R27, 0x7632, R41 ;  /* 0x000076321b297816 */ /* 0x002fe20000000029 */
[----:B------:R-:W-:Y:S01]  /*2b800*/  IMAD.WIDE R24, R45, 0x2, R34 ;  /* 0x000000022d187825 */ /* 0x000fe200078e0222 */
[----:B------:R-:W-:-:S03]  /*2b810*/  PRMT R40, R4, 0x7632, R40 ;  /* 0x0000763204287816 */ /* 0x000fc60000000028 */
[----:B------:R1:W-:Y:S01]  /*2b820*/  @P4 STG.E.U16 desc[UR60][R16.64], R41 ;  /* 0x0000002910004986 */ /* 0x0003e2000c10153c */
[-C--:B------:R-:W-:Y:S01]  /*2b830*/  ISETP.LT.AND P4, PT, R98, R2.reuse, !P2 ;  /* 0x000000026200720c */ /* 0x080fe20005781270 */
[----:B0-----:R-:W-:Y:S02]  /*2b840*/  IMAD.IADD R27, R45, 0x1, R50 ;  /* 0x000000012d1b7824 */ /* 0x001fe400078e0232 */
[----:B------:R0:W-:Y:S01]  /*2b850*/  @P5 STG.E.U16 desc[UR60][R20.64], R19 ;  /* 0x0000001314005986 */ /* 0x0001e2000c10153c */
[-C--:B------:R-:W-:Y:S01]  /*2b860*/  ISETP.LT.AND P5, PT, R97, R2.reuse, !P2 ;  /* 0x000000026100720c */ /* 0x080fe200057a1270 */
[----:B------:R-:W-:Y:S01]  /*2b870*/  VIADD R0, R100, 0xb ;  /* 0x0000000b64007836 */ /* 0x000fe20000000000 */
[-C--:B------:R-:W-:Y:S01]  /*2b880*/  ISETP.LT.AND P2, PT, R96, R2.reuse, !P2 ;  /* 0x000000026000720c */ /* 0x080fe20005741270 */
[----:B------:R-:W-:Y:S03]  /*2b890*/  @P3 STG.E.U16 desc[UR60][R22.64], R26 ;  /* 0x0000001a16003986 */ /* 0x000fe6000c10153c */
[----:B------:R-:W-:Y:S01]  /*2b8a0*/  ISETP.GE.AND P3, PT, R0, R3, PT ;  /* 0x000000030000720c */ /* 0x000fe20003f66270 */
[----:B------:R5:W-:Y:S01]  /*2b8b0*/  @P6 STG.E.U16 desc[UR60][R24.64], R4 ;  /* 0x0000000418006986 */ /* 0x000be2000c10153c */
[----:B------:R-:W-:Y:S01]  /*2b8c0*/  ISETP.LT.AND P6, PT, R99, R2, !P1 ;  /* 0x000000026300720c */ /* 0x000fe20004fc1270 */
[----:B-1----:R-:W-:-:S04]  /*2b8d0*/  IMAD.WIDE R16, R45, 0x2, R38 ;  /* 0x000000022d107825 */ /* 0x002fc800078e0226 */
[C---:B0-----:R-:W-:Y:S01]  /*2b8e0*/  IMAD.WIDE R18, R45.reuse, 0x2, R36 ;  /* 0x000000022d127825 */ /* 0x041fe200078e0224 */
[----:B------:R0:W-:Y:S01]  /*2b8f0*/  @P4 STG.E.U16 desc[UR60][R16.64], R40 ;  /* 0x0000002810004986 */ /* 0x0001e2000c10153c */
[-C--:B------:R-:W-:Y:S02]  /*2b900*/  ISETP.LT.AND P4, PT, R98, R2.reuse, !P1 ;  /* 0x000000026200720c */ /* 0x080fe40004f81270 */
[----:B------:R-:W-:Y:S01]  /*2b910*/  IMAD.WIDE R20, R45, 0x2, R32 ;  /* 0x000000022d147825 */ /* 0x000fe200078e0220 */
[----:B--2---:R1:W-:Y:S01]  /*2b920*/  @P5 STG.E.U16 desc[UR60][R18.64], R8 ;  /* 0x0000000812005986 */ /* 0x0043e2000c10153c */
[----:B-----5:R-:W-:Y:S02]  /*2b930*/  PRMT R4, R8, 0x7632, R4 ;  /* 0x0000763208047816 */ /* 0x020fe40000000004 */
[-C--:B------:R-:W-:Y:S01]  /*2b940*/  ISETP.LT.AND P5, PT, R97, R2.reuse, !P1 ;  /* 0x000000026100720c */ /* 0x080fe20004fa1270 */
[C---:B------:R-:W-:Y:S01]  /*2b950*/  IMAD.WIDE R22, R27.reuse, 0x2, R34 ;  /* 0x000000021b167825 */ /* 0x040fe200078e0222 */
[----:B------:R-:W-:Y:S01]  /*2b960*/  ISETP.LT.AND P1, PT, R96, R2, !P1 ;  /* 0x000000026000720c */ /* 0x000fe20004f21270 */
[----:B------:R2:W-:Y:S01]  /*2b970*/  @P2 STG.E.U16 desc[UR60][R20.64], R4 ;  /* 0x0000000414002986 */ /* 0x0005e2000c10153c */
[----:B---3--:R-:W-:Y:S01]  /*2b980*/  PRMT R24, R12, 0x7632, R24 ;  /* 0x000076320c187816 */ /* 0x008fe20000000018 */
[----:B0-----:R-:W-:-:S02]  /*2b990*/  IMAD.WIDE R16, R27, 0x2, R38 ;  /* 0x000000021b107825 */ /* 0x001fc400078e0226 */
[----:B------:R0:W-:Y:S01]  /*2b9a0*/  @P6 STG.E.U16 desc[UR60][R22.64], R12 ;  /* 0x0000000c16006986 */ /* 0x0001e2000c10153c */
[-C--:B------:R-:W-:Y:S01]  /*2b9b0*/  ISETP.LT.AND P6, PT, R99, R2.reuse, !P0 ;  /* 0x000000026300720c */ /* 0x080fe200047c1270 */
[----:B-1----:R-:W-:Y:S01]  /*2b9c0*/  IMAD.WIDE R18, R27, 0x2, R36 ;  /* 0x000000021b127825 */ /* 0x002fe200078e0224 */
[----:B------:R-:W-:Y:S01]  /*2b9d0*/  PRMT R8, R5, 0x7632, R8 ;  /* 0x0000763205087816 */ /* 0x000fe20000000008 */
[----:B------:R1:W-:Y:S01]  /*2b9e0*/  @P4 STG.E.U16 desc[UR60][R16.64], R24 ;  /* 0x0000001810004986 */ /* 0x0003e2000c10153c */
[-C--:B------:R-:W-:Y:S01]  /*2b9f0*/  ISETP.LT.AND P4, PT, R97, R2.reuse, !P0 ;  /* 0x000000026100720c */ /* 0x080fe20004781270 */
[C---:B------:R-:W-:Y:S02]  /*2ba00*/  IMAD.IADD R25, R27.reuse, 0x1, R50 ;  /* 0x000000011b197824 */ /* 0x040fe400078e0232 */
[----:B--2---:R-:W-:Y:S01]  /*2ba10*/  IMAD.WIDE R20, R27, 0x2, R32 ;  /* 0x000000021b147825 */ /* 0x004fe200078e0220 */
[----:B----4-:R-:W-:Y:S01]  /*2ba20*/  PRMT R4, R28, 0x7632, R4 ;  /* 0x000076321c047816 */ /* 0x010fe20000000004 */
[----:B------:R2:W-:Y:S01]  /*2ba30*/  @P5 STG.E.U16 desc[UR60][R18.64], R28 ;  /* 0x0000001c12005986 */ /* 0x0005e2000c10153c */
[-C--:B------:R-:W-:Y:S01]  /*2ba40*/  ISETP.LT.AND P5, PT, R99, R2.reuse, !P3 ;  /* 0x000000026300720c */ /* 0x080fe20005fa1270 */
[----:B0-----:R-:W-:Y:S01]  /*2ba50*/  IMAD.WIDE R22, R25, 0x2, R34 ;  /* 0x0000000219167825 */ /* 0x001fe200078e0222 */
[----:B------:R-:W-:Y:S01]  /*2ba60*/  PRMT R12, R9, 0x7632, R12 ;  /* 0x00007632090c7816 */ /* 0x000fe2000000000c */
[----:B------:R0:W-:Y:S01]  /*2ba70*/  @P1 STG.E.U16 desc[UR60][R20.64], R4 ;  /* 0x0000000414001986 */ /* 0x0001e2000c10153c */
[----:B------:R-:W-:Y:S01]  /*2ba80*/  ISETP.LT.AND P1, PT, R98, R2, !P0 ;  /* 0x000000026200720c */ /* 0x000fe20004721270 */
[----:B-1----:R-:W-:-:S02]  /*2ba90*/  IMAD.WIDE R16, R25, 0x2, R38 ;  /* 0x0000000219107825 */ /* 0x002fc400078e0226 */
[----:B------:R1:W-:Y:S01]  /*2baa0*/  @P6 STG.E.U16 desc[UR60][R22.64], R5 ;  /* 0x0000000516006986 */ /* 0x0003e2000c10153c */
[----:B------:R-:W-:Y:S01]  /*2bab0*/  ISETP.LT.AND P6, PT, R96, R2, !P0 ;  /* 0x000000026000720c */ /* 0x000fe200047c1270 */
[----:B------:R-:W-:Y:S02]  /*2bac0*/  VIADD R0, R100, 0xc ;  /* 0x0000000c64007836 */ /* 0x000fe40000000000 */
[C---:B------:R-:W-:Y:S02]  /*2bad0*/  IMAD.IADD R27, R25.reuse, 0x1, R50 ;  /* 0x00000001191b7824 */ /* 0x040fe400078e0232 */
[----:B--2---:R-:W-:Y:S01]  /*2bae0*/  IMAD.WIDE R18, R25, 0x2, R36 ;  /* 0x0000000219127825 */ /* 0x004fe200078e0224 */
[----:B------:R-:W-:-:S03]  /*2baf0*/  ISETP.GE.AND P2, PT, R0, R3, PT ;  /* 0x000000030000720c */ /* 0x000fc60003f46270 */
[----:B------:R2:W-:Y:S01]  /*2bb00*/  @P1 STG.E.U16 desc[UR60][R16.64], R8 ;  /* 0x0000000810001986 */ /* 0x0005e2000c10153c */
[----:B0-----:R-:W-:Y:S01]  /*2bb10*/  IMAD.WIDE R20, R25, 0x2, R32 ;  /* 0x0000000219147825 */ /* 0x001fe200078e0220 */
[-C--:B------:R-:W-:Y:S02]  /*2bb20*/  ISETP.LT.AND P1, PT, R98, R2.reuse, !P3 ;  /* 0x000000026200720c */ /* 0x080fe40005f21270 */
[----:B------:R0:W-:Y:S01]  /*2bb30*/  @P4 STG.E.U16 desc[UR60][R18.64], R9 ;  /* 0x0000000912004986 */ /* 0x0001e2000c10153c */
[----:B-1----:R-:W-:Y:S01]  /*2bb40*/  IMAD.WIDE R4, R27, 0x2, R34 ;  /* 0x000000021b047825 */ /* 0x002fe200078e0222 */
[-C--:B------:R-:W-:Y:S02]  /*2bb50*/  ISETP.LT.AND P4, PT, R97, R2.reuse, !P3 ;  /* 0x000000026100720c */ /* 0x080fe40005f81270 */
[----:B------:R-:W-:Y:S01]  /*2bb60*/  @P6 STG.E.U16 desc[UR60][R20.64], R12 ;  /* 0x0000000c14006986 */ /* 0x000fe2000c10153c */
[-C--:B------:R-:W-:Y:S01]  /*2bb70*/  ISETP.LT.AND P3, PT, R96, R2.reuse, !P3 ;  /* 0x000000026000720c */ /* 0x080fe20005f61270 */
[----:B------:R-:W-:Y:S01]  /*2bb80*/  IMAD.IADD R23, R27, 0x1, R50 ;  /* 0x000000011b177824 */ /* 0x000fe200078e0232 */
[-C--:B------:R-:W-:Y:S01]  /*2bb90*/  ISETP.LT.AND P6, PT, R99, R2.reuse, !P2 ;  /* 0x000000026300720c */ /* 0x080fe200057c1270 */
[----:B------:R1:W-:Y:S01]  /*2bba0*/  @P5 STG.E.U16 desc[UR60][R4.64], R13 ;  /* 0x0000000d04005986 */ /* 0x0003e2000c10153c */
[----:B--2---:R-:W-:Y:S01]  /*2bbb0*/  IMAD.WIDE R16, R27, 0x2, R38 ;  /* 0x000000021b107825 */ /* 0x004fe200078e0226 */
[----:B------:R-:W-:-:S03]  /*2bbc0*/  ISETP.LT.AND P5, PT, R98, R2, !P2 ;  /* 0x000000026200720c */ /* 0x000fc600057a1270 */
[----:B------:R-:W-:Y:S02]  /*2bbd0*/  VIADD R0, R100, 0xd ;  /* 0x0000000d64007836 */ /* 0x000fe40000000000 */
[----:B0-----:R-:W-:-:S03]  /*2bbe0*/  IMAD.WIDE R8, R27, 0x2, R36 ;  /* 0x000000021b087825 */ /* 0x001fc600078e0224 */
[----:B------:R-:W-:Y:S01]  /*2bbf0*/  ISETP.GE.AND P0, PT, R0, R3, PT ;  /* 0x000000030000720c */ /* 0x000fe20003f06270 */
[----:B------:R-:W-:Y:S01]  /*2bc00*/  IMAD.WIDE R18, R27, 0x2, R32 ;  /* 0x000000021b127825 */ /* 0x000fe200078e0220 */
[----:B-1----:R-:W-:Y:S02]  /*2bc10*/  PRMT R5, R13, 0x7632, R5 ;  /* 0x000076320d057816 */ /* 0x002fe40000000005 */
[----:B------:R-:W-:Y:S01]  /*2bc20*/  PRMT R13, R29, 0x7632, R13 ;  /* 0x000076321d0d7816 */ /* 0x000fe2000000000d */
[----:B------:R-:W-:Y:S02]  /*2bc30*/  IMAD.IADD R21, R23, 0x1, R50 ;  /* 0x0000000117157824 */ /* 0x000fe400078e0232 */
[----:B------:R0:W-:Y:S01]  /*2bc40*/  @P1 STG.E.U16 desc[UR60][R16.64], R5 ;  /* 0x0000000510001986 */ /* 0x0001e2000c10153c */
[----:B------:R-:W-:-:S03]  /*2bc50*/  VIADD R0, R100, 0xe ;  /* 0x0000000e64007836 */ /* 0x000fc60000000000 */
[----:B------:R1:W-:Y:S01]  /*2bc60*/  @P4 STG.E.U16 desc[UR60][R8.64], R29 ;  /* 0x0000001d08004986 */ /* 0x0003e2000c10153c */
[-C--:B------:R-:W-:Y:S02]  /*2bc70*/  ISETP.LT.AND P4, PT, R97, R2.reuse, !P2 ;  /* 0x000000026100720c */ /* 0x080fe40005781270 */
[----:B------:R-:W-:Y:S01]  /*2bc80*/  ISETP.LT.AND P2, PT, R96, R2, !P2 ;  /* 0x000000026000720c */ /* 0x000fe20005741270 */
[----:B------:R2:W-:Y:S01]  /*2bc90*/  @P3 STG.E.U16 desc[UR60][R18.64], R13 ;  /* 0x0000000d12003986 */ /* 0x0005e2000c10153c */
[----:B------:R-:W-:Y:S01]  /*2bca0*/  ISETP.GE.AND P1, PT, R0, R3, PT ;  /* 0x000000030000720c */ /* 0x000fe20003f26270 */
[----:B------:R-:W-:Y:S02]  /*2bcb0*/  VIADD R0, R100, 0xf ;  /* 0x0000000f64007836 */ /* 0x000fe40000000000 */
[----:B0-----:R-:W-:-:S03]  /*2bcc0*/  IMAD.WIDE R4, R23, 0x2, R34 ;  /* 0x0000000217047825 */ /* 0x001fc600078e0222 */
[----:B------:R-:W-:Y:S01]  /*2bcd0*/  ISETP.GE.AND P3, PT, R0, R3, PT ;  /* 0x000000030000720c */ /* 0x000fe20003f66270 */
[C---:B------:R-:W-:Y:S01]  /*2bce0*/  IMAD.WIDE R16, R23.reuse, 0x2, R32 ;  /* 0x0000000217107825 */ /* 0x040fe200078e0220 */
[----:B------:R0:W-:Y:S01]  /*2bcf0*/  @P6 STG.E.U16 desc[UR60][R4.64], R6 ;  /* 0x0000000604006986 */ /* 0x0001e2000c10153c */
[----:B-1----:R-:W-:Y:S02]  /*2bd00*/  PRMT R9, R6, 0x7632, R9 ;  /* 0x0000763206097816 */ /* 0x002fe40000000009 */
[----:B--2---:R-:W-:Y:S01]  /*2bd10*/  IMAD.WIDE R12, R23, 0x2, R38 ;  /* 0x00000002170c7825 */ /* 0x004fe200078e0226 */
[-C--:B------:R-:W-:Y:S02]  /*2bd20*/  ISETP.LT.AND P6, PT, R99, R2.reuse, !P0 ;  /* 0x000000026300720c */ /* 0x080fe400047c1270 */
[----:B------:R-:W-:Y:S01]  /*2bd30*/  PRMT R0, R14, 0x7632, R0 ;  /* 0x000076320e007816 */ /* 0x000fe20000000000 */
[----:B------:R-:W-:Y:S01]  /*2bd40*/  IMAD.WIDE R18, R21, 0x2, R34 ;  /* 0x0000000215127825 */ /* 0x000fe200078e0222 */
[----:B------:R1:W-:Y:S01]  /*2bd50*/  @P5 STG.E.U16 desc[UR60][R12.64], R9 ;  /* 0x000000090c005986 */ /* 0x0003e2000c10153c */
[----:B------:R-:W-:-:S02]  /*2bd60*/  ISETP.LT.AND P5, PT, R98, R2, !P0 ;  /* 0x000000026200720c */ /* 0x000fc400047a1270 */
[----:B------:R-:W-:Y:S02]  /*2bd70*/  PRMT R3, R30, 0x7632, R3 ;  /* 0x000076321e037816 */ /* 0x000fe40000000003 */
[----:B0-----:R-:W-:Y:S02]  /*2bd80*/  PRMT R5, R10, 0x7632, R5 ;  /* 0x000076320a057816 */ /* 0x001fe40000000005 */
[----:B------:R-:W-:Y:S01]  /*2bd90*/  PRMT R6, R7, 0x7632, R6 ;  /* 0x0000763207067816 */ /* 0x000fe20000000006 */
[----:B-1----:R-:W-:-:S04]  /*2bda0*/  IMAD.WIDE R8, R23, 0x2, R36 ;  /* 0x0000000217087825 */ /* 0x002fc800078e0224 */
[----:B------:R-:W-:Y:S01]  /*2bdb0*/  IMAD.IADD R23, R21, 0x1, R50 ;  /* 0x0000000115177824 */ /* 0x000fe200078e0232 */
[----:B------:R0:W-:Y:S01]  /*2bdc0*/  @P4 STG.E.U16 desc[UR60][R8.64], R10 ;  /* 0x0000000a08004986 */ /* 0x0001e2000c10153c */
[-C--:B------:R-:W-:Y:S01]  /*2bdd0*/  ISETP.LT.AND P4, PT, R97, R2.reuse, !P0 ;  /* 0x000000026100720c */ /* 0x080fe20004781270 */
[----:B------:R-:W-:Y:S01]  /*2bde0*/  IMAD.WIDE R12, R21, 0x2, R36 ;  /* 0x00000002150c7825 */ /* 0x000fe200078e0224 */
[-C--:B------:R-:W-:Y:S01]  /*2bdf0*/  ISETP.LT.AND P0, PT, R96, R2.reuse, !P0 ;  /* 0x000000026000720c */ /* 0x080fe20004701270 */
[----:B------:R1:W-:Y:S01]  /*2be00*/  @P2 STG.E.U16 desc[UR60][R16.64], R5 ;  /* 0x0000000510002986 */ /* 0x0003e2000c10153c */
[----:B------:R-:W-:-:S03]  /*2be10*/  ISETP.LT.AND P2, PT, R99, R2, !P3 ;  /* 0x000000026300720c */ /* 0x000fc60005f41270 */
[----:B------:R2:W-:Y:S01]  /*2be20*/  @P6 STG.E.U16 desc[UR60][R18.64], R14 ;  /* 0x0000000e12006986 */ /* 0x0005e2000c10153c */
[----:B------:R-:W-:Y:S01]  /*2be30*/  ISETP.LT.AND P6, PT, R99, R2, !P1 ;  /* 0x000000026300720c */ /* 0x000fe20004fc1270 */
[----:B0-----:R-:W-:-:S04]  /*2be40*/  IMAD.WIDE R8, R21, 0x2, R32 ;  /* 0x0000000215087825 */ /* 0x001fc800078e0220 */
[----:B-1----:R-:W-:-:S04]  /*2be50*/  IMAD.WIDE R4, R21, 0x2, R38 ;  /* 0x0000000215047825 */ /* 0x002fc800078e0226 */
[C---:B------:R-:W-:Y:S01]  /*2be60*/  IMAD.WIDE R16, R23.reuse, 0x2, R34 ;  /* 0x0000000217107825 */ /* 0x040fe200078e0222 */
[----:B------:R0:W-:Y:S01]  /*2be70*/  @P5 STG.E.U16 desc[UR60][R4.64], R0 ;  /* 0x0000000004005986 */ /* 0x0001e2000c10153c */
[CC--:B------:R-:W-:Y:S02]  /*2be80*/  ISETP.LT.AND P5, PT, R98.reuse, R2.reuse, !P3 ;  /* 0x000000026200720c */ /* 0x0c0fe40005fa1270 */
[----:B--2---:R-:W-:Y:S01]  /*2be90*/  IMAD.IADD R19, R23, 0x1, R50 ;  /* 0x0000000117137824 */ /* 0x004fe200078e0232 */
[----:B------:R1:W-:Y:S01]  /*2bea0*/  @P4 STG.E.U16 desc[UR60][R12.64], R30 ;  /* 0x0000001e0c004986 */ /* 0x0003e2000c10153c */
[-C--:B------:R-:W-:Y:S02]  /*2beb0*/  ISETP.LT.AND P4, PT, R98, R2.reuse, !P1 ;  /* 0x000000026200720c */ /* 0x080fe40004f81270 */
[----:B------:R-:W-:Y:S01]  /*2bec0*/  IMAD.WIDE R34, R19, 0x2, R34 ;  /* 0x0000000213227825 */ /* 0x000fe200078e0222 */
[----:B------:R2:W-:Y:S01]  /*2bed0*/  @P0 STG.E.U16 desc[UR60][R8.64], R3 ;  /* 0x0000000308000986 */ /* 0x0005e2000c10153c */
[----:B------:R-:W-:-:S02]  /*2bee0*/  ISETP.LT.AND P0, PT, R97, R2, !P3 ;  /* 0x000000026100720c */ /* 0x000fc40005f01270 */
[CC--:B------:R-:W-:Y:S01]  /*2bef0*/  ISETP.LT.AND P3, PT, R96.reuse, R2.reuse, !P3 ;  /* 0x000000026000720c */ /* 0x0c0fe20005f61270 */
[----:B------:R3:W-:Y:S01]  /*2bf00*/  @P6 STG.E.U16 desc[UR60][R16.64], R7 ;  /* 0x0000000710006986 */ /* 0x0007e2000c10153c */
[-C--:B------:R-:W-:Y:S01]  /*2bf10*/  ISETP.LT.AND P6, PT, R97, R2.reuse, !P1 ;  /* 0x000000026100720c */ /* 0x080fe20004fc1270 */
[----:B0-----:R-:W-:Y:S01]  /*2bf20*/  IMAD.WIDE R4, R23, 0x2, R36 ;  /* 0x0000000217047825 */ /* 0x001fe200078e0224 */
[----:B------:R-:W-:Y:S02]  /*2bf30*/  ISETP.LT.AND P1, PT, R96, R2, !P1 ;  /* 0x000000026000720c */ /* 0x000fe40004f21270 */
[----:B------:R-:W-:Y:S01]  /*2bf40*/  PRMT R0, R11, 0x7632, R0 ;  /* 0x000076320b007816 */ /* 0x000fe20000000000 */
[----:B-1----:R-:W-:-:S04]  /*2bf50*/  IMAD.WIDE R12, R23, 0x2, R32 ;  /* 0x00000002170c7825 */ /* 0x002fc800078e0220 */
[----:B--2---:R-:W-:-:S04]  /*2bf60*/  IMAD.WIDE R2, R23, 0x2, R38 ;  /* 0x0000000217027825 */ /* 0x004fc800078e0226 */
[C---:B------:R-:W-:Y:S01]  /*2bf70*/  IMAD.WIDE R38, R19.reuse, 0x2, R38 ;  /* 0x0000000213267825 */ /* 0x040fe200078e0226 */
[----:B------:R3:W-:Y:S03]  /*2bf80*/  @P4 STG.E.U16 desc[UR60][R2.64], R6 ;  /* 0x0000000602004986 */ /* 0x0007e6000c10153c */
[C---:B------:R-:W-:Y:S01]  /*2bf90*/  IMAD.WIDE R36, R19.reuse, 0x2, R36 ;  /* 0x0000000213247825 */ /* 0x040fe200078e0224 */
[----:B------:R3:W-:Y:S03]  /*2bfa0*/  @P6 STG.E.U16 desc[UR60][R4.64], R11 ;  /* 0x0000000b04006986 */ /* 0x0007e6000c10153c */
[----:B------:R-:W-:Y:S01]  /*2bfb0*/  IMAD.WIDE R32, R19, 0x2, R32 ;  /* 0x0000000213207825 */ /* 0x000fe200078e0220 */
[----:B------:R-:W-:Y:S01]  /*2bfc0*/  PRMT R19, R15, 0x7632, R19 ;  /* 0x000076320f137816 */ /* 0x000fe20000000013 */
[----:B------:R3:W-:Y:S04]  /*2bfd0*/  @P1 STG.E.U16 desc[UR60][R12.64], R0 ;  /* 0x000000000c001986 */ /* 0x0007e8000c10153c */
[----:B------:R3:W-:Y:S04]  /*2bfe0*/  @P2 STG.E.U16 desc[UR60][R34.64], R15 ;  /* 0x0000000f22002986 */ /* 0x0007e8000c10153c */
[----:B------:R3:W-:Y:S04]  /*2bff0*/  @P5 STG.E.U16 desc[UR60][R38.64], R19 ;  /* 0x0000001326005986 */ /* 0x0007e8000c10153c */
[----:B------:R3:W-:Y:S01]  /*2c000*/  @P0 STG.E.U16 desc[UR60][R36.64], R31 ;  /* 0x0000001f24000986 */ /* 0x0007e2000c10153c */
[----:B------:R-:W-:Y:S05]  /*2c010*/  @!P3 EXIT ;  /* 0x000000000000b94d */ /* 0x000fea0003800000 */
[----:B---3--:R-:W-:-:S05]  /*2c020*/  PRMT R16, R31, 0x7632, R16 ;  /* 0x000076321f107816 */ /* 0x008fca0000000010 */
[----:B------:R-:W-:Y:S01]  /*2c030*/  STG.E.U16 desc[UR60][R32.64], R16 ;  /* 0x0000001020007986 */ /* 0x000fe2000c10153c */
[----:B------:R-:W-:Y:S05]  /*2c040*/  EXIT ;  /* 0x000000000000794d */ /* 0x000fea0003800000 */
.L_x_2:
[----:B------:R-:W-:-:S00]  /*2c050*/  BRA `(.L_x_2) ;  /* 0xfffffffc00fc7947 */ /* 0x000fc0000383ffff */
[----:B------:R-:W-:-:S00]  /*2c060*/  NOP ;  /* 0x0000000000007918 */ /* 0x000fc00000000000 */
        /* <DEDUP_REMOVED lines=9> */
.L_x_3:


//--------------------- .nv.shared.matmul_kernel  --------------------------
	.section	.nv.shared.matmul_kernel,"aw",@nobits
	.sectionflags	@""
	.align	16
	.zero		1024


//--------------------- .nv.shared.reserved.0     --------------------------
	.section	.nv.shared.reserved.0,"aw",@nobits
	.weak		__nv_reservedSMEM_offset_0_alias
	.size		__nv_reservedSMEM_offset_0_alias, 0, 0
	.other		__nv_reservedSMEM_offset_0_alias,@"STO_CUDA_RESERVED_SHARED STV_DEFAULT"
__nv_reservedSMEM_offset_0_alias:
	.zero		0


//--------------------- .nv.constant0.matmul_kernel --------------------------
	.section	.nv.constant0.matmul_kernel,"a",@progbits
	.sectionflags	@""
	.align	4
.nv.constant0.matmul_kernel:
	.zero		608


//--------------------- SYMBOLS --------------------------

	.type		.nv.reservedSmem.offset0,@object
	.size		.nv.reservedSmem.offset0,0x4
